//
// Generated by NVIDIA NVVM Compiler
//
// Compiler Build ID: CL-36424714
// Cuda compilation tools, release 13.0, V13.0.88
// Based on NVVM 20.0.0
//

.version 9.0
.target sm_100
.address_size 64

	// .globl	_ZN3cub18CUB_300001_SM_10006detail11EmptyKernelIvEEvv
// _ZZN3cub18CUB_300001_SM_10006detail6reduce28DeviceReduceSingleTileKernelINS2_10policy_hubIdjN4cuda3std3__44plusIdEEE10Policy1000EN6thrust24THRUST_300001_SM_1000_NS6detail15normal_iteratorINSD_10device_ptrIdEEEEPdjS9_ddNS7_10__identityEEEvT0_T1_T2_T3_T4_T6_E12temp_storage has been demoted
// _ZZN3cub18CUB_300001_SM_10006detail6reduce18DeviceReduceKernelINS2_10policy_hubIdjN4cuda3std3__44plusIdEEE10Policy1000EN6thrust24THRUST_300001_SM_1000_NS6detail15normal_iteratorINSD_10device_ptrIdEEEEjS9_dNS7_10__identityEEEvT0_PT3_T1_NS0_13GridEvenShareISN_EET2_T4_E12temp_storage has been demoted
// _ZZN3cub18CUB_300001_SM_10006detail6reduce28DeviceReduceSingleTileKernelINS2_10policy_hubIdjN4cuda3std3__44plusIdEEE10Policy1000EPdSC_iS9_ddNS7_10__identityEEEvT0_T1_T2_T3_T4_T6_E12temp_storage has been demoted
// _ZZN3cub18CUB_300001_SM_10006detail6reduce28DeviceReduceSingleTileKernelINS2_10policy_hubIdyN4cuda3std3__44plusIdEEE10Policy1000EN6thrust24THRUST_300001_SM_1000_NS6detail15normal_iteratorINSD_10device_ptrIdEEEEPdyS9_ddNS7_10__identityEEEvT0_T1_T2_T3_T4_T6_E12temp_storage has been demoted
// _ZZN3cub18CUB_300001_SM_10006detail6reduce18DeviceReduceKernelINS2_10policy_hubIdyN4cuda3std3__44plusIdEEE10Policy1000EN6thrust24THRUST_300001_SM_1000_NS6detail15normal_iteratorINSD_10device_ptrIdEEEEyS9_dNS7_10__identityEEEvT0_PT3_T1_NS0_13GridEvenShareISN_EET2_T4_E12temp_storage has been demoted
// _ZZN3cub18CUB_300001_SM_10006detail6reduce28DeviceReduceSingleTileKernelINS2_10policy_hubIdyN4cuda3std3__44plusIdEEE10Policy1000EPdSC_iS9_ddNS7_10__identityEEEvT0_T1_T2_T3_T4_T6_E12temp_storage has been demoted
.global .align 1 .b8 _ZN27_INTERNAL_106e5c21_4_k_cu_N4cuda3std3__45__cpo5beginE[1];
.global .align 1 .b8 _ZN27_INTERNAL_106e5c21_4_k_cu_N4cuda3std3__45__cpo3endE[1];
.global .align 1 .b8 _ZN27_INTERNAL_106e5c21_4_k_cu_N4cuda3std3__45__cpo6cbeginE[1];
.global .align 1 .b8 _ZN27_INTERNAL_106e5c21_4_k_cu_N4cuda3std3__45__cpo4cendE[1];
.global .align 1 .b8 _ZN27_INTERNAL_106e5c21_4_k_cu_N4cuda3std3__45__cpo6rbeginE[1];
.global .align 1 .b8 _ZN27_INTERNAL_106e5c21_4_k_cu_N4cuda3std3__45__cpo4rendE[1];
.global .align 1 .b8 _ZN27_INTERNAL_106e5c21_4_k_cu_N4cuda3std3__45__cpo7crbeginE[1];
.global .align 1 .b8 _ZN27_INTERNAL_106e5c21_4_k_cu_N4cuda3std3__45__cpo5crendE[1];
.global .align 1 .b8 _ZN27_INTERNAL_106e5c21_4_k_cu_N4cuda3std3__429_GLOBAL__N__106e5c21_4_k_cu_N6ignoreE[1];
.global .align 1 .b8 _ZN27_INTERNAL_106e5c21_4_k_cu_N4cuda3std3__419piecewise_constructE[1];
.global .align 1 .b8 _ZN27_INTERNAL_106e5c21_4_k_cu_N4cuda3std3__48in_placeE[1];
.global .align 1 .b8 _ZN27_INTERNAL_106e5c21_4_k_cu_N4cuda3std3__420unreachable_sentinelE[1];
.global .align 1 .b8 _ZN27_INTERNAL_106e5c21_4_k_cu_N4cuda3std3__47nulloptE[1];
.global .align 1 .b8 _ZN27_INTERNAL_106e5c21_4_k_cu_N4cuda3std3__48unexpectE[1];
.global .align 1 .b8 _ZN27_INTERNAL_106e5c21_4_k_cu_N4cuda3std6ranges3__45__cpo4swapE[1];
.global .align 1 .b8 _ZN27_INTERNAL_106e5c21_4_k_cu_N4cuda3std6ranges3__45__cpo9iter_moveE[1];
.global .align 1 .b8 _ZN27_INTERNAL_106e5c21_4_k_cu_N4cuda3std6ranges3__45__cpo5beginE[1];
.global .align 1 .b8 _ZN27_INTERNAL_106e5c21_4_k_cu_N4cuda3std6ranges3__45__cpo3endE[1];
.global .align 1 .b8 _ZN27_INTERNAL_106e5c21_4_k_cu_N4cuda3std6ranges3__45__cpo6cbeginE[1];
.global .align 1 .b8 _ZN27_INTERNAL_106e5c21_4_k_cu_N4cuda3std6ranges3__45__cpo4cendE[1];
.global .align 1 .b8 _ZN27_INTERNAL_106e5c21_4_k_cu_N4cuda3std6ranges3__45__cpo7advanceE[1];
.global .align 1 .b8 _ZN27_INTERNAL_106e5c21_4_k_cu_N4cuda3std6ranges3__45__cpo9iter_swapE[1];
.global .align 1 .b8 _ZN27_INTERNAL_106e5c21_4_k_cu_N4cuda3std6ranges3__45__cpo4nextE[1];
.global .align 1 .b8 _ZN27_INTERNAL_106e5c21_4_k_cu_N4cuda3std6ranges3__45__cpo4prevE[1];
.global .align 1 .b8 _ZN27_INTERNAL_106e5c21_4_k_cu_N4cuda3std6ranges3__45__cpo4dataE[1];
.global .align 1 .b8 _ZN27_INTERNAL_106e5c21_4_k_cu_N4cuda3std6ranges3__45__cpo5cdataE[1];
.global .align 1 .b8 _ZN27_INTERNAL_106e5c21_4_k_cu_N4cuda3std6ranges3__45__cpo4sizeE[1];
.global .align 1 .b8 _ZN27_INTERNAL_106e5c21_4_k_cu_N4cuda3std6ranges3__45__cpo5ssizeE[1];
.global .align 1 .b8 _ZN27_INTERNAL_106e5c21_4_k_cu_N4cuda3std6ranges3__45__cpo8distanceE[1];
.global .align 1 .b8 _ZN27_INTERNAL_106e5c21_4_k_cu_N6thrust24THRUST_300001_SM_1000_NS8cuda_cub3parE[1];
.global .align 1 .b8 _ZN27_INTERNAL_106e5c21_4_k_cu_N6thrust24THRUST_300001_SM_1000_NS8cuda_cub10par_nosyncE[1];
.global .align 1 .b8 _ZN27_INTERNAL_106e5c21_4_k_cu_N6thrust24THRUST_300001_SM_1000_NS6system6detail10sequential3seqE[1];
.global .align 1 .b8 _ZN27_INTERNAL_106e5c21_4_k_cu_N6thrust24THRUST_300001_SM_1000_NS12placeholders2_1E[1];
.global .align 1 .b8 _ZN27_INTERNAL_106e5c21_4_k_cu_N6thrust24THRUST_300001_SM_1000_NS12placeholders2_2E[1];
.global .align 1 .b8 _ZN27_INTERNAL_106e5c21_4_k_cu_N6thrust24THRUST_300001_SM_1000_NS12placeholders2_3E[1];
.global .align 1 .b8 _ZN27_INTERNAL_106e5c21_4_k_cu_N6thrust24THRUST_300001_SM_1000_NS12placeholders2_4E[1];
.global .align 1 .b8 _ZN27_INTERNAL_106e5c21_4_k_cu_N6thrust24THRUST_300001_SM_1000_NS12placeholders2_5E[1];
.global .align 1 .b8 _ZN27_INTERNAL_106e5c21_4_k_cu_N6thrust24THRUST_300001_SM_1000_NS12placeholders2_6E[1];
.global .align 1 .b8 _ZN27_INTERNAL_106e5c21_4_k_cu_N6thrust24THRUST_300001_SM_1000_NS12placeholders2_7E[1];
.global .align 1 .b8 _ZN27_INTERNAL_106e5c21_4_k_cu_N6thrust24THRUST_300001_SM_1000_NS12placeholders2_8E[1];
.global .align 1 .b8 _ZN27_INTERNAL_106e5c21_4_k_cu_N6thrust24THRUST_300001_SM_1000_NS12placeholders2_9E[1];
.global .align 1 .b8 _ZN27_INTERNAL_106e5c21_4_k_cu_N6thrust24THRUST_300001_SM_1000_NS12placeholders3_10E[1];
.global .align 1 .b8 _ZN27_INTERNAL_106e5c21_4_k_cu_N6thrust24THRUST_300001_SM_1000_NS3seqE[1];

.visible .entry _ZN3cub18CUB_300001_SM_10006detail11EmptyKernelIvEEvv()
{


	ret;

}
	// .globl	_ZN3cub18CUB_300001_SM_10006detail8for_each13static_kernelINS2_12policy_hub_t12policy_500_tEmN6thrust24THRUST_300001_SM_1000_NS8cuda_cub20__uninitialized_fill7functorINS7_10device_ptrIdEEdEEEEvT0_T1_
.visible .entry _ZN3cub18CUB_300001_SM_10006detail8for_each13static_kernelINS2_12policy_hub_t12policy_500_tEmN6thrust24THRUST_300001_SM_1000_NS8cuda_cub20__uninitialized_fill7functorINS7_10device_ptrIdEEdEEEEvT0_T1_(
	.param .u64 _ZN3cub18CUB_300001_SM_10006detail8for_each13static_kernelINS2_12policy_hub_t12policy_500_tEmN6thrust24THRUST_300001_SM_1000_NS8cuda_cub20__uninitialized_fill7functorINS7_10device_ptrIdEEdEEEEvT0_T1__param_0,
	.param .align 8 .b8 _ZN3cub18CUB_300001_SM_10006detail8for_each13static_kernelINS2_12policy_hub_t12policy_500_tEmN6thrust24THRUST_300001_SM_1000_NS8cuda_cub20__uninitialized_fill7functorINS7_10device_ptrIdEEdEEEEvT0_T1__param_1[16]
)
.maxntid 256
{
	.reg .pred 	%p<4>;
	.reg .b32 	%r<5>;
	.reg .b64 	%rd<16>;
	.reg .b64 	%fd<3>;

	ld.param.f64 	%fd2, [_ZN3cub18CUB_300001_SM_10006detail8for_each13static_kernelINS2_12policy_hub_t12policy_500_tEmN6thrust24THRUST_300001_SM_1000_NS8cuda_cub20__uninitialized_fill7functorINS7_10device_ptrIdEEdEEEEvT0_T1__param_1+8];
	ld.param.u64 	%rd4, [_ZN3cub18CUB_300001_SM_10006detail8for_each13static_kernelINS2_12policy_hub_t12policy_500_tEmN6thrust24THRUST_300001_SM_1000_NS8cuda_cub20__uninitialized_fill7functorINS7_10device_ptrIdEEdEEEEvT0_T1__param_1];
	ld.param.u64 	%rd5, [_ZN3cub18CUB_300001_SM_10006detail8for_each13static_kernelINS2_12policy_hub_t12policy_500_tEmN6thrust24THRUST_300001_SM_1000_NS8cuda_cub20__uninitialized_fill7functorINS7_10device_ptrIdEEdEEEEvT0_T1__param_0];
	mov.u32 	%r2, %ctaid.x;
	mul.wide.u32 	%rd1, %r2, 512;
	sub.s64 	%rd2, %rd5, %rd1;
	setp.lt.u64 	%p1, %rd2, 512;
	@%p1 bra 	$L__BB1_2;
	mov.u32 	%r4, %tid.x;
	cvta.to.global.u64 	%rd11, %rd4;
	cvt.u64.u32 	%rd12, %r4;
	add.s64 	%rd13, %rd1, %rd12;
	shl.b64 	%rd14, %rd13, 3;
	add.s64 	%rd15, %rd11, %rd14;
	st.global.f64 	[%rd15], %fd2;
	st.global.f64 	[%rd15+2048], %fd2;
	bra.uni 	$L__BB1_6;
$L__BB1_2:
	cvta.to.global.u64 	%rd6, %rd4;
	mov.u32 	%r1, %tid.x;
	cvt.u64.u32 	%rd7, %r1;
	setp.le.u64 	%p2, %rd2, %rd7;
	add.s64 	%rd8, %rd1, %rd7;
	shl.b64 	%rd9, %rd8, 3;
	add.s64 	%rd3, %rd6, %rd9;
	@%p2 bra 	$L__BB1_4;
	st.global.f64 	[%rd3], %fd2;
$L__BB1_4:
	add.s32 	%r3, %r1, 256;
	cvt.u64.u32 	%rd10, %r3;
	setp.le.u64 	%p3, %rd2, %rd10;
	@%p3 bra 	$L__BB1_6;
	st.global.f64 	[%rd3+2048], %fd2;
$L__BB1_6:
	ret;

}
	// .globl	_ZN3cub18CUB_300001_SM_10006detail8for_each13static_kernelINS2_12policy_hub_t12policy_500_tElN6thrust24THRUST_300001_SM_1000_NS8cuda_cub10__tabulate7functorINS7_6detail15normal_iteratorINS7_10device_ptrIdEEEENS7_6system6detail7generic6detail22compute_sequence_valueIdvEElEEEEvT0_T1_
.visible .entry _ZN3cub18CUB_300001_SM_10006detail8for_each13static_kernelINS2_12policy_hub_t12policy_500_tElN6thrust24THRUST_300001_SM_1000_NS8cuda_cub10__tabulate7functorINS7_6detail15normal_iteratorINS7_10device_ptrIdEEEENS7_6system6detail7generic6detail22compute_sequence_valueIdvEElEEEEvT0_T1_(
	.param .u64 _ZN3cub18CUB_300001_SM_10006detail8for_each13static_kernelINS2_12policy_hub_t12policy_500_tElN6thrust24THRUST_300001_SM_1000_NS8cuda_cub10__tabulate7functorINS7_6detail15normal_iteratorINS7_10device_ptrIdEEEENS7_6system6detail7generic6detail22compute_sequence_valueIdvEElEEEEvT0_T1__param_0,
	.param .align 8 .b8 _ZN3cub18CUB_300001_SM_10006detail8for_each13static_kernelINS2_12policy_hub_t12policy_500_tElN6thrust24THRUST_300001_SM_1000_NS8cuda_cub10__tabulate7functorINS7_6detail15normal_iteratorINS7_10device_ptrIdEEEENS7_6system6detail7generic6detail22compute_sequence_valueIdvEElEEEEvT0_T1__param_1[24]
)
.maxntid 256
{
	.reg .pred 	%p<4>;
	.reg .b32 	%r<6>;
	.reg .b64 	%rd<21>;
	.reg .b64 	%fd<13>;

	ld.param.f64 	%fd4, [_ZN3cub18CUB_300001_SM_10006detail8for_each13static_kernelINS2_12policy_hub_t12policy_500_tElN6thrust24THRUST_300001_SM_1000_NS8cuda_cub10__tabulate7functorINS7_6detail15normal_iteratorINS7_10device_ptrIdEEEENS7_6system6detail7generic6detail22compute_sequence_valueIdvEElEEEEvT0_T1__param_1+16];
	ld.param.f64 	%fd3, [_ZN3cub18CUB_300001_SM_10006detail8for_each13static_kernelINS2_12policy_hub_t12policy_500_tElN6thrust24THRUST_300001_SM_1000_NS8cuda_cub10__tabulate7functorINS7_6detail15normal_iteratorINS7_10device_ptrIdEEEENS7_6system6detail7generic6detail22compute_sequence_valueIdvEElEEEEvT0_T1__param_1+8];
	ld.param.u64 	%rd7, [_ZN3cub18CUB_300001_SM_10006detail8for_each13static_kernelINS2_12policy_hub_t12policy_500_tElN6thrust24THRUST_300001_SM_1000_NS8cuda_cub10__tabulate7functorINS7_6detail15normal_iteratorINS7_10device_ptrIdEEEENS7_6system6detail7generic6detail22compute_sequence_valueIdvEElEEEEvT0_T1__param_1];
	ld.param.u64 	%rd8, [_ZN3cub18CUB_300001_SM_10006detail8for_each13static_kernelINS2_12policy_hub_t12policy_500_tElN6thrust24THRUST_300001_SM_1000_NS8cuda_cub10__tabulate7functorINS7_6detail15normal_iteratorINS7_10device_ptrIdEEEENS7_6system6detail7generic6detail22compute_sequence_valueIdvEElEEEEvT0_T1__param_0];
	mov.u32 	%r1, %ctaid.x;
	mul.wide.u32 	%rd1, %r1, 512;
	sub.s64 	%rd2, %rd8, %rd1;
	setp.lt.s64 	%p1, %rd2, 512;
	@%p1 bra 	$L__BB2_2;
	mov.u32 	%r5, %tid.x;
	cvta.to.global.u64 	%rd15, %rd7;
	cvt.u64.u32 	%rd16, %r5;
	add.s64 	%rd17, %rd1, %rd16;
	cvt.rn.f64.u64 	%fd9, %rd17;
	fma.rn.f64 	%fd10, %fd4, %fd9, %fd3;
	shl.b64 	%rd18, %rd17, 3;
	add.s64 	%rd19, %rd15, %rd18;
	st.global.f64 	[%rd19], %fd10;
	add.s64 	%rd20, %rd17, 256;
	cvt.rn.f64.u64 	%fd11, %rd20;
	fma.rn.f64 	%fd12, %fd4, %fd11, %fd3;
	st.global.f64 	[%rd19+2048], %fd12;
	bra.uni 	$L__BB2_6;
$L__BB2_2:
	cvta.to.global.u64 	%rd3, %rd7;
	mov.u32 	%r2, %tid.x;
	cvt.s64.s32 	%rd4, %rd2;
	cvt.u64.u32 	%rd5, %r2;
	setp.le.s64 	%p2, %rd4, %rd5;
	@%p2 bra 	$L__BB2_4;
	add.s64 	%rd9, %rd1, %rd5;
	cvt.rn.f64.u64 	%fd5, %rd9;
	fma.rn.f64 	%fd6, %fd4, %fd5, %fd3;
	shl.b64 	%rd10, %rd9, 3;
	add.s64 	%rd11, %rd3, %rd10;
	st.global.f64 	[%rd11], %fd6;
$L__BB2_4:
	cvt.u32.u64 	%r3, %rd5;
	add.s32 	%r4, %r3, 256;
	cvt.u64.u32 	%rd6, %r4;
	setp.le.s64 	%p3, %rd4, %rd6;
	@%p3 bra 	$L__BB2_6;
	add.s64 	%rd12, %rd1, %rd6;
	shl.b64 	%rd13, %rd12, 3;
	cvt.rn.f64.u64 	%fd7, %rd12;
	fma.rn.f64 	%fd8, %fd4, %fd7, %fd3;
	add.s64 	%rd14, %rd13, %rd3;
	st.global.f64 	[%rd14], %fd8;
$L__BB2_6:
	ret;

}
	// .globl	_ZN3cub18CUB_300001_SM_10006detail9transform16transform_kernelINS2_10policy_hubILb1EN4cuda3std3__45tupleIJN6thrust24THRUST_300001_SM_1000_NS6detail15normal_iteratorINSA_10device_ptrIdEEEEEEEE10policy1000Ei8functionSF_JPdEEEvT0_iT1_T2_DpNS2_10kernel_argIT3_EE
.visible .entry _ZN3cub18CUB_300001_SM_10006detail9transform16transform_kernelINS2_10policy_hubILb1EN4cuda3std3__45tupleIJN6thrust24THRUST_300001_SM_1000_NS6detail15normal_iteratorINSA_10device_ptrIdEEEEEEEE10policy1000Ei8functionSF_JPdEEEvT0_iT1_T2_DpNS2_10kernel_argIT3_EE(
	.param .u32 _ZN3cub18CUB_300001_SM_10006detail9transform16transform_kernelINS2_10policy_hubILb1EN4cuda3std3__45tupleIJN6thrust24THRUST_300001_SM_1000_NS6detail15normal_iteratorINSA_10device_ptrIdEEEEEEEE10policy1000Ei8functionSF_JPdEEEvT0_iT1_T2_DpNS2_10kernel_argIT3_EE_param_0,
	.param .u32 _ZN3cub18CUB_300001_SM_10006detail9transform16transform_kernelINS2_10policy_hubILb1EN4cuda3std3__45tupleIJN6thrust24THRUST_300001_SM_1000_NS6detail15normal_iteratorINSA_10device_ptrIdEEEEEEEE10policy1000Ei8functionSF_JPdEEEvT0_iT1_T2_DpNS2_10kernel_argIT3_EE_param_1,
	.param .align 1 .b8 _ZN3cub18CUB_300001_SM_10006detail9transform16transform_kernelINS2_10policy_hubILb1EN4cuda3std3__45tupleIJN6thrust24THRUST_300001_SM_1000_NS6detail15normal_iteratorINSA_10device_ptrIdEEEEEEEE10policy1000Ei8functionSF_JPdEEEvT0_iT1_T2_DpNS2_10kernel_argIT3_EE_param_2[1],
	.param .align 8 .b8 _ZN3cub18CUB_300001_SM_10006detail9transform16transform_kernelINS2_10policy_hubILb1EN4cuda3std3__45tupleIJN6thrust24THRUST_300001_SM_1000_NS6detail15normal_iteratorINSA_10device_ptrIdEEEEEEEE10policy1000Ei8functionSF_JPdEEEvT0_iT1_T2_DpNS2_10kernel_argIT3_EE_param_3[8],
	.param .align 8 .b8 _ZN3cub18CUB_300001_SM_10006detail9transform16transform_kernelINS2_10policy_hubILb1EN4cuda3std3__45tupleIJN6thrust24THRUST_300001_SM_1000_NS6detail15normal_iteratorINSA_10device_ptrIdEEEEEEEE10policy1000Ei8functionSF_JPdEEEvT0_iT1_T2_DpNS2_10kernel_argIT3_EE_param_4[16]
)
.maxntid 128
{
	.reg .pred 	%p<37>;
	.reg .b32 	%r<77>;
	.reg .b64 	%rd<64>;
	.reg .b64 	%fd<110>;

	ld.param.u32 	%r43, [_ZN3cub18CUB_300001_SM_10006detail9transform16transform_kernelINS2_10policy_hubILb1EN4cuda3std3__45tupleIJN6thrust24THRUST_300001_SM_1000_NS6detail15normal_iteratorINSA_10device_ptrIdEEEEEEEE10policy1000Ei8functionSF_JPdEEEvT0_iT1_T2_DpNS2_10kernel_argIT3_EE_param_0];
	ld.param.u64 	%rd14, [_ZN3cub18CUB_300001_SM_10006detail9transform16transform_kernelINS2_10policy_hubILb1EN4cuda3std3__45tupleIJN6thrust24THRUST_300001_SM_1000_NS6detail15normal_iteratorINSA_10device_ptrIdEEEEEEEE10policy1000Ei8functionSF_JPdEEEvT0_iT1_T2_DpNS2_10kernel_argIT3_EE_param_4];
	ld.param.u64 	%rd15, [_ZN3cub18CUB_300001_SM_10006detail9transform16transform_kernelINS2_10policy_hubILb1EN4cuda3std3__45tupleIJN6thrust24THRUST_300001_SM_1000_NS6detail15normal_iteratorINSA_10device_ptrIdEEEEEEEE10policy1000Ei8functionSF_JPdEEEvT0_iT1_T2_DpNS2_10kernel_argIT3_EE_param_3];
	ld.param.u32 	%r42, [_ZN3cub18CUB_300001_SM_10006detail9transform16transform_kernelINS2_10policy_hubILb1EN4cuda3std3__45tupleIJN6thrust24THRUST_300001_SM_1000_NS6detail15normal_iteratorINSA_10device_ptrIdEEEEEEEE10policy1000Ei8functionSF_JPdEEEvT0_iT1_T2_DpNS2_10kernel_argIT3_EE_param_1];
	cvta.to.global.u64 	%rd1, %rd15;
	cvta.to.global.u64 	%rd2, %rd14;
	shl.b32 	%r1, %r42, 7;
	mov.u32 	%r44, %ctaid.x;
	mul.lo.s32 	%r2, %r1, %r44;
	sub.s32 	%r3, %r43, %r2;
	min.s32 	%r4, %r1, %r3;
	shl.b32 	%r5, %r4, 3;
	mov.u32 	%r6, %tid.x;
	shl.b32 	%r67, %r6, 7;
	setp.ge.s32 	%p1, %r67, %r5;
	@%p1 bra 	$L__BB3_3;
	mul.wide.u32 	%rd16, %r6, 128;
	add.s64 	%rd17, %rd2, %rd16;
	mul.wide.s32 	%rd18, %r2, 8;
	add.s64 	%rd62, %rd17, %rd18;
$L__BB3_2:
	.pragma "nounroll";
	// begin inline asm
	prefetch.global.L2 [%rd62];
	// end inline asm
	add.s32 	%r67, %r67, 16384;
	add.s64 	%rd62, %rd62, 16384;
	setp.lt.s32 	%p2, %r67, %r5;
	@%p2 bra 	$L__BB3_2;
$L__BB3_3:
	mul.wide.s32 	%rd20, %r2, 8;
	add.s64 	%rd6, %rd2, %rd20;
	add.s64 	%rd7, %rd1, %rd20;
	setp.gt.s32 	%p3, %r1, %r3;
	@%p3 bra 	$L__BB3_16;
	setp.lt.s32 	%p4, %r42, 1;
	@%p4 bra 	$L__BB3_57;
	and.b32  	%r10, %r42, 7;
	setp.lt.u32 	%p5, %r42, 8;
	mov.b32 	%r74, 0;
	@%p5 bra 	$L__BB3_8;
	and.b32  	%r74, %r42, 2147483640;
	neg.s32 	%r69, %r74;
	mul.wide.u32 	%rd21, %r6, 8;
	add.s64 	%rd63, %rd20, %rd21;
	add.s32 	%r68, %r6, 128;
$L__BB3_7:
	.pragma "nounroll";
	mul.wide.s32 	%rd22, %r68, 8;
	add.s64 	%rd23, %rd20, %rd22;
	add.s64 	%rd24, %rd2, %rd63;
	ld.global.f64 	%fd1, [%rd24];
	fma.rn.f64 	%fd2, %fd1, %fd1, 0d3FF0000000000000;
	mov.f64 	%fd3, 0d4010000000000000;
	div.rn.f64 	%fd4, %fd3, %fd2;
	add.s64 	%rd25, %rd1, %rd63;
	st.global.f64 	[%rd25], %fd4;
	add.s64 	%rd26, %rd2, %rd23;
	ld.global.f64 	%fd5, [%rd26];
	fma.rn.f64 	%fd6, %fd5, %fd5, 0d3FF0000000000000;
	div.rn.f64 	%fd7, %fd3, %fd6;
	add.s64 	%rd27, %rd1, %rd23;
	st.global.f64 	[%rd27], %fd7;
	ld.global.f64 	%fd8, [%rd26+1024];
	fma.rn.f64 	%fd9, %fd8, %fd8, 0d3FF0000000000000;
	div.rn.f64 	%fd10, %fd3, %fd9;
	st.global.f64 	[%rd27+1024], %fd10;
	ld.global.f64 	%fd11, [%rd26+2048];
	fma.rn.f64 	%fd12, %fd11, %fd11, 0d3FF0000000000000;
	div.rn.f64 	%fd13, %fd3, %fd12;
	st.global.f64 	[%rd27+2048], %fd13;
	ld.global.f64 	%fd14, [%rd26+3072];
	fma.rn.f64 	%fd15, %fd14, %fd14, 0d3FF0000000000000;
	div.rn.f64 	%fd16, %fd3, %fd15;
	st.global.f64 	[%rd27+3072], %fd16;
	ld.global.f64 	%fd17, [%rd26+4096];
	fma.rn.f64 	%fd18, %fd17, %fd17, 0d3FF0000000000000;
	div.rn.f64 	%fd19, %fd3, %fd18;
	st.global.f64 	[%rd27+4096], %fd19;
	ld.global.f64 	%fd20, [%rd26+5120];
	fma.rn.f64 	%fd21, %fd20, %fd20, 0d3FF0000000000000;
	div.rn.f64 	%fd22, %fd3, %fd21;
	st.global.f64 	[%rd27+5120], %fd22;
	ld.global.f64 	%fd23, [%rd26+6144];
	fma.rn.f64 	%fd24, %fd23, %fd23, 0d3FF0000000000000;
	div.rn.f64 	%fd25, %fd3, %fd24;
	st.global.f64 	[%rd27+6144], %fd25;
	add.s32 	%r69, %r69, 8;
	add.s64 	%rd63, %rd63, 8192;
	add.s32 	%r68, %r68, 1024;
	setp.eq.s32 	%p6, %r69, 0;
	@%p6 bra 	$L__BB3_8;
	bra.uni 	$L__BB3_7;
$L__BB3_8:
	setp.eq.s32 	%p7, %r10, 0;
	@%p7 bra 	$L__BB3_57;
	and.b32  	%r37, %r42, 3;
	setp.lt.u32 	%p8, %r10, 4;
	@%p8 bra 	$L__BB3_11;
	shl.b32 	%r46, %r74, 7;
	add.s32 	%r47, %r46, %r6;
	mul.wide.s32 	%rd28, %r47, 8;
	add.s64 	%rd29, %rd6, %rd28;
	ld.global.f64 	%fd26, [%rd29];
	fma.rn.f64 	%fd27, %fd26, %fd26, 0d3FF0000000000000;
	mov.f64 	%fd28, 0d4010000000000000;
	div.rn.f64 	%fd29, %fd28, %fd27;
	add.s64 	%rd30, %rd7, %rd28;
	st.global.f64 	[%rd30], %fd29;
	ld.global.f64 	%fd30, [%rd29+1024];
	fma.rn.f64 	%fd31, %fd30, %fd30, 0d3FF0000000000000;
	div.rn.f64 	%fd32, %fd28, %fd31;
	st.global.f64 	[%rd30+1024], %fd32;
	ld.global.f64 	%fd33, [%rd29+2048];
	fma.rn.f64 	%fd34, %fd33, %fd33, 0d3FF0000000000000;
	div.rn.f64 	%fd35, %fd28, %fd34;
	st.global.f64 	[%rd30+2048], %fd35;
	ld.global.f64 	%fd36, [%rd29+3072];
	fma.rn.f64 	%fd37, %fd36, %fd36, 0d3FF0000000000000;
	div.rn.f64 	%fd38, %fd28, %fd37;
	st.global.f64 	[%rd30+3072], %fd38;
	add.s32 	%r74, %r74, 4;
$L__BB3_11:
	setp.eq.s32 	%p9, %r37, 0;
	@%p9 bra 	$L__BB3_57;
	setp.eq.s32 	%p10, %r37, 1;
	@%p10 bra 	$L__BB3_14;
	shl.b32 	%r48, %r74, 7;
	add.s32 	%r49, %r48, %r6;
	mul.wide.s32 	%rd31, %r49, 8;
	add.s64 	%rd32, %rd6, %rd31;
	ld.global.f64 	%fd39, [%rd32];
	fma.rn.f64 	%fd40, %fd39, %fd39, 0d3FF0000000000000;
	mov.f64 	%fd41, 0d4010000000000000;
	div.rn.f64 	%fd42, %fd41, %fd40;
	add.s64 	%rd33, %rd7, %rd31;
	st.global.f64 	[%rd33], %fd42;
	ld.global.f64 	%fd43, [%rd32+1024];
	fma.rn.f64 	%fd44, %fd43, %fd43, 0d3FF0000000000000;
	div.rn.f64 	%fd45, %fd41, %fd44;
	st.global.f64 	[%rd33+1024], %fd45;
	add.s32 	%r74, %r74, 2;
$L__BB3_14:
	and.b32  	%r50, %r42, 1;
	setp.eq.b32 	%p11, %r50, 1;
	not.pred 	%p12, %p11;
	@%p12 bra 	$L__BB3_57;
	shl.b32 	%r51, %r74, 7;
	add.s32 	%r52, %r51, %r6;
	mul.wide.s32 	%rd34, %r52, 8;
	add.s64 	%rd35, %rd6, %rd34;
	ld.global.f64 	%fd46, [%rd35];
	fma.rn.f64 	%fd47, %fd46, %fd46, 0d3FF0000000000000;
	mov.f64 	%fd48, 0d4010000000000000;
	div.rn.f64 	%fd49, %fd48, %fd47;
	add.s64 	%rd36, %rd7, %rd34;
	st.global.f64 	[%rd36], %fd49;
	bra.uni 	$L__BB3_57;
$L__BB3_16:
	setp.lt.s32 	%p13, %r42, 1;
	@%p13 bra 	$L__BB3_57;
	and.b32  	%r14, %r42, 7;
	setp.lt.u32 	%p14, %r42, 8;
	mov.b32 	%r71, 0;
	@%p14 bra 	$L__BB3_36;
	and.b32  	%r71, %r42, 2147483640;
	mov.b32 	%r70, 0;
$L__BB3_19:
	.pragma "nounroll";
	shl.b32 	%r55, %r70, 7;
	add.s32 	%r21, %r55, %r6;
	setp.ge.s32 	%p15, %r21, %r4;
	@%p15 bra 	$L__BB3_21;
	mul.wide.u32 	%rd37, %r21, 8;
	add.s64 	%rd38, %rd6, %rd37;
	ld.global.f64 	%fd50, [%rd38];
	fma.rn.f64 	%fd51, %fd50, %fd50, 0d3FF0000000000000;
	mov.f64 	%fd52, 0d4010000000000000;
	div.rn.f64 	%fd53, %fd52, %fd51;
	add.s64 	%rd39, %rd7, %rd37;
	st.global.f64 	[%rd39], %fd53;
$L__BB3_21:
	add.s32 	%r56, %r21, 128;
	setp.ge.s32 	%p16, %r56, %r4;
	mul.wide.s32 	%rd40, %r56, 8;
	add.s64 	%rd12, %rd6, %rd40;
	add.s64 	%rd13, %rd7, %rd40;
	@%p16 bra 	$L__BB3_23;
	ld.global.f64 	%fd54, [%rd12];
	fma.rn.f64 	%fd55, %fd54, %fd54, 0d3FF0000000000000;
	mov.f64 	%fd56, 0d4010000000000000;
	div.rn.f64 	%fd57, %fd56, %fd55;
	st.global.f64 	[%rd13], %fd57;
$L__BB3_23:
	add.s32 	%r57, %r21, 256;
	setp.ge.s32 	%p17, %r57, %r4;
	@%p17 bra 	$L__BB3_25;
	ld.global.f64 	%fd58, [%rd12+1024];
	fma.rn.f64 	%fd59, %fd58, %fd58, 0d3FF0000000000000;
	mov.f64 	%fd60, 0d4010000000000000;
	div.rn.f64 	%fd61, %fd60, %fd59;
	st.global.f64 	[%rd13+1024], %fd61;
$L__BB3_25:
	add.s32 	%r58, %r21, 384;
	setp.ge.s32 	%p18, %r58, %r4;
	@%p18 bra 	$L__BB3_27;
	ld.global.f64 	%fd62, [%rd12+2048];
	fma.rn.f64 	%fd63, %fd62, %fd62, 0d3FF0000000000000;
	mov.f64 	%fd64, 0d4010000000000000;
	div.rn.f64 	%fd65, %fd64, %fd63;
	st.global.f64 	[%rd13+2048], %fd65;
$L__BB3_27:
	add.s32 	%r59, %r21, 512;
	setp.ge.s32 	%p19, %r59, %r4;
	@%p19 bra 	$L__BB3_29;
	ld.global.f64 	%fd66, [%rd12+3072];
	fma.rn.f64 	%fd67, %fd66, %fd66, 0d3FF0000000000000;
	mov.f64 	%fd68, 0d4010000000000000;
	div.rn.f64 	%fd69, %fd68, %fd67;
	st.global.f64 	[%rd13+3072], %fd69;
$L__BB3_29:
	add.s32 	%r60, %r21, 640;
	setp.ge.s32 	%p20, %r60, %r4;
	@%p20 bra 	$L__BB3_31;
	ld.global.f64 	%fd70, [%rd12+4096];
	fma.rn.f64 	%fd71, %fd70, %fd70, 0d3FF0000000000000;
	mov.f64 	%fd72, 0d4010000000000000;
	div.rn.f64 	%fd73, %fd72, %fd71;
	st.global.f64 	[%rd13+4096], %fd73;
$L__BB3_31:
	add.s32 	%r61, %r21, 768;
	setp.ge.s32 	%p21, %r61, %r4;
	@%p21 bra 	$L__BB3_33;
	ld.global.f64 	%fd74, [%rd12+5120];
	fma.rn.f64 	%fd75, %fd74, %fd74, 0d3FF0000000000000;
	mov.f64 	%fd76, 0d4010000000000000;
	div.rn.f64 	%fd77, %fd76, %fd75;
	st.global.f64 	[%rd13+5120], %fd77;
$L__BB3_33:
	add.s32 	%r62, %r21, 896;
	setp.ge.s32 	%p22, %r62, %r4;
	@%p22 bra 	$L__BB3_35;
	ld.global.f64 	%fd78, [%rd12+6144];
	fma.rn.f64 	%fd79, %fd78, %fd78, 0d3FF0000000000000;
	mov.f64 	%fd80, 0d4010000000000000;
	div.rn.f64 	%fd81, %fd80, %fd79;
	st.global.f64 	[%rd13+6144], %fd81;
$L__BB3_35:
	add.s32 	%r70, %r70, 8;
	setp.ne.s32 	%p23, %r70, %r71;
	@%p23 bra 	$L__BB3_19;
$L__BB3_36:
	setp.eq.s32 	%p24, %r14, 0;
	@%p24 bra 	$L__BB3_57;
	and.b32  	%r24, %r42, 3;
	setp.lt.u32 	%p25, %r14, 4;
	@%p25 bra 	$L__BB3_47;
	shl.b32 	%r63, %r71, 7;
	add.s32 	%r25, %r63, %r6;
	setp.ge.s32 	%p26, %r25, %r4;
	@%p26 bra 	$L__BB3_40;
	mul.wide.s32 	%rd41, %r25, 8;
	add.s64 	%rd42, %rd6, %rd41;
	ld.global.f64 	%fd82, [%rd42];
	fma.rn.f64 	%fd83, %fd82, %fd82, 0d3FF0000000000000;
	mov.f64 	%fd84, 0d4010000000000000;
	div.rn.f64 	%fd85, %fd84, %fd83;
	add.s64 	%rd43, %rd7, %rd41;
	st.global.f64 	[%rd43], %fd85;
$L__BB3_40:
	add.s32 	%r26, %r25, 128;
	setp.ge.s32 	%p27, %r26, %r4;
	@%p27 bra 	$L__BB3_42;
	mul.wide.s32 	%rd44, %r26, 8;
	add.s64 	%rd45, %rd6, %rd44;
	ld.global.f64 	%fd86, [%rd45];
	fma.rn.f64 	%fd87, %fd86, %fd86, 0d3FF0000000000000;
	mov.f64 	%fd88, 0d4010000000000000;
	div.rn.f64 	%fd89, %fd88, %fd87;
	add.s64 	%rd46, %rd7, %rd44;
	st.global.f64 	[%rd46], %fd89;
$L__BB3_42:
	add.s32 	%r27, %r25, 256;
	setp.ge.s32 	%p28, %r27, %r4;
	@%p28 bra 	$L__BB3_44;
	mul.wide.s32 	%rd47, %r27, 8;
	add.s64 	%rd48, %rd6, %rd47;
	ld.global.f64 	%fd90, [%rd48];
	fma.rn.f64 	%fd91, %fd90, %fd90, 0d3FF0000000000000;
	mov.f64 	%fd92, 0d4010000000000000;
	div.rn.f64 	%fd93, %fd92, %fd91;
	add.s64 	%rd49, %rd7, %rd47;
	st.global.f64 	[%rd49], %fd93;
$L__BB3_44:
	add.s32 	%r28, %r25, 384;
	setp.ge.s32 	%p29, %r28, %r4;
	@%p29 bra 	$L__BB3_46;
	mul.wide.s32 	%rd50, %r28, 8;
	add.s64 	%rd51, %rd6, %rd50;
	ld.global.f64 	%fd94, [%rd51];
	fma.rn.f64 	%fd95, %fd94, %fd94, 0d3FF0000000000000;
	mov.f64 	%fd96, 0d4010000000000000;
	div.rn.f64 	%fd97, %fd96, %fd95;
	add.s64 	%rd52, %rd7, %rd50;
	st.global.f64 	[%rd52], %fd97;
$L__BB3_46:
	add.s32 	%r71, %r71, 4;
$L__BB3_47:
	setp.eq.s32 	%p30, %r24, 0;
	@%p30 bra 	$L__BB3_57;
	setp.eq.s32 	%p31, %r24, 1;
	@%p31 bra 	$L__BB3_54;
	shl.b32 	%r64, %r71, 7;
	add.s32 	%r31, %r64, %r6;
	setp.ge.s32 	%p32, %r31, %r4;
	@%p32 bra 	$L__BB3_51;
	mul.wide.s32 	%rd53, %r31, 8;
	add.s64 	%rd54, %rd6, %rd53;
	ld.global.f64 	%fd98, [%rd54];
	fma.rn.f64 	%fd99, %fd98, %fd98, 0d3FF0000000000000;
	mov.f64 	%fd100, 0d4010000000000000;
	div.rn.f64 	%fd101, %fd100, %fd99;
	add.s64 	%rd55, %rd7, %rd53;
	st.global.f64 	[%rd55], %fd101;
$L__BB3_51:
	add.s32 	%r32, %r31, 128;
	setp.ge.s32 	%p33, %r32, %r4;
	@%p33 bra 	$L__BB3_53;
	mul.wide.s32 	%rd56, %r32, 8;
	add.s64 	%rd57, %rd6, %rd56;
	ld.global.f64 	%fd102, [%rd57];
	fma.rn.f64 	%fd103, %fd102, %fd102, 0d3FF0000000000000;
	mov.f64 	%fd104, 0d4010000000000000;
	div.rn.f64 	%fd105, %fd104, %fd103;
	add.s64 	%rd58, %rd7, %rd56;
	st.global.f64 	[%rd58], %fd105;
$L__BB3_53:
	add.s32 	%r71, %r71, 2;
$L__BB3_54:
	and.b32  	%r65, %r42, 1;
	setp.eq.b32 	%p34, %r65, 1;
	not.pred 	%p35, %p34;
	@%p35 bra 	$L__BB3_57;
	shl.b32 	%r66, %r71, 7;
	add.s32 	%r35, %r66, %r6;
	setp.ge.s32 	%p36, %r35, %r4;
	@%p36 bra 	$L__BB3_57;
	mul.wide.s32 	%rd59, %r35, 8;
	add.s64 	%rd60, %rd6, %rd59;
	ld.global.f64 	%fd106, [%rd60];
	fma.rn.f64 	%fd107, %fd106, %fd106, 0d3FF0000000000000;
	mov.f64 	%fd108, 0d4010000000000000;
	div.rn.f64 	%fd109, %fd108, %fd107;
	add.s64 	%rd61, %rd7, %rd59;
	st.global.f64 	[%rd61], %fd109;
$L__BB3_57:
	ret;

}
	// .globl	_ZN3cub18CUB_300001_SM_10006detail9transform16transform_kernelINS2_10policy_hubILb1EN4cuda3std3__45tupleIJN6thrust24THRUST_300001_SM_1000_NS6detail15normal_iteratorINSA_10device_ptrIdEEEEEEEE10policy1000El8functionSF_JPdEEEvT0_iT1_T2_DpNS2_10kernel_argIT3_EE
.visible .entry _ZN3cub18CUB_300001_SM_10006detail9transform16transform_kernelINS2_10policy_hubILb1EN4cuda3std3__45tupleIJN6thrust24THRUST_300001_SM_1000_NS6detail15normal_iteratorINSA_10device_ptrIdEEEEEEEE10policy1000El8functionSF_JPdEEEvT0_iT1_T2_DpNS2_10kernel_argIT3_EE(
	.param .u64 _ZN3cub18CUB_300001_SM_10006detail9transform16transform_kernelINS2_10policy_hubILb1EN4cuda3std3__45tupleIJN6thrust24THRUST_300001_SM_1000_NS6detail15normal_iteratorINSA_10device_ptrIdEEEEEEEE10policy1000El8functionSF_JPdEEEvT0_iT1_T2_DpNS2_10kernel_argIT3_EE_param_0,
	.param .u32 _ZN3cub18CUB_300001_SM_10006detail9transform16transform_kernelINS2_10policy_hubILb1EN4cuda3std3__45tupleIJN6thrust24THRUST_300001_SM_1000_NS6detail15normal_iteratorINSA_10device_ptrIdEEEEEEEE10policy1000El8functionSF_JPdEEEvT0_iT1_T2_DpNS2_10kernel_argIT3_EE_param_1,
	.param .align 1 .b8 _ZN3cub18CUB_300001_SM_10006detail9transform16transform_kernelINS2_10policy_hubILb1EN4cuda3std3__45tupleIJN6thrust24THRUST_300001_SM_1000_NS6detail15normal_iteratorINSA_10device_ptrIdEEEEEEEE10policy1000El8functionSF_JPdEEEvT0_iT1_T2_DpNS2_10kernel_argIT3_EE_param_2[1],
	.param .align 8 .b8 _ZN3cub18CUB_300001_SM_10006detail9transform16transform_kernelINS2_10policy_hubILb1EN4cuda3std3__45tupleIJN6thrust24THRUST_300001_SM_1000_NS6detail15normal_iteratorINSA_10device_ptrIdEEEEEEEE10policy1000El8functionSF_JPdEEEvT0_iT1_T2_DpNS2_10kernel_argIT3_EE_param_3[8],
	.param .align 8 .b8 _ZN3cub18CUB_300001_SM_10006detail9transform16transform_kernelINS2_10policy_hubILb1EN4cuda3std3__45tupleIJN6thrust24THRUST_300001_SM_1000_NS6detail15normal_iteratorINSA_10device_ptrIdEEEEEEEE10policy1000El8functionSF_JPdEEEvT0_iT1_T2_DpNS2_10kernel_argIT3_EE_param_4[16]
)
.maxntid 128
{
	.reg .pred 	%p<37>;
	.reg .b32 	%r<74>;
	.reg .b64 	%rd<70>;
	.reg .b64 	%fd<110>;

	ld.param.u64 	%rd15, [_ZN3cub18CUB_300001_SM_10006detail9transform16transform_kernelINS2_10policy_hubILb1EN4cuda3std3__45tupleIJN6thrust24THRUST_300001_SM_1000_NS6detail15normal_iteratorINSA_10device_ptrIdEEEEEEEE10policy1000El8functionSF_JPdEEEvT0_iT1_T2_DpNS2_10kernel_argIT3_EE_param_0];
	ld.param.u64 	%rd16, [_ZN3cub18CUB_300001_SM_10006detail9transform16transform_kernelINS2_10policy_hubILb1EN4cuda3std3__45tupleIJN6thrust24THRUST_300001_SM_1000_NS6detail15normal_iteratorINSA_10device_ptrIdEEEEEEEE10policy1000El8functionSF_JPdEEEvT0_iT1_T2_DpNS2_10kernel_argIT3_EE_param_4];
	ld.param.u64 	%rd17, [_ZN3cub18CUB_300001_SM_10006detail9transform16transform_kernelINS2_10policy_hubILb1EN4cuda3std3__45tupleIJN6thrust24THRUST_300001_SM_1000_NS6detail15normal_iteratorINSA_10device_ptrIdEEEEEEEE10policy1000El8functionSF_JPdEEEvT0_iT1_T2_DpNS2_10kernel_argIT3_EE_param_3];
	ld.param.u32 	%r40, [_ZN3cub18CUB_300001_SM_10006detail9transform16transform_kernelINS2_10policy_hubILb1EN4cuda3std3__45tupleIJN6thrust24THRUST_300001_SM_1000_NS6detail15normal_iteratorINSA_10device_ptrIdEEEEEEEE10policy1000El8functionSF_JPdEEEvT0_iT1_T2_DpNS2_10kernel_argIT3_EE_param_1];
	cvta.to.global.u64 	%rd1, %rd17;
	cvta.to.global.u64 	%rd2, %rd16;
	shl.b32 	%r1, %r40, 7;
	mov.u32 	%r41, %ctaid.x;
	cvt.u64.u32 	%rd18, %r41;
	cvt.s64.s32 	%rd19, %r1;
	mul.lo.s64 	%rd3, %rd19, %rd18;
	sub.s64 	%rd20, %rd15, %rd3;
	min.s64 	%rd21, %rd20, %rd19;
	cvt.u32.u64 	%r2, %rd21;
	shl.b32 	%r3, %r2, 3;
	mov.u32 	%r4, %tid.x;
	shl.b32 	%r64, %r4, 7;
	setp.ge.s32 	%p1, %r64, %r3;
	@%p1 bra 	$L__BB4_3;
	shl.b64 	%rd22, %rd3, 3;
	add.s64 	%rd23, %rd2, %rd22;
	mul.wide.u32 	%rd24, %r4, 128;
	add.s64 	%rd68, %rd23, %rd24;
$L__BB4_2:
	.pragma "nounroll";
	// begin inline asm
	prefetch.global.L2 [%rd68];
	// end inline asm
	add.s32 	%r64, %r64, 16384;
	add.s64 	%rd68, %rd68, 16384;
	setp.lt.s32 	%p2, %r64, %r3;
	@%p2 bra 	$L__BB4_2;
$L__BB4_3:
	shl.b64 	%rd26, %rd3, 3;
	add.s64 	%rd7, %rd2, %rd26;
	add.s64 	%rd8, %rd1, %rd26;
	setp.eq.s32 	%p3, %r1, %r2;
	@%p3 bra 	$L__BB4_45;
	setp.lt.s32 	%p4, %r40, 1;
	@%p4 bra 	$L__BB4_57;
	and.b32  	%r8, %r40, 7;
	setp.lt.u32 	%p5, %r40, 8;
	mov.b32 	%r71, 0;
	@%p5 bra 	$L__BB4_24;
	and.b32  	%r71, %r40, 2147483640;
	mov.b32 	%r67, 0;
$L__BB4_7:
	.pragma "nounroll";
	shl.b32 	%r44, %r67, 7;
	add.s32 	%r19, %r44, %r4;
	setp.ge.s32 	%p6, %r19, %r2;
	@%p6 bra 	$L__BB4_9;
	mul.wide.u32 	%rd27, %r19, 8;
	add.s64 	%rd28, %rd7, %rd27;
	ld.global.f64 	%fd1, [%rd28];
	fma.rn.f64 	%fd2, %fd1, %fd1, 0d3FF0000000000000;
	mov.f64 	%fd3, 0d4010000000000000;
	div.rn.f64 	%fd4, %fd3, %fd2;
	add.s64 	%rd29, %rd8, %rd27;
	st.global.f64 	[%rd29], %fd4;
$L__BB4_9:
	add.s32 	%r45, %r19, 128;
	setp.ge.s32 	%p7, %r45, %r2;
	mul.wide.s32 	%rd30, %r45, 8;
	add.s64 	%rd13, %rd7, %rd30;
	add.s64 	%rd14, %rd8, %rd30;
	@%p7 bra 	$L__BB4_11;
	ld.global.f64 	%fd5, [%rd13];
	fma.rn.f64 	%fd6, %fd5, %fd5, 0d3FF0000000000000;
	mov.f64 	%fd7, 0d4010000000000000;
	div.rn.f64 	%fd8, %fd7, %fd6;
	st.global.f64 	[%rd14], %fd8;
$L__BB4_11:
	add.s32 	%r46, %r19, 256;
	setp.ge.s32 	%p8, %r46, %r2;
	@%p8 bra 	$L__BB4_13;
	ld.global.f64 	%fd9, [%rd13+1024];
	fma.rn.f64 	%fd10, %fd9, %fd9, 0d3FF0000000000000;
	mov.f64 	%fd11, 0d4010000000000000;
	div.rn.f64 	%fd12, %fd11, %fd10;
	st.global.f64 	[%rd14+1024], %fd12;
$L__BB4_13:
	add.s32 	%r47, %r19, 384;
	setp.ge.s32 	%p9, %r47, %r2;
	@%p9 bra 	$L__BB4_15;
	ld.global.f64 	%fd13, [%rd13+2048];
	fma.rn.f64 	%fd14, %fd13, %fd13, 0d3FF0000000000000;
	mov.f64 	%fd15, 0d4010000000000000;
	div.rn.f64 	%fd16, %fd15, %fd14;
	st.global.f64 	[%rd14+2048], %fd16;
$L__BB4_15:
	add.s32 	%r48, %r19, 512;
	setp.ge.s32 	%p10, %r48, %r2;
	@%p10 bra 	$L__BB4_17;
	ld.global.f64 	%fd17, [%rd13+3072];
	fma.rn.f64 	%fd18, %fd17, %fd17, 0d3FF0000000000000;
	mov.f64 	%fd19, 0d4010000000000000;
	div.rn.f64 	%fd20, %fd19, %fd18;
	st.global.f64 	[%rd14+3072], %fd20;
$L__BB4_17:
	add.s32 	%r49, %r19, 640;
	setp.ge.s32 	%p11, %r49, %r2;
	@%p11 bra 	$L__BB4_19;
	ld.global.f64 	%fd21, [%rd13+4096];
	fma.rn.f64 	%fd22, %fd21, %fd21, 0d3FF0000000000000;
	mov.f64 	%fd23, 0d4010000000000000;
	div.rn.f64 	%fd24, %fd23, %fd22;
	st.global.f64 	[%rd14+4096], %fd24;
$L__BB4_19:
	add.s32 	%r50, %r19, 768;
	setp.ge.s32 	%p12, %r50, %r2;
	@%p12 bra 	$L__BB4_21;
	ld.global.f64 	%fd25, [%rd13+5120];
	fma.rn.f64 	%fd26, %fd25, %fd25, 0d3FF0000000000000;
	mov.f64 	%fd27, 0d4010000000000000;
	div.rn.f64 	%fd28, %fd27, %fd26;
	st.global.f64 	[%rd14+5120], %fd28;
$L__BB4_21:
	add.s32 	%r51, %r19, 896;
	setp.ge.s32 	%p13, %r51, %r2;
	@%p13 bra 	$L__BB4_23;
	ld.global.f64 	%fd29, [%rd13+6144];
	fma.rn.f64 	%fd30, %fd29, %fd29, 0d3FF0000000000000;
	mov.f64 	%fd31, 0d4010000000000000;
	div.rn.f64 	%fd32, %fd31, %fd30;
	st.global.f64 	[%rd14+6144], %fd32;
$L__BB4_23:
	add.s32 	%r67, %r67, 8;
	setp.eq.s32 	%p14, %r67, %r71;
	@%p14 bra 	$L__BB4_24;
	bra.uni 	$L__BB4_7;
$L__BB4_24:
	setp.eq.s32 	%p15, %r8, 0;
	@%p15 bra 	$L__BB4_57;
	and.b32  	%r28, %r40, 3;
	setp.lt.u32 	%p16, %r8, 4;
	@%p16 bra 	$L__BB4_35;
	shl.b32 	%r52, %r71, 7;
	add.s32 	%r29, %r52, %r4;
	setp.ge.s32 	%p17, %r29, %r2;
	@%p17 bra 	$L__BB4_28;
	mul.wide.s32 	%rd31, %r29, 8;
	add.s64 	%rd32, %rd7, %rd31;
	ld.global.f64 	%fd33, [%rd32];
	fma.rn.f64 	%fd34, %fd33, %fd33, 0d3FF0000000000000;
	mov.f64 	%fd35, 0d4010000000000000;
	div.rn.f64 	%fd36, %fd35, %fd34;
	add.s64 	%rd33, %rd8, %rd31;
	st.global.f64 	[%rd33], %fd36;
$L__BB4_28:
	add.s32 	%r30, %r29, 128;
	setp.ge.s32 	%p18, %r30, %r2;
	@%p18 bra 	$L__BB4_30;
	mul.wide.s32 	%rd34, %r30, 8;
	add.s64 	%rd35, %rd7, %rd34;
	ld.global.f64 	%fd37, [%rd35];
	fma.rn.f64 	%fd38, %fd37, %fd37, 0d3FF0000000000000;
	mov.f64 	%fd39, 0d4010000000000000;
	div.rn.f64 	%fd40, %fd39, %fd38;
	add.s64 	%rd36, %rd8, %rd34;
	st.global.f64 	[%rd36], %fd40;
$L__BB4_30:
	add.s32 	%r31, %r29, 256;
	setp.ge.s32 	%p19, %r31, %r2;
	@%p19 bra 	$L__BB4_32;
	mul.wide.s32 	%rd37, %r31, 8;
	add.s64 	%rd38, %rd7, %rd37;
	ld.global.f64 	%fd41, [%rd38];
	fma.rn.f64 	%fd42, %fd41, %fd41, 0d3FF0000000000000;
	mov.f64 	%fd43, 0d4010000000000000;
	div.rn.f64 	%fd44, %fd43, %fd42;
	add.s64 	%rd39, %rd8, %rd37;
	st.global.f64 	[%rd39], %fd44;
$L__BB4_32:
	add.s32 	%r32, %r29, 384;
	setp.ge.s32 	%p20, %r32, %r2;
	@%p20 bra 	$L__BB4_34;
	mul.wide.s32 	%rd40, %r32, 8;
	add.s64 	%rd41, %rd7, %rd40;
	ld.global.f64 	%fd45, [%rd41];
	fma.rn.f64 	%fd46, %fd45, %fd45, 0d3FF0000000000000;
	mov.f64 	%fd47, 0d4010000000000000;
	div.rn.f64 	%fd48, %fd47, %fd46;
	add.s64 	%rd42, %rd8, %rd40;
	st.global.f64 	[%rd42], %fd48;
$L__BB4_34:
	add.s32 	%r71, %r71, 4;
$L__BB4_35:
	setp.eq.s32 	%p21, %r28, 0;
	@%p21 bra 	$L__BB4_57;
	setp.eq.s32 	%p22, %r28, 1;
	@%p22 bra 	$L__BB4_42;
	shl.b32 	%r53, %r71, 7;
	add.s32 	%r35, %r53, %r4;
	setp.ge.s32 	%p23, %r35, %r2;
	@%p23 bra 	$L__BB4_39;
	mul.wide.s32 	%rd43, %r35, 8;
	add.s64 	%rd44, %rd7, %rd43;
	ld.global.f64 	%fd49, [%rd44];
	fma.rn.f64 	%fd50, %fd49, %fd49, 0d3FF0000000000000;
	mov.f64 	%fd51, 0d4010000000000000;
	div.rn.f64 	%fd52, %fd51, %fd50;
	add.s64 	%rd45, %rd8, %rd43;
	st.global.f64 	[%rd45], %fd52;
$L__BB4_39:
	add.s32 	%r36, %r35, 128;
	setp.ge.s32 	%p24, %r36, %r2;
	@%p24 bra 	$L__BB4_41;
	mul.wide.s32 	%rd46, %r36, 8;
	add.s64 	%rd47, %rd7, %rd46;
	ld.global.f64 	%fd53, [%rd47];
	fma.rn.f64 	%fd54, %fd53, %fd53, 0d3FF0000000000000;
	mov.f64 	%fd55, 0d4010000000000000;
	div.rn.f64 	%fd56, %fd55, %fd54;
	add.s64 	%rd48, %rd8, %rd46;
	st.global.f64 	[%rd48], %fd56;
$L__BB4_41:
	add.s32 	%r71, %r71, 2;
$L__BB4_42:
	and.b32  	%r54, %r40, 1;
	setp.eq.b32 	%p25, %r54, 1;
	not.pred 	%p26, %p25;
	@%p26 bra 	$L__BB4_57;
	shl.b32 	%r55, %r71, 7;
	add.s32 	%r39, %r55, %r4;
	setp.ge.s32 	%p27, %r39, %r2;
	@%p27 bra 	$L__BB4_57;
	mul.wide.s32 	%rd49, %r39, 8;
	add.s64 	%rd50, %rd7, %rd49;
	ld.global.f64 	%fd57, [%rd50];
	fma.rn.f64 	%fd58, %fd57, %fd57, 0d3FF0000000000000;
	mov.f64 	%fd59, 0d4010000000000000;
	div.rn.f64 	%fd60, %fd59, %fd58;
	add.s64 	%rd51, %rd8, %rd49;
	st.global.f64 	[%rd51], %fd60;
	bra.uni 	$L__BB4_57;
$L__BB4_45:
	setp.lt.s32 	%p28, %r40, 1;
	@%p28 bra 	$L__BB4_57;
	and.b32  	%r10, %r40, 7;
	setp.lt.u32 	%p29, %r40, 8;
	mov.b32 	%r69, 0;
	@%p29 bra 	$L__BB4_49;
	and.b32  	%r69, %r40, 2147483640;
	neg.s32 	%r66, %r69;
	mul.wide.u32 	%rd52, %r4, 8;
	add.s64 	%rd69, %rd26, %rd52;
	add.s32 	%r65, %r4, 128;
$L__BB4_48:
	.pragma "nounroll";
	mul.wide.s32 	%rd53, %r65, 8;
	add.s64 	%rd54, %rd26, %rd53;
	add.s64 	%rd55, %rd2, %rd69;
	ld.global.f64 	%fd61, [%rd55];
	fma.rn.f64 	%fd62, %fd61, %fd61, 0d3FF0000000000000;
	mov.f64 	%fd63, 0d4010000000000000;
	div.rn.f64 	%fd64, %fd63, %fd62;
	add.s64 	%rd56, %rd1, %rd69;
	st.global.f64 	[%rd56], %fd64;
	add.s64 	%rd57, %rd2, %rd54;
	ld.global.f64 	%fd65, [%rd57];
	fma.rn.f64 	%fd66, %fd65, %fd65, 0d3FF0000000000000;
	div.rn.f64 	%fd67, %fd63, %fd66;
	add.s64 	%rd58, %rd1, %rd54;
	st.global.f64 	[%rd58], %fd67;
	ld.global.f64 	%fd68, [%rd57+1024];
	fma.rn.f64 	%fd69, %fd68, %fd68, 0d3FF0000000000000;
	div.rn.f64 	%fd70, %fd63, %fd69;
	st.global.f64 	[%rd58+1024], %fd70;
	ld.global.f64 	%fd71, [%rd57+2048];
	fma.rn.f64 	%fd72, %fd71, %fd71, 0d3FF0000000000000;
	div.rn.f64 	%fd73, %fd63, %fd72;
	st.global.f64 	[%rd58+2048], %fd73;
	ld.global.f64 	%fd74, [%rd57+3072];
	fma.rn.f64 	%fd75, %fd74, %fd74, 0d3FF0000000000000;
	div.rn.f64 	%fd76, %fd63, %fd75;
	st.global.f64 	[%rd58+3072], %fd76;
	ld.global.f64 	%fd77, [%rd57+4096];
	fma.rn.f64 	%fd78, %fd77, %fd77, 0d3FF0000000000000;
	div.rn.f64 	%fd79, %fd63, %fd78;
	st.global.f64 	[%rd58+4096], %fd79;
	ld.global.f64 	%fd80, [%rd57+5120];
	fma.rn.f64 	%fd81, %fd80, %fd80, 0d3FF0000000000000;
	div.rn.f64 	%fd82, %fd63, %fd81;
	st.global.f64 	[%rd58+5120], %fd82;
	ld.global.f64 	%fd83, [%rd57+6144];
	fma.rn.f64 	%fd84, %fd83, %fd83, 0d3FF0000000000000;
	div.rn.f64 	%fd85, %fd63, %fd84;
	st.global.f64 	[%rd58+6144], %fd85;
	add.s32 	%r66, %r66, 8;
	add.s64 	%rd69, %rd69, 8192;
	add.s32 	%r65, %r65, 1024;
	setp.eq.s32 	%p30, %r66, 0;
	@%p30 bra 	$L__BB4_49;
	bra.uni 	$L__BB4_48;
$L__BB4_49:
	setp.eq.s32 	%p31, %r10, 0;
	@%p31 bra 	$L__BB4_57;
	and.b32  	%r22, %r40, 3;
	setp.lt.u32 	%p32, %r10, 4;
	@%p32 bra 	$L__BB4_52;
	shl.b32 	%r57, %r69, 7;
	add.s32 	%r58, %r57, %r4;
	mul.wide.s32 	%rd59, %r58, 8;
	add.s64 	%rd60, %rd7, %rd59;
	ld.global.f64 	%fd86, [%rd60];
	fma.rn.f64 	%fd87, %fd86, %fd86, 0d3FF0000000000000;
	mov.f64 	%fd88, 0d4010000000000000;
	div.rn.f64 	%fd89, %fd88, %fd87;
	add.s64 	%rd61, %rd8, %rd59;
	st.global.f64 	[%rd61], %fd89;
	ld.global.f64 	%fd90, [%rd60+1024];
	fma.rn.f64 	%fd91, %fd90, %fd90, 0d3FF0000000000000;
	div.rn.f64 	%fd92, %fd88, %fd91;
	st.global.f64 	[%rd61+1024], %fd92;
	ld.global.f64 	%fd93, [%rd60+2048];
	fma.rn.f64 	%fd94, %fd93, %fd93, 0d3FF0000000000000;
	div.rn.f64 	%fd95, %fd88, %fd94;
	st.global.f64 	[%rd61+2048], %fd95;
	ld.global.f64 	%fd96, [%rd60+3072];
	fma.rn.f64 	%fd97, %fd96, %fd96, 0d3FF0000000000000;
	div.rn.f64 	%fd98, %fd88, %fd97;
	st.global.f64 	[%rd61+3072], %fd98;
	add.s32 	%r69, %r69, 4;
$L__BB4_52:
	setp.eq.s32 	%p33, %r22, 0;
	@%p33 bra 	$L__BB4_57;
	setp.eq.s32 	%p34, %r22, 1;
	@%p34 bra 	$L__BB4_55;
	shl.b32 	%r59, %r69, 7;
	add.s32 	%r60, %r59, %r4;
	mul.wide.s32 	%rd62, %r60, 8;
	add.s64 	%rd63, %rd7, %rd62;
	ld.global.f64 	%fd99, [%rd63];
	fma.rn.f64 	%fd100, %fd99, %fd99, 0d3FF0000000000000;
	mov.f64 	%fd101, 0d4010000000000000;
	div.rn.f64 	%fd102, %fd101, %fd100;
	add.s64 	%rd64, %rd8, %rd62;
	st.global.f64 	[%rd64], %fd102;
	ld.global.f64 	%fd103, [%rd63+1024];
	fma.rn.f64 	%fd104, %fd103, %fd103, 0d3FF0000000000000;
	div.rn.f64 	%fd105, %fd101, %fd104;
	st.global.f64 	[%rd64+1024], %fd105;
	add.s32 	%r69, %r69, 2;
$L__BB4_55:
	and.b32  	%r61, %r40, 1;
	setp.eq.b32 	%p35, %r61, 1;
	not.pred 	%p36, %p35;
	@%p36 bra 	$L__BB4_57;
	shl.b32 	%r62, %r69, 7;
	add.s32 	%r63, %r62, %r4;
	mul.wide.s32 	%rd65, %r63, 8;
	add.s64 	%rd66, %rd7, %rd65;
	ld.global.f64 	%fd106, [%rd66];
	fma.rn.f64 	%fd107, %fd106, %fd106, 0d3FF0000000000000;
	mov.f64 	%fd108, 0d4010000000000000;
	div.rn.f64 	%fd109, %fd108, %fd107;
	add.s64 	%rd67, %rd8, %rd65;
	st.global.f64 	[%rd67], %fd109;
$L__BB4_57:
	ret;

}
	// .globl	_ZN3cub18CUB_300001_SM_10006detail9transform16transform_kernelINS2_10policy_hubILb1EN4cuda3std3__45tupleIJN6thrust24THRUST_300001_SM_1000_NS6detail15normal_iteratorINSA_10device_ptrIdEEEEEEEE10policy1000EiNSB_10functional5actorINSJ_9compositeIJNSJ_16operator_adaptorINS7_10multipliesIvEEEENSK_INSJ_5valueIdEEEENSK_INSJ_8argumentILj0EEEEEEEEEESF_JPdEEEvT0_iT1_T2_DpNS2_10kernel_argIT3_EE
.visible .entry _ZN3cub18CUB_300001_SM_10006detail9transform16transform_kernelINS2_10policy_hubILb1EN4cuda3std3__45tupleIJN6thrust24THRUST_300001_SM_1000_NS6detail15normal_iteratorINSA_10device_ptrIdEEEEEEEE10policy1000EiNSB_10functional5actorINSJ_9compositeIJNSJ_16operator_adaptorINS7_10multipliesIvEEEENSK_INSJ_5valueIdEEEENSK_INSJ_8argumentILj0EEEEEEEEEESF_JPdEEEvT0_iT1_T2_DpNS2_10kernel_argIT3_EE(
	.param .u32 _ZN3cub18CUB_300001_SM_10006detail9transform16transform_kernelINS2_10policy_hubILb1EN4cuda3std3__45tupleIJN6thrust24THRUST_300001_SM_1000_NS6detail15normal_iteratorINSA_10device_ptrIdEEEEEEEE10policy1000EiNSB_10functional5actorINSJ_9compositeIJNSJ_16operator_adaptorINS7_10multipliesIvEEEENSK_INSJ_5valueIdEEEENSK_INSJ_8argumentILj0EEEEEEEEEESF_JPdEEEvT0_iT1_T2_DpNS2_10kernel_argIT3_EE_param_0,
	.param .u32 _ZN3cub18CUB_300001_SM_10006detail9transform16transform_kernelINS2_10policy_hubILb1EN4cuda3std3__45tupleIJN6thrust24THRUST_300001_SM_1000_NS6detail15normal_iteratorINSA_10device_ptrIdEEEEEEEE10policy1000EiNSB_10functional5actorINSJ_9compositeIJNSJ_16operator_adaptorINS7_10multipliesIvEEEENSK_INSJ_5valueIdEEEENSK_INSJ_8argumentILj0EEEEEEEEEESF_JPdEEEvT0_iT1_T2_DpNS2_10kernel_argIT3_EE_param_1,
	.param .align 8 .b8 _ZN3cub18CUB_300001_SM_10006detail9transform16transform_kernelINS2_10policy_hubILb1EN4cuda3std3__45tupleIJN6thrust24THRUST_300001_SM_1000_NS6detail15normal_iteratorINSA_10device_ptrIdEEEEEEEE10policy1000EiNSB_10functional5actorINSJ_9compositeIJNSJ_16operator_adaptorINS7_10multipliesIvEEEENSK_INSJ_5valueIdEEEENSK_INSJ_8argumentILj0EEEEEEEEEESF_JPdEEEvT0_iT1_T2_DpNS2_10kernel_argIT3_EE_param_2[24],
	.param .align 8 .b8 _ZN3cub18CUB_300001_SM_10006detail9transform16transform_kernelINS2_10policy_hubILb1EN4cuda3std3__45tupleIJN6thrust24THRUST_300001_SM_1000_NS6detail15normal_iteratorINSA_10device_ptrIdEEEEEEEE10policy1000EiNSB_10functional5actorINSJ_9compositeIJNSJ_16operator_adaptorINS7_10multipliesIvEEEENSK_INSJ_5valueIdEEEENSK_INSJ_8argumentILj0EEEEEEEEEESF_JPdEEEvT0_iT1_T2_DpNS2_10kernel_argIT3_EE_param_3[8],
	.param .align 8 .b8 _ZN3cub18CUB_300001_SM_10006detail9transform16transform_kernelINS2_10policy_hubILb1EN4cuda3std3__45tupleIJN6thrust24THRUST_300001_SM_1000_NS6detail15normal_iteratorINSA_10device_ptrIdEEEEEEEE10policy1000EiNSB_10functional5actorINSJ_9compositeIJNSJ_16operator_adaptorINS7_10multipliesIvEEEENSK_INSJ_5valueIdEEEENSK_INSJ_8argumentILj0EEEEEEEEEESF_JPdEEEvT0_iT1_T2_DpNS2_10kernel_argIT3_EE_param_4[16]
)
.maxntid 128
{
	.reg .pred 	%p<37>;
	.reg .b32 	%r<84>;
	.reg .b64 	%rd<66>;
	.reg .b64 	%fd<90>;

	ld.param.f64 	%fd1, [_ZN3cub18CUB_300001_SM_10006detail9transform16transform_kernelINS2_10policy_hubILb1EN4cuda3std3__45tupleIJN6thrust24THRUST_300001_SM_1000_NS6detail15normal_iteratorINSA_10device_ptrIdEEEEEEEE10policy1000EiNSB_10functional5actorINSJ_9compositeIJNSJ_16operator_adaptorINS7_10multipliesIvEEEENSK_INSJ_5valueIdEEEENSK_INSJ_8argumentILj0EEEEEEEEEESF_JPdEEEvT0_iT1_T2_DpNS2_10kernel_argIT3_EE_param_2+8];
	ld.param.u32 	%r50, [_ZN3cub18CUB_300001_SM_10006detail9transform16transform_kernelINS2_10policy_hubILb1EN4cuda3std3__45tupleIJN6thrust24THRUST_300001_SM_1000_NS6detail15normal_iteratorINSA_10device_ptrIdEEEEEEEE10policy1000EiNSB_10functional5actorINSJ_9compositeIJNSJ_16operator_adaptorINS7_10multipliesIvEEEENSK_INSJ_5valueIdEEEENSK_INSJ_8argumentILj0EEEEEEEEEESF_JPdEEEvT0_iT1_T2_DpNS2_10kernel_argIT3_EE_param_0];
	ld.param.u64 	%rd15, [_ZN3cub18CUB_300001_SM_10006detail9transform16transform_kernelINS2_10policy_hubILb1EN4cuda3std3__45tupleIJN6thrust24THRUST_300001_SM_1000_NS6detail15normal_iteratorINSA_10device_ptrIdEEEEEEEE10policy1000EiNSB_10functional5actorINSJ_9compositeIJNSJ_16operator_adaptorINS7_10multipliesIvEEEENSK_INSJ_5valueIdEEEENSK_INSJ_8argumentILj0EEEEEEEEEESF_JPdEEEvT0_iT1_T2_DpNS2_10kernel_argIT3_EE_param_4];
	ld.param.u64 	%rd16, [_ZN3cub18CUB_300001_SM_10006detail9transform16transform_kernelINS2_10policy_hubILb1EN4cuda3std3__45tupleIJN6thrust24THRUST_300001_SM_1000_NS6detail15normal_iteratorINSA_10device_ptrIdEEEEEEEE10policy1000EiNSB_10functional5actorINSJ_9compositeIJNSJ_16operator_adaptorINS7_10multipliesIvEEEENSK_INSJ_5valueIdEEEENSK_INSJ_8argumentILj0EEEEEEEEEESF_JPdEEEvT0_iT1_T2_DpNS2_10kernel_argIT3_EE_param_3];
	ld.param.u32 	%r49, [_ZN3cub18CUB_300001_SM_10006detail9transform16transform_kernelINS2_10policy_hubILb1EN4cuda3std3__45tupleIJN6thrust24THRUST_300001_SM_1000_NS6detail15normal_iteratorINSA_10device_ptrIdEEEEEEEE10policy1000EiNSB_10functional5actorINSJ_9compositeIJNSJ_16operator_adaptorINS7_10multipliesIvEEEENSK_INSJ_5valueIdEEEENSK_INSJ_8argumentILj0EEEEEEEEEESF_JPdEEEvT0_iT1_T2_DpNS2_10kernel_argIT3_EE_param_1];
	cvta.to.global.u64 	%rd1, %rd16;
	cvta.to.global.u64 	%rd2, %rd15;
	shl.b32 	%r1, %r49, 7;
	mov.u32 	%r51, %ctaid.x;
	mul.lo.s32 	%r2, %r1, %r51;
	sub.s32 	%r3, %r50, %r2;
	min.s32 	%r4, %r1, %r3;
	shl.b32 	%r5, %r4, 3;
	mov.u32 	%r6, %tid.x;
	shl.b32 	%r72, %r6, 7;
	setp.ge.s32 	%p1, %r72, %r5;
	@%p1 bra 	$L__BB5_3;
	mul.wide.u32 	%rd17, %r6, 128;
	add.s64 	%rd18, %rd2, %rd17;
	mul.wide.s32 	%rd19, %r2, 8;
	add.s64 	%rd64, %rd18, %rd19;
$L__BB5_2:
	.pragma "nounroll";
	// begin inline asm
	prefetch.global.L2 [%rd64];
	// end inline asm
	add.s32 	%r72, %r72, 16384;
	add.s64 	%rd64, %rd64, 16384;
	setp.lt.s32 	%p2, %r72, %r5;
	@%p2 bra 	$L__BB5_2;
$L__BB5_3:
	mul.wide.s32 	%rd21, %r2, 8;
	add.s64 	%rd6, %rd2, %rd21;
	add.s64 	%rd7, %rd1, %rd21;
	setp.gt.s32 	%p3, %r1, %r3;
	@%p3 bra 	$L__BB5_17;
	setp.lt.s32 	%p4, %r49, 1;
	@%p4 bra 	$L__BB5_58;
	and.b32  	%r10, %r49, 15;
	setp.lt.u32 	%p5, %r49, 16;
	mov.b32 	%r79, 0;
	@%p5 bra 	$L__BB5_8;
	and.b32  	%r79, %r49, 2147483632;
	neg.s32 	%r74, %r79;
	add.s32 	%r73, %r6, 1152;
	mul.wide.u32 	%rd22, %r6, 8;
	or.b64  	%rd65, %rd22, 8192;
$L__BB5_7:
	.pragma "nounroll";
	mul.wide.s32 	%rd23, %r73, 8;
	add.s64 	%rd24, %rd23, 3072;
	add.s64 	%rd25, %rd6, %rd65;
	ld.global.f64 	%fd2, [%rd25+-8192];
	mul.f64 	%fd3, %fd1, %fd2;
	add.s64 	%rd26, %rd7, %rd65;
	st.global.f64 	[%rd26+-8192], %fd3;
	ld.global.f64 	%fd4, [%rd25+-7168];
	mul.f64 	%fd5, %fd1, %fd4;
	st.global.f64 	[%rd26+-7168], %fd5;
	ld.global.f64 	%fd6, [%rd25+-6144];
	mul.f64 	%fd7, %fd1, %fd6;
	st.global.f64 	[%rd26+-6144], %fd7;
	ld.global.f64 	%fd8, [%rd25+-5120];
	mul.f64 	%fd9, %fd1, %fd8;
	st.global.f64 	[%rd26+-5120], %fd9;
	ld.global.f64 	%fd10, [%rd25+-4096];
	mul.f64 	%fd11, %fd1, %fd10;
	st.global.f64 	[%rd26+-4096], %fd11;
	ld.global.f64 	%fd12, [%rd25+-3072];
	mul.f64 	%fd13, %fd1, %fd12;
	st.global.f64 	[%rd26+-3072], %fd13;
	ld.global.f64 	%fd14, [%rd25+-2048];
	mul.f64 	%fd15, %fd1, %fd14;
	st.global.f64 	[%rd26+-2048], %fd15;
	ld.global.f64 	%fd16, [%rd25+-1024];
	mul.f64 	%fd17, %fd1, %fd16;
	st.global.f64 	[%rd26+-1024], %fd17;
	ld.global.f64 	%fd18, [%rd25];
	mul.f64 	%fd19, %fd1, %fd18;
	st.global.f64 	[%rd26], %fd19;
	add.s64 	%rd27, %rd6, %rd24;
	ld.global.f64 	%fd20, [%rd27+-3072];
	mul.f64 	%fd21, %fd1, %fd20;
	add.s64 	%rd28, %rd7, %rd24;
	st.global.f64 	[%rd28+-3072], %fd21;
	ld.global.f64 	%fd22, [%rd27+-2048];
	mul.f64 	%fd23, %fd1, %fd22;
	st.global.f64 	[%rd28+-2048], %fd23;
	ld.global.f64 	%fd24, [%rd27+-1024];
	mul.f64 	%fd25, %fd1, %fd24;
	st.global.f64 	[%rd28+-1024], %fd25;
	ld.global.f64 	%fd26, [%rd27];
	mul.f64 	%fd27, %fd1, %fd26;
	st.global.f64 	[%rd28], %fd27;
	ld.global.f64 	%fd28, [%rd27+1024];
	mul.f64 	%fd29, %fd1, %fd28;
	st.global.f64 	[%rd28+1024], %fd29;
	ld.global.f64 	%fd30, [%rd27+2048];
	mul.f64 	%fd31, %fd1, %fd30;
	st.global.f64 	[%rd28+2048], %fd31;
	ld.global.f64 	%fd32, [%rd27+3072];
	mul.f64 	%fd33, %fd1, %fd32;
	st.global.f64 	[%rd28+3072], %fd33;
	add.s32 	%r74, %r74, 16;
	add.s32 	%r73, %r73, 2048;
	add.s64 	%rd65, %rd65, 16384;
	setp.eq.s32 	%p6, %r74, 0;
	@%p6 bra 	$L__BB5_8;
	bra.uni 	$L__BB5_7;
$L__BB5_8:
	setp.eq.s32 	%p7, %r10, 0;
	@%p7 bra 	$L__BB5_58;
	and.b32  	%r37, %r49, 7;
	setp.lt.u32 	%p8, %r10, 8;
	@%p8 bra 	$L__BB5_11;
	shl.b32 	%r53, %r79, 7;
	add.s32 	%r54, %r53, %r6;
	mul.wide.s32 	%rd29, %r54, 8;
	add.s64 	%rd30, %rd6, %rd29;
	ld.global.f64 	%fd34, [%rd30];
	mul.f64 	%fd35, %fd1, %fd34;
	add.s64 	%rd31, %rd7, %rd29;
	st.global.f64 	[%rd31], %fd35;
	ld.global.f64 	%fd36, [%rd30+1024];
	mul.f64 	%fd37, %fd1, %fd36;
	st.global.f64 	[%rd31+1024], %fd37;
	ld.global.f64 	%fd38, [%rd30+2048];
	mul.f64 	%fd39, %fd1, %fd38;
	st.global.f64 	[%rd31+2048], %fd39;
	ld.global.f64 	%fd40, [%rd30+3072];
	mul.f64 	%fd41, %fd1, %fd40;
	st.global.f64 	[%rd31+3072], %fd41;
	ld.global.f64 	%fd42, [%rd30+4096];
	mul.f64 	%fd43, %fd1, %fd42;
	st.global.f64 	[%rd31+4096], %fd43;
	ld.global.f64 	%fd44, [%rd30+5120];
	mul.f64 	%fd45, %fd1, %fd44;
	st.global.f64 	[%rd31+5120], %fd45;
	ld.global.f64 	%fd46, [%rd30+6144];
	mul.f64 	%fd47, %fd1, %fd46;
	st.global.f64 	[%rd31+6144], %fd47;
	ld.global.f64 	%fd48, [%rd30+7168];
	mul.f64 	%fd49, %fd1, %fd48;
	st.global.f64 	[%rd31+7168], %fd49;
	add.s32 	%r79, %r79, 8;
$L__BB5_11:
	setp.eq.s32 	%p9, %r37, 0;
	@%p9 bra 	$L__BB5_58;
	and.b32  	%r40, %r49, 3;
	setp.lt.u32 	%p10, %r37, 4;
	@%p10 bra 	$L__BB5_14;
	shl.b32 	%r55, %r79, 7;
	add.s32 	%r56, %r55, %r6;
	mul.wide.s32 	%rd32, %r56, 8;
	add.s64 	%rd33, %rd6, %rd32;
	ld.global.f64 	%fd50, [%rd33];
	mul.f64 	%fd51, %fd1, %fd50;
	add.s64 	%rd34, %rd7, %rd32;
	st.global.f64 	[%rd34], %fd51;
	ld.global.f64 	%fd52, [%rd33+1024];
	mul.f64 	%fd53, %fd1, %fd52;
	st.global.f64 	[%rd34+1024], %fd53;
	ld.global.f64 	%fd54, [%rd33+2048];
	mul.f64 	%fd55, %fd1, %fd54;
	st.global.f64 	[%rd34+2048], %fd55;
	ld.global.f64 	%fd56, [%rd33+3072];
	mul.f64 	%fd57, %fd1, %fd56;
	st.global.f64 	[%rd34+3072], %fd57;
	add.s32 	%r79, %r79, 4;
$L__BB5_14:
	setp.eq.s32 	%p11, %r40, 0;
	@%p11 bra 	$L__BB5_58;
	shl.b32 	%r57, %r79, 7;
	add.s32 	%r83, %r6, %r57;
	neg.s32 	%r82, %r40;
$L__BB5_16:
	.pragma "nounroll";
	mul.wide.s32 	%rd36, %r83, 8;
	add.s64 	%rd37, %rd7, %rd36;
	add.s64 	%rd38, %rd6, %rd36;
	ld.global.f64 	%fd58, [%rd38];
	mul.f64 	%fd59, %fd1, %fd58;
	st.global.f64 	[%rd37], %fd59;
	add.s32 	%r83, %r83, 128;
	add.s32 	%r82, %r82, 1;
	setp.ne.s32 	%p12, %r82, 0;
	@%p12 bra 	$L__BB5_16;
	bra.uni 	$L__BB5_58;
$L__BB5_17:
	setp.lt.s32 	%p13, %r49, 1;
	@%p13 bra 	$L__BB5_58;
	and.b32  	%r14, %r49, 7;
	setp.lt.u32 	%p14, %r49, 8;
	mov.b32 	%r76, 0;
	@%p14 bra 	$L__BB5_37;
	and.b32  	%r76, %r49, 2147483640;
	mov.b32 	%r75, 0;
$L__BB5_20:
	.pragma "nounroll";
	shl.b32 	%r60, %r75, 7;
	add.s32 	%r21, %r60, %r6;
	setp.ge.s32 	%p15, %r21, %r4;
	@%p15 bra 	$L__BB5_22;
	mul.wide.u32 	%rd39, %r21, 8;
	add.s64 	%rd40, %rd6, %rd39;
	ld.global.f64 	%fd60, [%rd40];
	mul.f64 	%fd61, %fd1, %fd60;
	add.s64 	%rd41, %rd7, %rd39;
	st.global.f64 	[%rd41], %fd61;
$L__BB5_22:
	add.s32 	%r61, %r21, 128;
	setp.ge.s32 	%p16, %r61, %r4;
	mul.wide.s32 	%rd42, %r61, 8;
	add.s64 	%rd11, %rd6, %rd42;
	add.s64 	%rd12, %rd7, %rd42;
	@%p16 bra 	$L__BB5_24;
	ld.global.f64 	%fd62, [%rd11];
	mul.f64 	%fd63, %fd1, %fd62;
	st.global.f64 	[%rd12], %fd63;
$L__BB5_24:
	add.s32 	%r62, %r21, 256;
	setp.ge.s32 	%p17, %r62, %r4;
	@%p17 bra 	$L__BB5_26;
	ld.global.f64 	%fd64, [%rd11+1024];
	mul.f64 	%fd65, %fd1, %fd64;
	st.global.f64 	[%rd12+1024], %fd65;
$L__BB5_26:
	add.s32 	%r63, %r21, 384;
	setp.ge.s32 	%p18, %r63, %r4;
	@%p18 bra 	$L__BB5_28;
	ld.global.f64 	%fd66, [%rd11+2048];
	mul.f64 	%fd67, %fd1, %fd66;
	st.global.f64 	[%rd12+2048], %fd67;
$L__BB5_28:
	add.s32 	%r64, %r21, 512;
	setp.ge.s32 	%p19, %r64, %r4;
	@%p19 bra 	$L__BB5_30;
	ld.global.f64 	%fd68, [%rd11+3072];
	mul.f64 	%fd69, %fd1, %fd68;
	st.global.f64 	[%rd12+3072], %fd69;
$L__BB5_30:
	add.s32 	%r65, %r21, 640;
	setp.ge.s32 	%p20, %r65, %r4;
	@%p20 bra 	$L__BB5_32;
	ld.global.f64 	%fd70, [%rd11+4096];
	mul.f64 	%fd71, %fd1, %fd70;
	st.global.f64 	[%rd12+4096], %fd71;
$L__BB5_32:
	add.s32 	%r66, %r21, 768;
	setp.ge.s32 	%p21, %r66, %r4;
	@%p21 bra 	$L__BB5_34;
	ld.global.f64 	%fd72, [%rd11+5120];
	mul.f64 	%fd73, %fd1, %fd72;
	st.global.f64 	[%rd12+5120], %fd73;
$L__BB5_34:
	add.s32 	%r67, %r21, 896;
	setp.ge.s32 	%p22, %r67, %r4;
	@%p22 bra 	$L__BB5_36;
	ld.global.f64 	%fd74, [%rd11+6144];
	mul.f64 	%fd75, %fd1, %fd74;
	st.global.f64 	[%rd12+6144], %fd75;
$L__BB5_36:
	add.s32 	%r75, %r75, 8;
	setp.ne.s32 	%p23, %r75, %r76;
	@%p23 bra 	$L__BB5_20;
$L__BB5_37:
	setp.eq.s32 	%p24, %r14, 0;
	@%p24 bra 	$L__BB5_58;
	and.b32  	%r24, %r49, 3;
	setp.lt.u32 	%p25, %r14, 4;
	@%p25 bra 	$L__BB5_48;
	shl.b32 	%r68, %r76, 7;
	add.s32 	%r25, %r68, %r6;
	setp.ge.s32 	%p26, %r25, %r4;
	@%p26 bra 	$L__BB5_41;
	mul.wide.s32 	%rd43, %r25, 8;
	add.s64 	%rd44, %rd6, %rd43;
	ld.global.f64 	%fd76, [%rd44];
	mul.f64 	%fd77, %fd1, %fd76;
	add.s64 	%rd45, %rd7, %rd43;
	st.global.f64 	[%rd45], %fd77;
$L__BB5_41:
	add.s32 	%r26, %r25, 128;
	setp.ge.s32 	%p27, %r26, %r4;
	@%p27 bra 	$L__BB5_43;
	mul.wide.s32 	%rd46, %r26, 8;
	add.s64 	%rd47, %rd6, %rd46;
	ld.global.f64 	%fd78, [%rd47];
	mul.f64 	%fd79, %fd1, %fd78;
	add.s64 	%rd48, %rd7, %rd46;
	st.global.f64 	[%rd48], %fd79;
$L__BB5_43:
	add.s32 	%r27, %r25, 256;
	setp.ge.s32 	%p28, %r27, %r4;
	@%p28 bra 	$L__BB5_45;
	mul.wide.s32 	%rd49, %r27, 8;
	add.s64 	%rd50, %rd6, %rd49;
	ld.global.f64 	%fd80, [%rd50];
	mul.f64 	%fd81, %fd1, %fd80;
	add.s64 	%rd51, %rd7, %rd49;
	st.global.f64 	[%rd51], %fd81;
$L__BB5_45:
	add.s32 	%r28, %r25, 384;
	setp.ge.s32 	%p29, %r28, %r4;
	@%p29 bra 	$L__BB5_47;
	mul.wide.s32 	%rd52, %r28, 8;
	add.s64 	%rd53, %rd6, %rd52;
	ld.global.f64 	%fd82, [%rd53];
	mul.f64 	%fd83, %fd1, %fd82;
	add.s64 	%rd54, %rd7, %rd52;
	st.global.f64 	[%rd54], %fd83;
$L__BB5_47:
	add.s32 	%r76, %r76, 4;
$L__BB5_48:
	setp.eq.s32 	%p30, %r24, 0;
	@%p30 bra 	$L__BB5_58;
	setp.eq.s32 	%p31, %r24, 1;
	@%p31 bra 	$L__BB5_55;
	shl.b32 	%r69, %r76, 7;
	add.s32 	%r31, %r69, %r6;
	setp.ge.s32 	%p32, %r31, %r4;
	@%p32 bra 	$L__BB5_52;
	mul.wide.s32 	%rd55, %r31, 8;
	add.s64 	%rd56, %rd6, %rd55;
	ld.global.f64 	%fd84, [%rd56];
	mul.f64 	%fd85, %fd1, %fd84;
	add.s64 	%rd57, %rd7, %rd55;
	st.global.f64 	[%rd57], %fd85;
$L__BB5_52:
	add.s32 	%r32, %r31, 128;
	setp.ge.s32 	%p33, %r32, %r4;
	@%p33 bra 	$L__BB5_54;
	mul.wide.s32 	%rd58, %r32, 8;
	add.s64 	%rd59, %rd6, %rd58;
	ld.global.f64 	%fd86, [%rd59];
	mul.f64 	%fd87, %fd1, %fd86;
	add.s64 	%rd60, %rd7, %rd58;
	st.global.f64 	[%rd60], %fd87;
$L__BB5_54:
	add.s32 	%r76, %r76, 2;
$L__BB5_55:
	and.b32  	%r70, %r49, 1;
	setp.eq.b32 	%p34, %r70, 1;
	not.pred 	%p35, %p34;
	@%p35 bra 	$L__BB5_58;
	shl.b32 	%r71, %r76, 7;
	add.s32 	%r35, %r71, %r6;
	setp.ge.s32 	%p36, %r35, %r4;
	@%p36 bra 	$L__BB5_58;
	mul.wide.s32 	%rd61, %r35, 8;
	add.s64 	%rd62, %rd6, %rd61;
	ld.global.f64 	%fd88, [%rd62];
	mul.f64 	%fd89, %fd1, %fd88;
	add.s64 	%rd63, %rd7, %rd61;
	st.global.f64 	[%rd63], %fd89;
$L__BB5_58:
	ret;

}
	// .globl	_ZN3cub18CUB_300001_SM_10006detail9transform16transform_kernelINS2_10policy_hubILb1EN4cuda3std3__45tupleIJN6thrust24THRUST_300001_SM_1000_NS6detail15normal_iteratorINSA_10device_ptrIdEEEEEEEE10policy1000ElNSB_10functional5actorINSJ_9compositeIJNSJ_16operator_adaptorINS7_10multipliesIvEEEENSK_INSJ_5valueIdEEEENSK_INSJ_8argumentILj0EEEEEEEEEESF_JPdEEEvT0_iT1_T2_DpNS2_10kernel_argIT3_EE
.visible .entry _ZN3cub18CUB_300001_SM_10006detail9transform16transform_kernelINS2_10policy_hubILb1EN4cuda3std3__45tupleIJN6thrust24THRUST_300001_SM_1000_NS6detail15normal_iteratorINSA_10device_ptrIdEEEEEEEE10policy1000ElNSB_10functional5actorINSJ_9compositeIJNSJ_16operator_adaptorINS7_10multipliesIvEEEENSK_INSJ_5valueIdEEEENSK_INSJ_8argumentILj0EEEEEEEEEESF_JPdEEEvT0_iT1_T2_DpNS2_10kernel_argIT3_EE(
	.param .u64 _ZN3cub18CUB_300001_SM_10006detail9transform16transform_kernelINS2_10policy_hubILb1EN4cuda3std3__45tupleIJN6thrust24THRUST_300001_SM_1000_NS6detail15normal_iteratorINSA_10device_ptrIdEEEEEEEE10policy1000ElNSB_10functional5actorINSJ_9compositeIJNSJ_16operator_adaptorINS7_10multipliesIvEEEENSK_INSJ_5valueIdEEEENSK_INSJ_8argumentILj0EEEEEEEEEESF_JPdEEEvT0_iT1_T2_DpNS2_10kernel_argIT3_EE_param_0,
	.param .u32 _ZN3cub18CUB_300001_SM_10006detail9transform16transform_kernelINS2_10policy_hubILb1EN4cuda3std3__45tupleIJN6thrust24THRUST_300001_SM_1000_NS6detail15normal_iteratorINSA_10device_ptrIdEEEEEEEE10policy1000ElNSB_10functional5actorINSJ_9compositeIJNSJ_16operator_adaptorINS7_10multipliesIvEEEENSK_INSJ_5valueIdEEEENSK_INSJ_8argumentILj0EEEEEEEEEESF_JPdEEEvT0_iT1_T2_DpNS2_10kernel_argIT3_EE_param_1,
	.param .align 8 .b8 _ZN3cub18CUB_300001_SM_10006detail9transform16transform_kernelINS2_10policy_hubILb1EN4cuda3std3__45tupleIJN6thrust24THRUST_300001_SM_1000_NS6detail15normal_iteratorINSA_10device_ptrIdEEEEEEEE10policy1000ElNSB_10functional5actorINSJ_9compositeIJNSJ_16operator_adaptorINS7_10multipliesIvEEEENSK_INSJ_5valueIdEEEENSK_INSJ_8argumentILj0EEEEEEEEEESF_JPdEEEvT0_iT1_T2_DpNS2_10kernel_argIT3_EE_param_2[24],
	.param .align 8 .b8 _ZN3cub18CUB_300001_SM_10006detail9transform16transform_kernelINS2_10policy_hubILb1EN4cuda3std3__45tupleIJN6thrust24THRUST_300001_SM_1000_NS6detail15normal_iteratorINSA_10device_ptrIdEEEEEEEE10policy1000ElNSB_10functional5actorINSJ_9compositeIJNSJ_16operator_adaptorINS7_10multipliesIvEEEENSK_INSJ_5valueIdEEEENSK_INSJ_8argumentILj0EEEEEEEEEESF_JPdEEEvT0_iT1_T2_DpNS2_10kernel_argIT3_EE_param_3[8],
	.param .align 8 .b8 _ZN3cub18CUB_300001_SM_10006detail9transform16transform_kernelINS2_10policy_hubILb1EN4cuda3std3__45tupleIJN6thrust24THRUST_300001_SM_1000_NS6detail15normal_iteratorINSA_10device_ptrIdEEEEEEEE10policy1000ElNSB_10functional5actorINSJ_9compositeIJNSJ_16operator_adaptorINS7_10multipliesIvEEEENSK_INSJ_5valueIdEEEENSK_INSJ_8argumentILj0EEEEEEEEEESF_JPdEEEvT0_iT1_T2_DpNS2_10kernel_argIT3_EE_param_4[16]
)
.maxntid 128
{
	.reg .pred 	%p<37>;
	.reg .b32 	%r<81>;
	.reg .b64 	%rd<72>;
	.reg .b64 	%fd<90>;

	ld.param.f64 	%fd1, [_ZN3cub18CUB_300001_SM_10006detail9transform16transform_kernelINS2_10policy_hubILb1EN4cuda3std3__45tupleIJN6thrust24THRUST_300001_SM_1000_NS6detail15normal_iteratorINSA_10device_ptrIdEEEEEEEE10policy1000ElNSB_10functional5actorINSJ_9compositeIJNSJ_16operator_adaptorINS7_10multipliesIvEEEENSK_INSJ_5valueIdEEEENSK_INSJ_8argumentILj0EEEEEEEEEESF_JPdEEEvT0_iT1_T2_DpNS2_10kernel_argIT3_EE_param_2+8];
	ld.param.u64 	%rd16, [_ZN3cub18CUB_300001_SM_10006detail9transform16transform_kernelINS2_10policy_hubILb1EN4cuda3std3__45tupleIJN6thrust24THRUST_300001_SM_1000_NS6detail15normal_iteratorINSA_10device_ptrIdEEEEEEEE10policy1000ElNSB_10functional5actorINSJ_9compositeIJNSJ_16operator_adaptorINS7_10multipliesIvEEEENSK_INSJ_5valueIdEEEENSK_INSJ_8argumentILj0EEEEEEEEEESF_JPdEEEvT0_iT1_T2_DpNS2_10kernel_argIT3_EE_param_0];
	ld.param.u64 	%rd17, [_ZN3cub18CUB_300001_SM_10006detail9transform16transform_kernelINS2_10policy_hubILb1EN4cuda3std3__45tupleIJN6thrust24THRUST_300001_SM_1000_NS6detail15normal_iteratorINSA_10device_ptrIdEEEEEEEE10policy1000ElNSB_10functional5actorINSJ_9compositeIJNSJ_16operator_adaptorINS7_10multipliesIvEEEENSK_INSJ_5valueIdEEEENSK_INSJ_8argumentILj0EEEEEEEEEESF_JPdEEEvT0_iT1_T2_DpNS2_10kernel_argIT3_EE_param_4];
	ld.param.u64 	%rd18, [_ZN3cub18CUB_300001_SM_10006detail9transform16transform_kernelINS2_10policy_hubILb1EN4cuda3std3__45tupleIJN6thrust24THRUST_300001_SM_1000_NS6detail15normal_iteratorINSA_10device_ptrIdEEEEEEEE10policy1000ElNSB_10functional5actorINSJ_9compositeIJNSJ_16operator_adaptorINS7_10multipliesIvEEEENSK_INSJ_5valueIdEEEENSK_INSJ_8argumentILj0EEEEEEEEEESF_JPdEEEvT0_iT1_T2_DpNS2_10kernel_argIT3_EE_param_3];
	ld.param.u32 	%r47, [_ZN3cub18CUB_300001_SM_10006detail9transform16transform_kernelINS2_10policy_hubILb1EN4cuda3std3__45tupleIJN6thrust24THRUST_300001_SM_1000_NS6detail15normal_iteratorINSA_10device_ptrIdEEEEEEEE10policy1000ElNSB_10functional5actorINSJ_9compositeIJNSJ_16operator_adaptorINS7_10multipliesIvEEEENSK_INSJ_5valueIdEEEENSK_INSJ_8argumentILj0EEEEEEEEEESF_JPdEEEvT0_iT1_T2_DpNS2_10kernel_argIT3_EE_param_1];
	cvta.to.global.u64 	%rd1, %rd18;
	cvta.to.global.u64 	%rd2, %rd17;
	shl.b32 	%r1, %r47, 7;
	mov.u32 	%r48, %ctaid.x;
	cvt.u64.u32 	%rd19, %r48;
	cvt.s64.s32 	%rd20, %r1;
	mul.lo.s64 	%rd3, %rd20, %rd19;
	sub.s64 	%rd21, %rd16, %rd3;
	min.s64 	%rd22, %rd21, %rd20;
	cvt.u32.u64 	%r2, %rd22;
	shl.b32 	%r3, %r2, 3;
	mov.u32 	%r4, %tid.x;
	shl.b32 	%r69, %r4, 7;
	setp.ge.s32 	%p1, %r69, %r3;
	@%p1 bra 	$L__BB6_3;
	shl.b64 	%rd23, %rd3, 3;
	add.s64 	%rd24, %rd2, %rd23;
	mul.wide.u32 	%rd25, %r4, 128;
	add.s64 	%rd70, %rd24, %rd25;
$L__BB6_2:
	.pragma "nounroll";
	// begin inline asm
	prefetch.global.L2 [%rd70];
	// end inline asm
	add.s32 	%r69, %r69, 16384;
	add.s64 	%rd70, %rd70, 16384;
	setp.lt.s32 	%p2, %r69, %r3;
	@%p2 bra 	$L__BB6_2;
$L__BB6_3:
	shl.b64 	%rd27, %rd3, 3;
	add.s64 	%rd7, %rd2, %rd27;
	add.s64 	%rd8, %rd1, %rd27;
	setp.eq.s32 	%p3, %r1, %r2;
	@%p3 bra 	$L__BB6_45;
	setp.lt.s32 	%p4, %r47, 1;
	@%p4 bra 	$L__BB6_58;
	and.b32  	%r8, %r47, 7;
	setp.lt.u32 	%p5, %r47, 8;
	mov.b32 	%r78, 0;
	@%p5 bra 	$L__BB6_24;
	and.b32  	%r78, %r47, 2147483640;
	mov.b32 	%r72, 0;
$L__BB6_7:
	.pragma "nounroll";
	shl.b32 	%r51, %r72, 7;
	add.s32 	%r19, %r51, %r4;
	setp.ge.s32 	%p6, %r19, %r2;
	@%p6 bra 	$L__BB6_9;
	mul.wide.u32 	%rd28, %r19, 8;
	add.s64 	%rd29, %rd7, %rd28;
	ld.global.f64 	%fd2, [%rd29];
	mul.f64 	%fd3, %fd1, %fd2;
	add.s64 	%rd30, %rd8, %rd28;
	st.global.f64 	[%rd30], %fd3;
$L__BB6_9:
	add.s32 	%r52, %r19, 128;
	setp.ge.s32 	%p7, %r52, %r2;
	mul.wide.s32 	%rd31, %r52, 8;
	add.s64 	%rd12, %rd7, %rd31;
	add.s64 	%rd13, %rd8, %rd31;
	@%p7 bra 	$L__BB6_11;
	ld.global.f64 	%fd4, [%rd12];
	mul.f64 	%fd5, %fd1, %fd4;
	st.global.f64 	[%rd13], %fd5;
$L__BB6_11:
	add.s32 	%r53, %r19, 256;
	setp.ge.s32 	%p8, %r53, %r2;
	@%p8 bra 	$L__BB6_13;
	ld.global.f64 	%fd6, [%rd12+1024];
	mul.f64 	%fd7, %fd1, %fd6;
	st.global.f64 	[%rd13+1024], %fd7;
$L__BB6_13:
	add.s32 	%r54, %r19, 384;
	setp.ge.s32 	%p9, %r54, %r2;
	@%p9 bra 	$L__BB6_15;
	ld.global.f64 	%fd8, [%rd12+2048];
	mul.f64 	%fd9, %fd1, %fd8;
	st.global.f64 	[%rd13+2048], %fd9;
$L__BB6_15:
	add.s32 	%r55, %r19, 512;
	setp.ge.s32 	%p10, %r55, %r2;
	@%p10 bra 	$L__BB6_17;
	ld.global.f64 	%fd10, [%rd12+3072];
	mul.f64 	%fd11, %fd1, %fd10;
	st.global.f64 	[%rd13+3072], %fd11;
$L__BB6_17:
	add.s32 	%r56, %r19, 640;
	setp.ge.s32 	%p11, %r56, %r2;
	@%p11 bra 	$L__BB6_19;
	ld.global.f64 	%fd12, [%rd12+4096];
	mul.f64 	%fd13, %fd1, %fd12;
	st.global.f64 	[%rd13+4096], %fd13;
$L__BB6_19:
	add.s32 	%r57, %r19, 768;
	setp.ge.s32 	%p12, %r57, %r2;
	@%p12 bra 	$L__BB6_21;
	ld.global.f64 	%fd14, [%rd12+5120];
	mul.f64 	%fd15, %fd1, %fd14;
	st.global.f64 	[%rd13+5120], %fd15;
$L__BB6_21:
	add.s32 	%r58, %r19, 896;
	setp.ge.s32 	%p13, %r58, %r2;
	@%p13 bra 	$L__BB6_23;
	ld.global.f64 	%fd16, [%rd12+6144];
	mul.f64 	%fd17, %fd1, %fd16;
	st.global.f64 	[%rd13+6144], %fd17;
$L__BB6_23:
	add.s32 	%r72, %r72, 8;
	setp.eq.s32 	%p14, %r72, %r78;
	@%p14 bra 	$L__BB6_24;
	bra.uni 	$L__BB6_7;
$L__BB6_24:
	setp.eq.s32 	%p15, %r8, 0;
	@%p15 bra 	$L__BB6_58;
	and.b32  	%r35, %r47, 3;
	setp.lt.u32 	%p16, %r8, 4;
	@%p16 bra 	$L__BB6_35;
	shl.b32 	%r59, %r78, 7;
	add.s32 	%r36, %r59, %r4;
	setp.ge.s32 	%p17, %r36, %r2;
	@%p17 bra 	$L__BB6_28;
	mul.wide.s32 	%rd32, %r36, 8;
	add.s64 	%rd33, %rd7, %rd32;
	ld.global.f64 	%fd18, [%rd33];
	mul.f64 	%fd19, %fd1, %fd18;
	add.s64 	%rd34, %rd8, %rd32;
	st.global.f64 	[%rd34], %fd19;
$L__BB6_28:
	add.s32 	%r37, %r36, 128;
	setp.ge.s32 	%p18, %r37, %r2;
	@%p18 bra 	$L__BB6_30;
	mul.wide.s32 	%rd35, %r37, 8;
	add.s64 	%rd36, %rd7, %rd35;
	ld.global.f64 	%fd20, [%rd36];
	mul.f64 	%fd21, %fd1, %fd20;
	add.s64 	%rd37, %rd8, %rd35;
	st.global.f64 	[%rd37], %fd21;
$L__BB6_30:
	add.s32 	%r38, %r36, 256;
	setp.ge.s32 	%p19, %r38, %r2;
	@%p19 bra 	$L__BB6_32;
	mul.wide.s32 	%rd38, %r38, 8;
	add.s64 	%rd39, %rd7, %rd38;
	ld.global.f64 	%fd22, [%rd39];
	mul.f64 	%fd23, %fd1, %fd22;
	add.s64 	%rd40, %rd8, %rd38;
	st.global.f64 	[%rd40], %fd23;
$L__BB6_32:
	add.s32 	%r39, %r36, 384;
	setp.ge.s32 	%p20, %r39, %r2;
	@%p20 bra 	$L__BB6_34;
	mul.wide.s32 	%rd41, %r39, 8;
	add.s64 	%rd42, %rd7, %rd41;
	ld.global.f64 	%fd24, [%rd42];
	mul.f64 	%fd25, %fd1, %fd24;
	add.s64 	%rd43, %rd8, %rd41;
	st.global.f64 	[%rd43], %fd25;
$L__BB6_34:
	add.s32 	%r78, %r78, 4;
$L__BB6_35:
	setp.eq.s32 	%p21, %r35, 0;
	@%p21 bra 	$L__BB6_58;
	setp.eq.s32 	%p22, %r35, 1;
	@%p22 bra 	$L__BB6_42;
	shl.b32 	%r60, %r78, 7;
	add.s32 	%r42, %r60, %r4;
	setp.ge.s32 	%p23, %r42, %r2;
	@%p23 bra 	$L__BB6_39;
	mul.wide.s32 	%rd44, %r42, 8;
	add.s64 	%rd45, %rd7, %rd44;
	ld.global.f64 	%fd26, [%rd45];
	mul.f64 	%fd27, %fd1, %fd26;
	add.s64 	%rd46, %rd8, %rd44;
	st.global.f64 	[%rd46], %fd27;
$L__BB6_39:
	add.s32 	%r43, %r42, 128;
	setp.ge.s32 	%p24, %r43, %r2;
	@%p24 bra 	$L__BB6_41;
	mul.wide.s32 	%rd47, %r43, 8;
	add.s64 	%rd48, %rd7, %rd47;
	ld.global.f64 	%fd28, [%rd48];
	mul.f64 	%fd29, %fd1, %fd28;
	add.s64 	%rd49, %rd8, %rd47;
	st.global.f64 	[%rd49], %fd29;
$L__BB6_41:
	add.s32 	%r78, %r78, 2;
$L__BB6_42:
	and.b32  	%r61, %r47, 1;
	setp.eq.b32 	%p25, %r61, 1;
	not.pred 	%p26, %p25;
	@%p26 bra 	$L__BB6_58;
	shl.b32 	%r62, %r78, 7;
	add.s32 	%r46, %r62, %r4;
	setp.ge.s32 	%p27, %r46, %r2;
	@%p27 bra 	$L__BB6_58;
	mul.wide.s32 	%rd50, %r46, 8;
	add.s64 	%rd51, %rd7, %rd50;
	ld.global.f64 	%fd30, [%rd51];
	mul.f64 	%fd31, %fd1, %fd30;
	add.s64 	%rd52, %rd8, %rd50;
	st.global.f64 	[%rd52], %fd31;
	bra.uni 	$L__BB6_58;
$L__BB6_45:
	setp.lt.s32 	%p28, %r47, 1;
	@%p28 bra 	$L__BB6_58;
	and.b32  	%r10, %r47, 15;
	setp.lt.u32 	%p29, %r47, 16;
	mov.b32 	%r74, 0;
	@%p29 bra 	$L__BB6_49;
	and.b32  	%r74, %r47, 2147483632;
	neg.s32 	%r71, %r74;
	add.s32 	%r70, %r4, 1152;
	mul.wide.u32 	%rd53, %r4, 8;
	or.b64  	%rd71, %rd53, 8192;
$L__BB6_48:
	.pragma "nounroll";
	mul.wide.s32 	%rd54, %r70, 8;
	add.s64 	%rd55, %rd54, 3072;
	add.s64 	%rd56, %rd7, %rd71;
	ld.global.f64 	%fd32, [%rd56+-8192];
	mul.f64 	%fd33, %fd1, %fd32;
	add.s64 	%rd57, %rd8, %rd71;
	st.global.f64 	[%rd57+-8192], %fd33;
	ld.global.f64 	%fd34, [%rd56+-7168];
	mul.f64 	%fd35, %fd1, %fd34;
	st.global.f64 	[%rd57+-7168], %fd35;
	ld.global.f64 	%fd36, [%rd56+-6144];
	mul.f64 	%fd37, %fd1, %fd36;
	st.global.f64 	[%rd57+-6144], %fd37;
	ld.global.f64 	%fd38, [%rd56+-5120];
	mul.f64 	%fd39, %fd1, %fd38;
	st.global.f64 	[%rd57+-5120], %fd39;
	ld.global.f64 	%fd40, [%rd56+-4096];
	mul.f64 	%fd41, %fd1, %fd40;
	st.global.f64 	[%rd57+-4096], %fd41;
	ld.global.f64 	%fd42, [%rd56+-3072];
	mul.f64 	%fd43, %fd1, %fd42;
	st.global.f64 	[%rd57+-3072], %fd43;
	ld.global.f64 	%fd44, [%rd56+-2048];
	mul.f64 	%fd45, %fd1, %fd44;
	st.global.f64 	[%rd57+-2048], %fd45;
	ld.global.f64 	%fd46, [%rd56+-1024];
	mul.f64 	%fd47, %fd1, %fd46;
	st.global.f64 	[%rd57+-1024], %fd47;
	ld.global.f64 	%fd48, [%rd56];
	mul.f64 	%fd49, %fd1, %fd48;
	st.global.f64 	[%rd57], %fd49;
	add.s64 	%rd58, %rd7, %rd55;
	ld.global.f64 	%fd50, [%rd58+-3072];
	mul.f64 	%fd51, %fd1, %fd50;
	add.s64 	%rd59, %rd8, %rd55;
	st.global.f64 	[%rd59+-3072], %fd51;
	ld.global.f64 	%fd52, [%rd58+-2048];
	mul.f64 	%fd53, %fd1, %fd52;
	st.global.f64 	[%rd59+-2048], %fd53;
	ld.global.f64 	%fd54, [%rd58+-1024];
	mul.f64 	%fd55, %fd1, %fd54;
	st.global.f64 	[%rd59+-1024], %fd55;
	ld.global.f64 	%fd56, [%rd58];
	mul.f64 	%fd57, %fd1, %fd56;
	st.global.f64 	[%rd59], %fd57;
	ld.global.f64 	%fd58, [%rd58+1024];
	mul.f64 	%fd59, %fd1, %fd58;
	st.global.f64 	[%rd59+1024], %fd59;
	ld.global.f64 	%fd60, [%rd58+2048];
	mul.f64 	%fd61, %fd1, %fd60;
	st.global.f64 	[%rd59+2048], %fd61;
	ld.global.f64 	%fd62, [%rd58+3072];
	mul.f64 	%fd63, %fd1, %fd62;
	st.global.f64 	[%rd59+3072], %fd63;
	add.s32 	%r71, %r71, 16;
	add.s32 	%r70, %r70, 2048;
	add.s64 	%rd71, %rd71, 16384;
	setp.eq.s32 	%p30, %r71, 0;
	@%p30 bra 	$L__BB6_49;
	bra.uni 	$L__BB6_48;
$L__BB6_49:
	setp.eq.s32 	%p31, %r10, 0;
	@%p31 bra 	$L__BB6_58;
	and.b32  	%r22, %r47, 7;
	setp.lt.u32 	%p32, %r10, 8;
	@%p32 bra 	$L__BB6_52;
	shl.b32 	%r64, %r74, 7;
	add.s32 	%r65, %r64, %r4;
	mul.wide.s32 	%rd60, %r65, 8;
	add.s64 	%rd61, %rd7, %rd60;
	ld.global.f64 	%fd64, [%rd61];
	mul.f64 	%fd65, %fd1, %fd64;
	add.s64 	%rd62, %rd8, %rd60;
	st.global.f64 	[%rd62], %fd65;
	ld.global.f64 	%fd66, [%rd61+1024];
	mul.f64 	%fd67, %fd1, %fd66;
	st.global.f64 	[%rd62+1024], %fd67;
	ld.global.f64 	%fd68, [%rd61+2048];
	mul.f64 	%fd69, %fd1, %fd68;
	st.global.f64 	[%rd62+2048], %fd69;
	ld.global.f64 	%fd70, [%rd61+3072];
	mul.f64 	%fd71, %fd1, %fd70;
	st.global.f64 	[%rd62+3072], %fd71;
	ld.global.f64 	%fd72, [%rd61+4096];
	mul.f64 	%fd73, %fd1, %fd72;
	st.global.f64 	[%rd62+4096], %fd73;
	ld.global.f64 	%fd74, [%rd61+5120];
	mul.f64 	%fd75, %fd1, %fd74;
	st.global.f64 	[%rd62+5120], %fd75;
	ld.global.f64 	%fd76, [%rd61+6144];
	mul.f64 	%fd77, %fd1, %fd76;
	st.global.f64 	[%rd62+6144], %fd77;
	ld.global.f64 	%fd78, [%rd61+7168];
	mul.f64 	%fd79, %fd1, %fd78;
	st.global.f64 	[%rd62+7168], %fd79;
	add.s32 	%r74, %r74, 8;
$L__BB6_52:
	setp.eq.s32 	%p33, %r22, 0;
	@%p33 bra 	$L__BB6_58;
	and.b32  	%r25, %r47, 3;
	setp.lt.u32 	%p34, %r22, 4;
	@%p34 bra 	$L__BB6_55;
	shl.b32 	%r66, %r74, 7;
	add.s32 	%r67, %r66, %r4;
	mul.wide.s32 	%rd63, %r67, 8;
	add.s64 	%rd64, %rd7, %rd63;
	ld.global.f64 	%fd80, [%rd64];
	mul.f64 	%fd81, %fd1, %fd80;
	add.s64 	%rd65, %rd8, %rd63;
	st.global.f64 	[%rd65], %fd81;
	ld.global.f64 	%fd82, [%rd64+1024];
	mul.f64 	%fd83, %fd1, %fd82;
	st.global.f64 	[%rd65+1024], %fd83;
	ld.global.f64 	%fd84, [%rd64+2048];
	mul.f64 	%fd85, %fd1, %fd84;
	st.global.f64 	[%rd65+2048], %fd85;
	ld.global.f64 	%fd86, [%rd64+3072];
	mul.f64 	%fd87, %fd1, %fd86;
	st.global.f64 	[%rd65+3072], %fd87;
	add.s32 	%r74, %r74, 4;
$L__BB6_55:
	setp.eq.s32 	%p35, %r25, 0;
	@%p35 bra 	$L__BB6_58;
	shl.b32 	%r68, %r74, 7;
	add.s32 	%r77, %r4, %r68;
	neg.s32 	%r76, %r25;
$L__BB6_57:
	.pragma "nounroll";
	mul.wide.s32 	%rd67, %r77, 8;
	add.s64 	%rd68, %rd8, %rd67;
	add.s64 	%rd69, %rd7, %rd67;
	ld.global.f64 	%fd88, [%rd69];
	mul.f64 	%fd89, %fd1, %fd88;
	st.global.f64 	[%rd68], %fd89;
	add.s32 	%r77, %r77, 128;
	add.s32 	%r76, %r76, 1;
	setp.eq.s32 	%p36, %r76, 0;
	@%p36 bra 	$L__BB6_58;
	bra.uni 	$L__BB6_57;
$L__BB6_58:
	ret;

}
	// .globl	_ZN3cub18CUB_300001_SM_10006detail6reduce28DeviceReduceSingleTileKernelINS2_10policy_hubIdjN4cuda3std3__44plusIdEEE10Policy1000EN6thrust24THRUST_300001_SM_1000_NS6detail15normal_iteratorINSD_10device_ptrIdEEEEPdjS9_ddNS7_10__identityEEEvT0_T1_T2_T3_T4_T6_
.visible .entry _ZN3cub18CUB_300001_SM_10006detail6reduce28DeviceReduceSingleTileKernelINS2_10policy_hubIdjN4cuda3std3__44plusIdEEE10Policy1000EN6thrust24THRUST_300001_SM_1000_NS6detail15normal_iteratorINSD_10device_ptrIdEEEEPdjS9_ddNS7_10__identityEEEvT0_T1_T2_T3_T4_T6_(
	.param .align 8 .b8 _ZN3cub18CUB_300001_SM_10006detail6reduce28DeviceReduceSingleTileKernelINS2_10policy_hubIdjN4cuda3std3__44plusIdEEE10Policy1000EN6thrust24THRUST_300001_SM_1000_NS6detail15normal_iteratorINSD_10device_ptrIdEEEEPdjS9_ddNS7_10__identityEEEvT0_T1_T2_T3_T4_T6__param_0[8],
	.param .u64 .ptr .align 1 _ZN3cub18CUB_300001_SM_10006detail6reduce28DeviceReduceSingleTileKernelINS2_10policy_hubIdjN4cuda3std3__44plusIdEEE10Policy1000EN6thrust24THRUST_300001_SM_1000_NS6detail15normal_iteratorINSD_10device_ptrIdEEEEPdjS9_ddNS7_10__identityEEEvT0_T1_T2_T3_T4_T6__param_1,
	.param .u32 _ZN3cub18CUB_300001_SM_10006detail6reduce28DeviceReduceSingleTileKernelINS2_10policy_hubIdjN4cuda3std3__44plusIdEEE10Policy1000EN6thrust24THRUST_300001_SM_1000_NS6detail15normal_iteratorINSD_10device_ptrIdEEEEPdjS9_ddNS7_10__identityEEEvT0_T1_T2_T3_T4_T6__param_2,
	.param .align 1 .b8 _ZN3cub18CUB_300001_SM_10006detail6reduce28DeviceReduceSingleTileKernelINS2_10policy_hubIdjN4cuda3std3__44plusIdEEE10Policy1000EN6thrust24THRUST_300001_SM_1000_NS6detail15normal_iteratorINSD_10device_ptrIdEEEEPdjS9_ddNS7_10__identityEEEvT0_T1_T2_T3_T4_T6__param_3[1],
	.param .f64 _ZN3cub18CUB_300001_SM_10006detail6reduce28DeviceReduceSingleTileKernelINS2_10policy_hubIdjN4cuda3std3__44plusIdEEE10Policy1000EN6thrust24THRUST_300001_SM_1000_NS6detail15normal_iteratorINSD_10device_ptrIdEEEEPdjS9_ddNS7_10__identityEEEvT0_T1_T2_T3_T4_T6__param_4,
	.param .align 1 .b8 _ZN3cub18CUB_300001_SM_10006detail6reduce28DeviceReduceSingleTileKernelINS2_10policy_hubIdjN4cuda3std3__44plusIdEEE10Policy1000EN6thrust24THRUST_300001_SM_1000_NS6detail15normal_iteratorINSD_10device_ptrIdEEEEPdjS9_ddNS7_10__identityEEEvT0_T1_T2_T3_T4_T6__param_5[1]
)
.maxntid 640
.minnctapersm 1
{
	.reg .pred 	%p<71>;
	.reg .b32 	%r<288>;
	.reg .b64 	%rd<114>;
	.reg .b64 	%fd<380>;
	// demoted variable
	.shared .align 8 .b8 _ZZN3cub18CUB_300001_SM_10006detail6reduce28DeviceReduceSingleTileKernelINS2_10policy_hubIdjN4cuda3std3__44plusIdEEE10Policy1000EN6thrust24THRUST_300001_SM_1000_NS6detail15normal_iteratorINSD_10device_ptrIdEEEEPdjS9_ddNS7_10__identityEEEvT0_T1_T2_T3_T4_T6_E12temp_storage[192];
	ld.param.u64 	%rd9, [_ZN3cub18CUB_300001_SM_10006detail6reduce28DeviceReduceSingleTileKernelINS2_10policy_hubIdjN4cuda3std3__44plusIdEEE10Policy1000EN6thrust24THRUST_300001_SM_1000_NS6detail15normal_iteratorINSD_10device_ptrIdEEEEPdjS9_ddNS7_10__identityEEEvT0_T1_T2_T3_T4_T6__param_0];
	ld.param.u64 	%rd10, [_ZN3cub18CUB_300001_SM_10006detail6reduce28DeviceReduceSingleTileKernelINS2_10policy_hubIdjN4cuda3std3__44plusIdEEE10Policy1000EN6thrust24THRUST_300001_SM_1000_NS6detail15normal_iteratorINSD_10device_ptrIdEEEEPdjS9_ddNS7_10__identityEEEvT0_T1_T2_T3_T4_T6__param_1];
	ld.param.u32 	%r51, [_ZN3cub18CUB_300001_SM_10006detail6reduce28DeviceReduceSingleTileKernelINS2_10policy_hubIdjN4cuda3std3__44plusIdEEE10Policy1000EN6thrust24THRUST_300001_SM_1000_NS6detail15normal_iteratorINSD_10device_ptrIdEEEEPdjS9_ddNS7_10__identityEEEvT0_T1_T2_T3_T4_T6__param_2];
	ld.param.f64 	%fd42, [_ZN3cub18CUB_300001_SM_10006detail6reduce28DeviceReduceSingleTileKernelINS2_10policy_hubIdjN4cuda3std3__44plusIdEEE10Policy1000EN6thrust24THRUST_300001_SM_1000_NS6detail15normal_iteratorINSD_10device_ptrIdEEEEPdjS9_ddNS7_10__identityEEEvT0_T1_T2_T3_T4_T6__param_4];
	cvta.to.global.u64 	%rd1, %rd10;
	setp.ne.s32 	%p1, %r51, 0;
	@%p1 bra 	$L__BB7_3;
	mov.u32 	%r270, %tid.x;
	setp.ne.s32 	%p70, %r270, 0;
	@%p70 bra 	$L__BB7_52;
	st.global.f64 	[%rd1], %fd42;
	bra.uni 	$L__BB7_52;
$L__BB7_3:
	cvta.to.global.u64 	%rd2, %rd9;
	setp.gt.u32 	%p2, %r51, 5119;
	@%p2 bra 	$L__BB7_28;
	mov.u32 	%r1, %tid.x;
	setp.ge.u32 	%p24, %r1, %r51;
	mov.f64 	%fd367, 0d0000000000000000;
	mov.u32 	%r274, %r1;
	@%p24 bra 	$L__BB7_6;
	mul.wide.u32 	%rd83, %r1, 8;
	add.s64 	%rd84, %rd2, %rd83;
	ld.global.f64 	%fd367, [%rd84];
	add.s32 	%r274, %r1, 640;
$L__BB7_6:
	setp.ge.u32 	%p25, %r274, %r51;
	@%p25 bra 	$L__BB7_19;
	not.b32 	%r146, %r274;
	add.s32 	%r147, %r51, %r146;
	mul.hi.u32 	%r148, %r147, -858993459;
	shr.u32 	%r149, %r148, 9;
	add.s32 	%r4, %r149, 1;
	and.b32  	%r5, %r4, 15;
	setp.lt.u32 	%p26, %r147, 9600;
	@%p26 bra 	$L__BB7_10;
	and.b32  	%r150, %r4, 16777200;
	neg.s32 	%r272, %r150;
	mul.wide.u32 	%rd85, %r274, 8;
	add.s64 	%rd86, %rd85, %rd2;
	add.s64 	%rd112, %rd86, 40960;
$L__BB7_9:
	.pragma "nounroll";
	ld.global.f64 	%fd181, [%rd112+-40960];
	add.f64 	%fd182, %fd367, %fd181;
	ld.global.f64 	%fd183, [%rd112+-35840];
	add.f64 	%fd184, %fd182, %fd183;
	ld.global.f64 	%fd185, [%rd112+-30720];
	add.f64 	%fd186, %fd184, %fd185;
	ld.global.f64 	%fd187, [%rd112+-25600];
	add.f64 	%fd188, %fd186, %fd187;
	ld.global.f64 	%fd189, [%rd112+-20480];
	add.f64 	%fd190, %fd188, %fd189;
	ld.global.f64 	%fd191, [%rd112+-15360];
	add.f64 	%fd192, %fd190, %fd191;
	ld.global.f64 	%fd193, [%rd112+-10240];
	add.f64 	%fd194, %fd192, %fd193;
	ld.global.f64 	%fd195, [%rd112+-5120];
	add.f64 	%fd196, %fd194, %fd195;
	ld.global.f64 	%fd197, [%rd112];
	add.f64 	%fd198, %fd196, %fd197;
	ld.global.f64 	%fd199, [%rd112+5120];
	add.f64 	%fd200, %fd198, %fd199;
	ld.global.f64 	%fd201, [%rd112+10240];
	add.f64 	%fd202, %fd200, %fd201;
	ld.global.f64 	%fd203, [%rd112+15360];
	add.f64 	%fd204, %fd202, %fd203;
	ld.global.f64 	%fd205, [%rd112+20480];
	add.f64 	%fd206, %fd204, %fd205;
	ld.global.f64 	%fd207, [%rd112+25600];
	add.f64 	%fd208, %fd206, %fd207;
	ld.global.f64 	%fd209, [%rd112+30720];
	add.f64 	%fd210, %fd208, %fd209;
	ld.global.f64 	%fd211, [%rd112+35840];
	add.f64 	%fd367, %fd210, %fd211;
	add.s32 	%r274, %r274, 10240;
	add.s32 	%r272, %r272, 16;
	add.s64 	%rd112, %rd112, 81920;
	setp.ne.s32 	%p27, %r272, 0;
	@%p27 bra 	$L__BB7_9;
$L__BB7_10:
	setp.eq.s32 	%p28, %r5, 0;
	@%p28 bra 	$L__BB7_19;
	and.b32  	%r12, %r4, 7;
	setp.lt.u32 	%p29, %r5, 8;
	@%p29 bra 	$L__BB7_13;
	mul.wide.u32 	%rd87, %r274, 8;
	add.s64 	%rd88, %rd2, %rd87;
	ld.global.f64 	%fd213, [%rd88];
	add.f64 	%fd214, %fd367, %fd213;
	ld.global.f64 	%fd215, [%rd88+5120];
	add.f64 	%fd216, %fd214, %fd215;
	ld.global.f64 	%fd217, [%rd88+10240];
	add.f64 	%fd218, %fd216, %fd217;
	ld.global.f64 	%fd219, [%rd88+15360];
	add.f64 	%fd220, %fd218, %fd219;
	ld.global.f64 	%fd221, [%rd88+20480];
	add.f64 	%fd222, %fd220, %fd221;
	ld.global.f64 	%fd223, [%rd88+25600];
	add.f64 	%fd224, %fd222, %fd223;
	ld.global.f64 	%fd225, [%rd88+30720];
	add.f64 	%fd226, %fd224, %fd225;
	ld.global.f64 	%fd227, [%rd88+35840];
	add.f64 	%fd367, %fd226, %fd227;
	add.s32 	%r274, %r274, 5120;
$L__BB7_13:
	setp.eq.s32 	%p30, %r12, 0;
	@%p30 bra 	$L__BB7_19;
	and.b32  	%r15, %r4, 3;
	setp.lt.u32 	%p31, %r12, 4;
	@%p31 bra 	$L__BB7_16;
	mul.wide.u32 	%rd89, %r274, 8;
	add.s64 	%rd90, %rd2, %rd89;
	ld.global.f64 	%fd229, [%rd90];
	add.f64 	%fd230, %fd367, %fd229;
	ld.global.f64 	%fd231, [%rd90+5120];
	add.f64 	%fd232, %fd230, %fd231;
	ld.global.f64 	%fd233, [%rd90+10240];
	add.f64 	%fd234, %fd232, %fd233;
	ld.global.f64 	%fd235, [%rd90+15360];
	add.f64 	%fd367, %fd234, %fd235;
	add.s32 	%r274, %r274, 2560;
$L__BB7_16:
	setp.eq.s32 	%p32, %r15, 0;
	@%p32 bra 	$L__BB7_19;
	mul.wide.u32 	%rd91, %r274, 8;
	add.s64 	%rd113, %rd2, %rd91;
	neg.s32 	%r277, %r15;
$L__BB7_18:
	.pragma "nounroll";
	ld.global.f64 	%fd236, [%rd113];
	add.f64 	%fd367, %fd367, %fd236;
	add.s64 	%rd113, %rd113, 5120;
	add.s32 	%r277, %r277, 1;
	setp.ne.s32 	%p33, %r277, 0;
	@%p33 bra 	$L__BB7_18;
$L__BB7_19:
	setp.lt.u32 	%p34, %r51, 640;
	@%p34 bra 	$L__BB7_24;
	// begin inline asm
	mov.u32 %r214, %laneid;
	// end inline asm
	mov.b64 	%rd102, %fd367;
	mov.b64 	{%r216, %r221}, %rd102;
	mov.b32 	%r222, 1;
	mov.b32 	%r263, 31;
	mov.b32 	%r264, -1;
	// begin inline asm
	shfl.sync.down.b32 %r215, %r216, %r222, %r263, %r264;
	// end inline asm
	// begin inline asm
	shfl.sync.down.b32 %r220, %r221, %r222, %r263, %r264;
	// end inline asm
	mov.b64 	%rd103, {%r215, %r220};
	mov.b64 	%fd307, %rd103;
	setp.gt.s32 	%p62, %r214, 30;
	add.f64 	%fd308, %fd367, %fd307;
	selp.f64 	%fd309, %fd367, %fd308, %p62;
	mov.b64 	%rd104, %fd309;
	mov.b64 	{%r226, %r231}, %rd104;
	mov.b32 	%r232, 2;
	// begin inline asm
	shfl.sync.down.b32 %r225, %r226, %r232, %r263, %r264;
	// end inline asm
	// begin inline asm
	shfl.sync.down.b32 %r230, %r231, %r232, %r263, %r264;
	// end inline asm
	mov.b64 	%rd105, {%r225, %r230};
	mov.b64 	%fd310, %rd105;
	setp.gt.s32 	%p63, %r214, 29;
	add.f64 	%fd311, %fd309, %fd310;
	selp.f64 	%fd312, %fd309, %fd311, %p63;
	mov.b64 	%rd106, %fd312;
	mov.b64 	{%r236, %r241}, %rd106;
	mov.b32 	%r242, 4;
	// begin inline asm
	shfl.sync.down.b32 %r235, %r236, %r242, %r263, %r264;
	// end inline asm
	// begin inline asm
	shfl.sync.down.b32 %r240, %r241, %r242, %r263, %r264;
	// end inline asm
	mov.b64 	%rd107, {%r235, %r240};
	mov.b64 	%fd313, %rd107;
	setp.gt.s32 	%p64, %r214, 27;
	add.f64 	%fd314, %fd312, %fd313;
	selp.f64 	%fd315, %fd312, %fd314, %p64;
	mov.b64 	%rd108, %fd315;
	mov.b64 	{%r246, %r251}, %rd108;
	mov.b32 	%r252, 8;
	// begin inline asm
	shfl.sync.down.b32 %r245, %r246, %r252, %r263, %r264;
	// end inline asm
	// begin inline asm
	shfl.sync.down.b32 %r250, %r251, %r252, %r263, %r264;
	// end inline asm
	mov.b64 	%rd109, {%r245, %r250};
	mov.b64 	%fd316, %rd109;
	setp.gt.s32 	%p65, %r214, 23;
	add.f64 	%fd317, %fd315, %fd316;
	selp.f64 	%fd318, %fd315, %fd317, %p65;
	mov.b64 	%rd110, %fd318;
	mov.b64 	{%r256, %r261}, %rd110;
	mov.b32 	%r262, 16;
	// begin inline asm
	shfl.sync.down.b32 %r255, %r256, %r262, %r263, %r264;
	// end inline asm
	// begin inline asm
	shfl.sync.down.b32 %r260, %r261, %r262, %r263, %r264;
	// end inline asm
	mov.b64 	%rd111, {%r255, %r260};
	mov.b64 	%fd319, %rd111;
	setp.gt.s32 	%p66, %r214, 15;
	add.f64 	%fd16, %fd318, %fd319;
	selp.f64 	%fd379, %fd318, %fd16, %p66;
	setp.ne.s32 	%p67, %r214, 0;
	@%p67 bra 	$L__BB7_22;
	shr.u32 	%r265, %r1, 2;
	and.b32  	%r266, %r265, 248;
	mov.u32 	%r267, _ZZN3cub18CUB_300001_SM_10006detail6reduce28DeviceReduceSingleTileKernelINS2_10policy_hubIdjN4cuda3std3__44plusIdEEE10Policy1000EN6thrust24THRUST_300001_SM_1000_NS6detail15normal_iteratorINSD_10device_ptrIdEEEEPdjS9_ddNS7_10__identityEEEvT0_T1_T2_T3_T4_T6_E12temp_storage;
	add.s32 	%r268, %r267, %r266;
	st.shared.f64 	[%r268+24], %fd16;
$L__BB7_22:
	bar.sync 	0;
	setp.ne.s32 	%p68, %r1, 0;
	@%p68 bra 	$L__BB7_50;
	ld.shared.f64 	%fd320, [_ZZN3cub18CUB_300001_SM_10006detail6reduce28DeviceReduceSingleTileKernelINS2_10policy_hubIdjN4cuda3std3__44plusIdEEE10Policy1000EN6thrust24THRUST_300001_SM_1000_NS6detail15normal_iteratorINSD_10device_ptrIdEEEEPdjS9_ddNS7_10__identityEEEvT0_T1_T2_T3_T4_T6_E12temp_storage+32];
	add.f64 	%fd321, %fd379, %fd320;
	ld.shared.f64 	%fd322, [_ZZN3cub18CUB_300001_SM_10006detail6reduce28DeviceReduceSingleTileKernelINS2_10policy_hubIdjN4cuda3std3__44plusIdEEE10Policy1000EN6thrust24THRUST_300001_SM_1000_NS6detail15normal_iteratorINSD_10device_ptrIdEEEEPdjS9_ddNS7_10__identityEEEvT0_T1_T2_T3_T4_T6_E12temp_storage+40];
	add.f64 	%fd323, %fd321, %fd322;
	ld.shared.f64 	%fd324, [_ZZN3cub18CUB_300001_SM_10006detail6reduce28DeviceReduceSingleTileKernelINS2_10policy_hubIdjN4cuda3std3__44plusIdEEE10Policy1000EN6thrust24THRUST_300001_SM_1000_NS6detail15normal_iteratorINSD_10device_ptrIdEEEEPdjS9_ddNS7_10__identityEEEvT0_T1_T2_T3_T4_T6_E12temp_storage+48];
	add.f64 	%fd325, %fd323, %fd324;
	ld.shared.f64 	%fd326, [_ZZN3cub18CUB_300001_SM_10006detail6reduce28DeviceReduceSingleTileKernelINS2_10policy_hubIdjN4cuda3std3__44plusIdEEE10Policy1000EN6thrust24THRUST_300001_SM_1000_NS6detail15normal_iteratorINSD_10device_ptrIdEEEEPdjS9_ddNS7_10__identityEEEvT0_T1_T2_T3_T4_T6_E12temp_storage+56];
	add.f64 	%fd327, %fd325, %fd326;
	ld.shared.f64 	%fd328, [_ZZN3cub18CUB_300001_SM_10006detail6reduce28DeviceReduceSingleTileKernelINS2_10policy_hubIdjN4cuda3std3__44plusIdEEE10Policy1000EN6thrust24THRUST_300001_SM_1000_NS6detail15normal_iteratorINSD_10device_ptrIdEEEEPdjS9_ddNS7_10__identityEEEvT0_T1_T2_T3_T4_T6_E12temp_storage+64];
	add.f64 	%fd329, %fd327, %fd328;
	ld.shared.f64 	%fd330, [_ZZN3cub18CUB_300001_SM_10006detail6reduce28DeviceReduceSingleTileKernelINS2_10policy_hubIdjN4cuda3std3__44plusIdEEE10Policy1000EN6thrust24THRUST_300001_SM_1000_NS6detail15normal_iteratorINSD_10device_ptrIdEEEEPdjS9_ddNS7_10__identityEEEvT0_T1_T2_T3_T4_T6_E12temp_storage+72];
	add.f64 	%fd331, %fd329, %fd330;
	ld.shared.f64 	%fd332, [_ZZN3cub18CUB_300001_SM_10006detail6reduce28DeviceReduceSingleTileKernelINS2_10policy_hubIdjN4cuda3std3__44plusIdEEE10Policy1000EN6thrust24THRUST_300001_SM_1000_NS6detail15normal_iteratorINSD_10device_ptrIdEEEEPdjS9_ddNS7_10__identityEEEvT0_T1_T2_T3_T4_T6_E12temp_storage+80];
	add.f64 	%fd333, %fd331, %fd332;
	ld.shared.f64 	%fd334, [_ZZN3cub18CUB_300001_SM_10006detail6reduce28DeviceReduceSingleTileKernelINS2_10policy_hubIdjN4cuda3std3__44plusIdEEE10Policy1000EN6thrust24THRUST_300001_SM_1000_NS6detail15normal_iteratorINSD_10device_ptrIdEEEEPdjS9_ddNS7_10__identityEEEvT0_T1_T2_T3_T4_T6_E12temp_storage+88];
	add.f64 	%fd335, %fd333, %fd334;
	ld.shared.f64 	%fd336, [_ZZN3cub18CUB_300001_SM_10006detail6reduce28DeviceReduceSingleTileKernelINS2_10policy_hubIdjN4cuda3std3__44plusIdEEE10Policy1000EN6thrust24THRUST_300001_SM_1000_NS6detail15normal_iteratorINSD_10device_ptrIdEEEEPdjS9_ddNS7_10__identityEEEvT0_T1_T2_T3_T4_T6_E12temp_storage+96];
	add.f64 	%fd337, %fd335, %fd336;
	ld.shared.f64 	%fd338, [_ZZN3cub18CUB_300001_SM_10006detail6reduce28DeviceReduceSingleTileKernelINS2_10policy_hubIdjN4cuda3std3__44plusIdEEE10Policy1000EN6thrust24THRUST_300001_SM_1000_NS6detail15normal_iteratorINSD_10device_ptrIdEEEEPdjS9_ddNS7_10__identityEEEvT0_T1_T2_T3_T4_T6_E12temp_storage+104];
	add.f64 	%fd339, %fd337, %fd338;
	ld.shared.f64 	%fd340, [_ZZN3cub18CUB_300001_SM_10006detail6reduce28DeviceReduceSingleTileKernelINS2_10policy_hubIdjN4cuda3std3__44plusIdEEE10Policy1000EN6thrust24THRUST_300001_SM_1000_NS6detail15normal_iteratorINSD_10device_ptrIdEEEEPdjS9_ddNS7_10__identityEEEvT0_T1_T2_T3_T4_T6_E12temp_storage+112];
	add.f64 	%fd341, %fd339, %fd340;
	ld.shared.f64 	%fd342, [_ZZN3cub18CUB_300001_SM_10006detail6reduce28DeviceReduceSingleTileKernelINS2_10policy_hubIdjN4cuda3std3__44plusIdEEE10Policy1000EN6thrust24THRUST_300001_SM_1000_NS6detail15normal_iteratorINSD_10device_ptrIdEEEEPdjS9_ddNS7_10__identityEEEvT0_T1_T2_T3_T4_T6_E12temp_storage+120];
	add.f64 	%fd343, %fd341, %fd342;
	ld.shared.f64 	%fd344, [_ZZN3cub18CUB_300001_SM_10006detail6reduce28DeviceReduceSingleTileKernelINS2_10policy_hubIdjN4cuda3std3__44plusIdEEE10Policy1000EN6thrust24THRUST_300001_SM_1000_NS6detail15normal_iteratorINSD_10device_ptrIdEEEEPdjS9_ddNS7_10__identityEEEvT0_T1_T2_T3_T4_T6_E12temp_storage+128];
	add.f64 	%fd345, %fd343, %fd344;
	ld.shared.f64 	%fd346, [_ZZN3cub18CUB_300001_SM_10006detail6reduce28DeviceReduceSingleTileKernelINS2_10policy_hubIdjN4cuda3std3__44plusIdEEE10Policy1000EN6thrust24THRUST_300001_SM_1000_NS6detail15normal_iteratorINSD_10device_ptrIdEEEEPdjS9_ddNS7_10__identityEEEvT0_T1_T2_T3_T4_T6_E12temp_storage+136];
	add.f64 	%fd347, %fd345, %fd346;
	ld.shared.f64 	%fd348, [_ZZN3cub18CUB_300001_SM_10006detail6reduce28DeviceReduceSingleTileKernelINS2_10policy_hubIdjN4cuda3std3__44plusIdEEE10Policy1000EN6thrust24THRUST_300001_SM_1000_NS6detail15normal_iteratorINSD_10device_ptrIdEEEEPdjS9_ddNS7_10__identityEEEvT0_T1_T2_T3_T4_T6_E12temp_storage+144];
	add.f64 	%fd349, %fd347, %fd348;
	ld.shared.f64 	%fd350, [_ZZN3cub18CUB_300001_SM_10006detail6reduce28DeviceReduceSingleTileKernelINS2_10policy_hubIdjN4cuda3std3__44plusIdEEE10Policy1000EN6thrust24THRUST_300001_SM_1000_NS6detail15normal_iteratorINSD_10device_ptrIdEEEEPdjS9_ddNS7_10__identityEEEvT0_T1_T2_T3_T4_T6_E12temp_storage+152];
	add.f64 	%fd351, %fd349, %fd350;
	ld.shared.f64 	%fd352, [_ZZN3cub18CUB_300001_SM_10006detail6reduce28DeviceReduceSingleTileKernelINS2_10policy_hubIdjN4cuda3std3__44plusIdEEE10Policy1000EN6thrust24THRUST_300001_SM_1000_NS6detail15normal_iteratorINSD_10device_ptrIdEEEEPdjS9_ddNS7_10__identityEEEvT0_T1_T2_T3_T4_T6_E12temp_storage+160];
	add.f64 	%fd353, %fd351, %fd352;
	ld.shared.f64 	%fd354, [_ZZN3cub18CUB_300001_SM_10006detail6reduce28DeviceReduceSingleTileKernelINS2_10policy_hubIdjN4cuda3std3__44plusIdEEE10Policy1000EN6thrust24THRUST_300001_SM_1000_NS6detail15normal_iteratorINSD_10device_ptrIdEEEEPdjS9_ddNS7_10__identityEEEvT0_T1_T2_T3_T4_T6_E12temp_storage+168];
	add.f64 	%fd355, %fd353, %fd354;
	ld.shared.f64 	%fd356, [_ZZN3cub18CUB_300001_SM_10006detail6reduce28DeviceReduceSingleTileKernelINS2_10policy_hubIdjN4cuda3std3__44plusIdEEE10Policy1000EN6thrust24THRUST_300001_SM_1000_NS6detail15normal_iteratorINSD_10device_ptrIdEEEEPdjS9_ddNS7_10__identityEEEvT0_T1_T2_T3_T4_T6_E12temp_storage+176];
	add.f64 	%fd379, %fd355, %fd356;
	bra.uni 	$L__BB7_50;
$L__BB7_24:
	// begin inline asm
	mov.u32 %r151, %laneid;
	// end inline asm
	and.b32  	%r202, %r1, 992;
	add.s32 	%r203, %r202, 32;
	setp.gt.u32 	%p35, %r203, %r51;
	not.b32 	%r204, %r202;
	add.s32 	%r205, %r51, %r204;
	selp.b32 	%r200, %r205, 31, %p35;
	mov.b64 	%rd92, %fd367;
	mov.b64 	{%r153, %r158}, %rd92;
	mov.b32 	%r159, 1;
	mov.b32 	%r201, -1;
	// begin inline asm
	shfl.sync.down.b32 %r152, %r153, %r159, %r200, %r201;
	// end inline asm
	// begin inline asm
	shfl.sync.down.b32 %r157, %r158, %r159, %r200, %r201;
	// end inline asm
	mov.b64 	%rd93, {%r152, %r157};
	mov.b64 	%fd237, %rd93;
	setp.lt.s32 	%p36, %r151, %r200;
	add.f64 	%fd238, %fd367, %fd237;
	selp.f64 	%fd239, %fd238, %fd367, %p36;
	mov.b64 	%rd94, %fd239;
	mov.b64 	{%r163, %r168}, %rd94;
	mov.b32 	%r169, 2;
	// begin inline asm
	shfl.sync.down.b32 %r162, %r163, %r169, %r200, %r201;
	// end inline asm
	// begin inline asm
	shfl.sync.down.b32 %r167, %r168, %r169, %r200, %r201;
	// end inline asm
	mov.b64 	%rd95, {%r162, %r167};
	mov.b64 	%fd240, %rd95;
	add.s32 	%r206, %r151, 2;
	setp.gt.s32 	%p37, %r206, %r200;
	add.f64 	%fd241, %fd239, %fd240;
	selp.f64 	%fd242, %fd239, %fd241, %p37;
	mov.b64 	%rd96, %fd242;
	mov.b64 	{%r173, %r178}, %rd96;
	mov.b32 	%r179, 4;
	// begin inline asm
	shfl.sync.down.b32 %r172, %r173, %r179, %r200, %r201;
	// end inline asm
	// begin inline asm
	shfl.sync.down.b32 %r177, %r178, %r179, %r200, %r201;
	// end inline asm
	mov.b64 	%rd97, {%r172, %r177};
	mov.b64 	%fd243, %rd97;
	add.s32 	%r207, %r151, 4;
	setp.gt.s32 	%p38, %r207, %r200;
	add.f64 	%fd244, %fd242, %fd243;
	selp.f64 	%fd245, %fd242, %fd244, %p38;
	mov.b64 	%rd98, %fd245;
	mov.b64 	{%r183, %r188}, %rd98;
	mov.b32 	%r189, 8;
	// begin inline asm
	shfl.sync.down.b32 %r182, %r183, %r189, %r200, %r201;
	// end inline asm
	// begin inline asm
	shfl.sync.down.b32 %r187, %r188, %r189, %r200, %r201;
	// end inline asm
	mov.b64 	%rd99, {%r182, %r187};
	mov.b64 	%fd246, %rd99;
	add.s32 	%r208, %r151, 8;
	setp.gt.s32 	%p39, %r208, %r200;
	add.f64 	%fd247, %fd245, %fd246;
	selp.f64 	%fd248, %fd245, %fd247, %p39;
	mov.b64 	%rd100, %fd248;
	mov.b64 	{%r193, %r198}, %rd100;
	mov.b32 	%r199, 16;
	// begin inline asm
	shfl.sync.down.b32 %r192, %r193, %r199, %r200, %r201;
	// end inline asm
	// begin inline asm
	shfl.sync.down.b32 %r197, %r198, %r199, %r200, %r201;
	// end inline asm
	mov.b64 	%rd101, {%r192, %r197};
	mov.b64 	%fd249, %rd101;
	add.s32 	%r209, %r151, 16;
	setp.gt.s32 	%p40, %r209, %r200;
	add.f64 	%fd250, %fd248, %fd249;
	selp.f64 	%fd379, %fd248, %fd250, %p40;
	setp.ne.s32 	%p41, %r151, 0;
	@%p41 bra 	$L__BB7_26;
	shr.u32 	%r210, %r1, 2;
	and.b32  	%r211, %r210, 248;
	mov.u32 	%r212, _ZZN3cub18CUB_300001_SM_10006detail6reduce28DeviceReduceSingleTileKernelINS2_10policy_hubIdjN4cuda3std3__44plusIdEEE10Policy1000EN6thrust24THRUST_300001_SM_1000_NS6detail15normal_iteratorINSD_10device_ptrIdEEEEPdjS9_ddNS7_10__identityEEEvT0_T1_T2_T3_T4_T6_E12temp_storage;
	add.s32 	%r213, %r212, %r211;
	st.shared.f64 	[%r213+24], %fd379;
$L__BB7_26:
	bar.sync 	0;
	setp.ne.s32 	%p42, %r1, 0;
	@%p42 bra 	$L__BB7_50;
	setp.gt.u32 	%p43, %r51, 32;
	ld.shared.f64 	%fd251, [_ZZN3cub18CUB_300001_SM_10006detail6reduce28DeviceReduceSingleTileKernelINS2_10policy_hubIdjN4cuda3std3__44plusIdEEE10Policy1000EN6thrust24THRUST_300001_SM_1000_NS6detail15normal_iteratorINSD_10device_ptrIdEEEEPdjS9_ddNS7_10__identityEEEvT0_T1_T2_T3_T4_T6_E12temp_storage+32];
	add.f64 	%fd252, %fd379, %fd251;
	selp.f64 	%fd253, %fd252, %fd379, %p43;
	setp.gt.u32 	%p44, %r51, 64;
	ld.shared.f64 	%fd254, [_ZZN3cub18CUB_300001_SM_10006detail6reduce28DeviceReduceSingleTileKernelINS2_10policy_hubIdjN4cuda3std3__44plusIdEEE10Policy1000EN6thrust24THRUST_300001_SM_1000_NS6detail15normal_iteratorINSD_10device_ptrIdEEEEPdjS9_ddNS7_10__identityEEEvT0_T1_T2_T3_T4_T6_E12temp_storage+40];
	add.f64 	%fd255, %fd254, %fd253;
	selp.f64 	%fd256, %fd255, %fd253, %p44;
	setp.gt.u32 	%p45, %r51, 96;
	ld.shared.f64 	%fd257, [_ZZN3cub18CUB_300001_SM_10006detail6reduce28DeviceReduceSingleTileKernelINS2_10policy_hubIdjN4cuda3std3__44plusIdEEE10Policy1000EN6thrust24THRUST_300001_SM_1000_NS6detail15normal_iteratorINSD_10device_ptrIdEEEEPdjS9_ddNS7_10__identityEEEvT0_T1_T2_T3_T4_T6_E12temp_storage+48];
	add.f64 	%fd258, %fd257, %fd256;
	selp.f64 	%fd259, %fd258, %fd256, %p45;
	setp.gt.u32 	%p46, %r51, 128;
	ld.shared.f64 	%fd260, [_ZZN3cub18CUB_300001_SM_10006detail6reduce28DeviceReduceSingleTileKernelINS2_10policy_hubIdjN4cuda3std3__44plusIdEEE10Policy1000EN6thrust24THRUST_300001_SM_1000_NS6detail15normal_iteratorINSD_10device_ptrIdEEEEPdjS9_ddNS7_10__identityEEEvT0_T1_T2_T3_T4_T6_E12temp_storage+56];
	add.f64 	%fd261, %fd260, %fd259;
	selp.f64 	%fd262, %fd261, %fd259, %p46;
	setp.gt.u32 	%p47, %r51, 160;
	ld.shared.f64 	%fd263, [_ZZN3cub18CUB_300001_SM_10006detail6reduce28DeviceReduceSingleTileKernelINS2_10policy_hubIdjN4cuda3std3__44plusIdEEE10Policy1000EN6thrust24THRUST_300001_SM_1000_NS6detail15normal_iteratorINSD_10device_ptrIdEEEEPdjS9_ddNS7_10__identityEEEvT0_T1_T2_T3_T4_T6_E12temp_storage+64];
	add.f64 	%fd264, %fd263, %fd262;
	selp.f64 	%fd265, %fd264, %fd262, %p47;
	setp.gt.u32 	%p48, %r51, 192;
	ld.shared.f64 	%fd266, [_ZZN3cub18CUB_300001_SM_10006detail6reduce28DeviceReduceSingleTileKernelINS2_10policy_hubIdjN4cuda3std3__44plusIdEEE10Policy1000EN6thrust24THRUST_300001_SM_1000_NS6detail15normal_iteratorINSD_10device_ptrIdEEEEPdjS9_ddNS7_10__identityEEEvT0_T1_T2_T3_T4_T6_E12temp_storage+72];
	add.f64 	%fd267, %fd266, %fd265;
	selp.f64 	%fd268, %fd267, %fd265, %p48;
	setp.gt.u32 	%p49, %r51, 224;
	ld.shared.f64 	%fd269, [_ZZN3cub18CUB_300001_SM_10006detail6reduce28DeviceReduceSingleTileKernelINS2_10policy_hubIdjN4cuda3std3__44plusIdEEE10Policy1000EN6thrust24THRUST_300001_SM_1000_NS6detail15normal_iteratorINSD_10device_ptrIdEEEEPdjS9_ddNS7_10__identityEEEvT0_T1_T2_T3_T4_T6_E12temp_storage+80];
	add.f64 	%fd270, %fd269, %fd268;
	selp.f64 	%fd271, %fd270, %fd268, %p49;
	setp.gt.u32 	%p50, %r51, 256;
	ld.shared.f64 	%fd272, [_ZZN3cub18CUB_300001_SM_10006detail6reduce28DeviceReduceSingleTileKernelINS2_10policy_hubIdjN4cuda3std3__44plusIdEEE10Policy1000EN6thrust24THRUST_300001_SM_1000_NS6detail15normal_iteratorINSD_10device_ptrIdEEEEPdjS9_ddNS7_10__identityEEEvT0_T1_T2_T3_T4_T6_E12temp_storage+88];
	add.f64 	%fd273, %fd272, %fd271;
	selp.f64 	%fd274, %fd273, %fd271, %p50;
	setp.gt.u32 	%p51, %r51, 288;
	ld.shared.f64 	%fd275, [_ZZN3cub18CUB_300001_SM_10006detail6reduce28DeviceReduceSingleTileKernelINS2_10policy_hubIdjN4cuda3std3__44plusIdEEE10Policy1000EN6thrust24THRUST_300001_SM_1000_NS6detail15normal_iteratorINSD_10device_ptrIdEEEEPdjS9_ddNS7_10__identityEEEvT0_T1_T2_T3_T4_T6_E12temp_storage+96];
	add.f64 	%fd276, %fd275, %fd274;
	selp.f64 	%fd277, %fd276, %fd274, %p51;
	setp.gt.u32 	%p52, %r51, 320;
	ld.shared.f64 	%fd278, [_ZZN3cub18CUB_300001_SM_10006detail6reduce28DeviceReduceSingleTileKernelINS2_10policy_hubIdjN4cuda3std3__44plusIdEEE10Policy1000EN6thrust24THRUST_300001_SM_1000_NS6detail15normal_iteratorINSD_10device_ptrIdEEEEPdjS9_ddNS7_10__identityEEEvT0_T1_T2_T3_T4_T6_E12temp_storage+104];
	add.f64 	%fd279, %fd278, %fd277;
	selp.f64 	%fd280, %fd279, %fd277, %p52;
	setp.gt.u32 	%p53, %r51, 352;
	ld.shared.f64 	%fd281, [_ZZN3cub18CUB_300001_SM_10006detail6reduce28DeviceReduceSingleTileKernelINS2_10policy_hubIdjN4cuda3std3__44plusIdEEE10Policy1000EN6thrust24THRUST_300001_SM_1000_NS6detail15normal_iteratorINSD_10device_ptrIdEEEEPdjS9_ddNS7_10__identityEEEvT0_T1_T2_T3_T4_T6_E12temp_storage+112];
	add.f64 	%fd282, %fd281, %fd280;
	selp.f64 	%fd283, %fd282, %fd280, %p53;
	setp.gt.u32 	%p54, %r51, 384;
	ld.shared.f64 	%fd284, [_ZZN3cub18CUB_300001_SM_10006detail6reduce28DeviceReduceSingleTileKernelINS2_10policy_hubIdjN4cuda3std3__44plusIdEEE10Policy1000EN6thrust24THRUST_300001_SM_1000_NS6detail15normal_iteratorINSD_10device_ptrIdEEEEPdjS9_ddNS7_10__identityEEEvT0_T1_T2_T3_T4_T6_E12temp_storage+120];
	add.f64 	%fd285, %fd284, %fd283;
	selp.f64 	%fd286, %fd285, %fd283, %p54;
	setp.gt.u32 	%p55, %r51, 416;
	ld.shared.f64 	%fd287, [_ZZN3cub18CUB_300001_SM_10006detail6reduce28DeviceReduceSingleTileKernelINS2_10policy_hubIdjN4cuda3std3__44plusIdEEE10Policy1000EN6thrust24THRUST_300001_SM_1000_NS6detail15normal_iteratorINSD_10device_ptrIdEEEEPdjS9_ddNS7_10__identityEEEvT0_T1_T2_T3_T4_T6_E12temp_storage+128];
	add.f64 	%fd288, %fd287, %fd286;
	selp.f64 	%fd289, %fd288, %fd286, %p55;
	setp.gt.u32 	%p56, %r51, 448;
	ld.shared.f64 	%fd290, [_ZZN3cub18CUB_300001_SM_10006detail6reduce28DeviceReduceSingleTileKernelINS2_10policy_hubIdjN4cuda3std3__44plusIdEEE10Policy1000EN6thrust24THRUST_300001_SM_1000_NS6detail15normal_iteratorINSD_10device_ptrIdEEEEPdjS9_ddNS7_10__identityEEEvT0_T1_T2_T3_T4_T6_E12temp_storage+136];
	add.f64 	%fd291, %fd290, %fd289;
	selp.f64 	%fd292, %fd291, %fd289, %p56;
	setp.gt.u32 	%p57, %r51, 480;
	ld.shared.f64 	%fd293, [_ZZN3cub18CUB_300001_SM_10006detail6reduce28DeviceReduceSingleTileKernelINS2_10policy_hubIdjN4cuda3std3__44plusIdEEE10Policy1000EN6thrust24THRUST_300001_SM_1000_NS6detail15normal_iteratorINSD_10device_ptrIdEEEEPdjS9_ddNS7_10__identityEEEvT0_T1_T2_T3_T4_T6_E12temp_storage+144];
	add.f64 	%fd294, %fd293, %fd292;
	selp.f64 	%fd295, %fd294, %fd292, %p57;
	setp.gt.u32 	%p58, %r51, 512;
	ld.shared.f64 	%fd296, [_ZZN3cub18CUB_300001_SM_10006detail6reduce28DeviceReduceSingleTileKernelINS2_10policy_hubIdjN4cuda3std3__44plusIdEEE10Policy1000EN6thrust24THRUST_300001_SM_1000_NS6detail15normal_iteratorINSD_10device_ptrIdEEEEPdjS9_ddNS7_10__identityEEEvT0_T1_T2_T3_T4_T6_E12temp_storage+152];
	add.f64 	%fd297, %fd296, %fd295;
	selp.f64 	%fd298, %fd297, %fd295, %p58;
	setp.gt.u32 	%p59, %r51, 544;
	ld.shared.f64 	%fd299, [_ZZN3cub18CUB_300001_SM_10006detail6reduce28DeviceReduceSingleTileKernelINS2_10policy_hubIdjN4cuda3std3__44plusIdEEE10Policy1000EN6thrust24THRUST_300001_SM_1000_NS6detail15normal_iteratorINSD_10device_ptrIdEEEEPdjS9_ddNS7_10__identityEEEvT0_T1_T2_T3_T4_T6_E12temp_storage+160];
	add.f64 	%fd300, %fd299, %fd298;
	selp.f64 	%fd301, %fd300, %fd298, %p59;
	setp.gt.u32 	%p60, %r51, 576;
	ld.shared.f64 	%fd302, [_ZZN3cub18CUB_300001_SM_10006detail6reduce28DeviceReduceSingleTileKernelINS2_10policy_hubIdjN4cuda3std3__44plusIdEEE10Policy1000EN6thrust24THRUST_300001_SM_1000_NS6detail15normal_iteratorINSD_10device_ptrIdEEEEPdjS9_ddNS7_10__identityEEEvT0_T1_T2_T3_T4_T6_E12temp_storage+168];
	add.f64 	%fd303, %fd302, %fd301;
	selp.f64 	%fd304, %fd303, %fd301, %p60;
	setp.gt.u32 	%p61, %r51, 608;
	ld.shared.f64 	%fd305, [_ZZN3cub18CUB_300001_SM_10006detail6reduce28DeviceReduceSingleTileKernelINS2_10policy_hubIdjN4cuda3std3__44plusIdEEE10Policy1000EN6thrust24THRUST_300001_SM_1000_NS6detail15normal_iteratorINSD_10device_ptrIdEEEEPdjS9_ddNS7_10__identityEEEvT0_T1_T2_T3_T4_T6_E12temp_storage+176];
	add.f64 	%fd306, %fd305, %fd304;
	selp.f64 	%fd379, %fd306, %fd304, %p61;
	bra.uni 	$L__BB7_50;
$L__BB7_28:
	mov.u32 	%r21, %tid.x;
	mul.wide.u32 	%rd11, %r21, 8;
	add.s64 	%rd12, %rd2, %rd11;
	ld.global.f64 	%fd43, [%rd12];
	ld.global.f64 	%fd44, [%rd12+5120];
	ld.global.f64 	%fd45, [%rd12+10240];
	ld.global.f64 	%fd46, [%rd12+15360];
	ld.global.f64 	%fd47, [%rd12+20480];
	ld.global.f64 	%fd48, [%rd12+25600];
	ld.global.f64 	%fd49, [%rd12+30720];
	ld.global.f64 	%fd50, [%rd12+35840];
	add.f64 	%fd51, %fd43, %fd44;
	add.f64 	%fd52, %fd51, %fd45;
	add.f64 	%fd53, %fd52, %fd46;
	add.f64 	%fd54, %fd53, %fd47;
	add.f64 	%fd55, %fd54, %fd48;
	add.f64 	%fd56, %fd55, %fd49;
	add.f64 	%fd378, %fd56, %fd50;
	add.s32 	%r22, %r51, -5120;
	setp.lt.u32 	%p3, %r22, 5120;
	mov.b32 	%r279, 5120;
	@%p3 bra 	$L__BB7_32;
	mov.b32 	%r279, 5120;
$L__BB7_30:
	add.s32 	%r54, %r21, %r279;
	mul.wide.u32 	%rd13, %r54, 8;
	add.s64 	%rd14, %rd2, %rd13;
	ld.global.f64 	%fd57, [%rd14];
	ld.global.f64 	%fd58, [%rd14+5120];
	ld.global.f64 	%fd59, [%rd14+10240];
	ld.global.f64 	%fd60, [%rd14+15360];
	ld.global.f64 	%fd61, [%rd14+20480];
	ld.global.f64 	%fd62, [%rd14+25600];
	ld.global.f64 	%fd63, [%rd14+30720];
	ld.global.f64 	%fd64, [%rd14+35840];
	add.f64 	%fd65, %fd378, %fd57;
	add.f64 	%fd66, %fd65, %fd58;
	add.f64 	%fd67, %fd66, %fd59;
	add.f64 	%fd68, %fd67, %fd60;
	add.f64 	%fd69, %fd68, %fd61;
	add.f64 	%fd70, %fd69, %fd62;
	add.f64 	%fd71, %fd70, %fd63;
	add.f64 	%fd378, %fd71, %fd64;
	sub.s32 	%r55, %r51, %r279;
	setp.lt.u32 	%p4, %r55, 5120;
	@%p4 bra 	$L__BB7_46;
	add.s32 	%r279, %r279, 5120;
	setp.le.u32 	%p5, %r279, %r22;
	@%p5 bra 	$L__BB7_30;
$L__BB7_32:
	setp.le.u32 	%p6, %r51, %r279;
	sub.s32 	%r56, %r51, %r279;
	setp.ge.s32 	%p7, %r21, %r56;
	or.pred  	%p8, %p6, %p7;
	@%p8 bra 	$L__BB7_46;
	not.b32 	%r58, %r21;
	add.s32 	%r59, %r51, %r58;
	sub.s32 	%r60, %r59, %r279;
	mul.hi.u32 	%r61, %r60, -858993459;
	shr.u32 	%r62, %r61, 9;
	add.s32 	%r26, %r62, 1;
	and.b32  	%r27, %r26, 15;
	setp.lt.u32 	%p9, %r60, 9600;
	mov.u32 	%r284, %r21;
	@%p9 bra 	$L__BB7_37;
	or.b32  	%r282, %r21, 5120;
	add.s32 	%r281, %r21, %r279;
	and.b32  	%r63, %r26, 16777200;
	neg.s32 	%r280, %r63;
$L__BB7_35:
	.pragma "nounroll";
	mul.wide.u32 	%rd15, %r281, 8;
	add.s64 	%rd16, %rd2, %rd15;
	ld.global.f64 	%fd73, [%rd16];
	add.f64 	%fd74, %fd378, %fd73;
	add.s32 	%r64, %r281, 640;
	mul.wide.u32 	%rd17, %r64, 8;
	add.s64 	%rd18, %rd2, %rd17;
	ld.global.f64 	%fd75, [%rd18];
	add.f64 	%fd76, %fd74, %fd75;
	add.s32 	%r65, %r281, 1280;
	mul.wide.u32 	%rd19, %r65, 8;
	add.s64 	%rd20, %rd2, %rd19;
	ld.global.f64 	%fd77, [%rd20];
	add.f64 	%fd78, %fd76, %fd77;
	add.s32 	%r66, %r281, 1920;
	mul.wide.u32 	%rd21, %r66, 8;
	add.s64 	%rd22, %rd2, %rd21;
	ld.global.f64 	%fd79, [%rd22];
	add.f64 	%fd80, %fd78, %fd79;
	add.s32 	%r67, %r281, 2560;
	mul.wide.u32 	%rd23, %r67, 8;
	add.s64 	%rd24, %rd2, %rd23;
	ld.global.f64 	%fd81, [%rd24];
	add.f64 	%fd82, %fd80, %fd81;
	add.s32 	%r68, %r281, 3200;
	mul.wide.u32 	%rd25, %r68, 8;
	add.s64 	%rd26, %rd2, %rd25;
	ld.global.f64 	%fd83, [%rd26];
	add.f64 	%fd84, %fd82, %fd83;
	add.s32 	%r69, %r281, 3840;
	mul.wide.u32 	%rd27, %r69, 8;
	add.s64 	%rd28, %rd2, %rd27;
	ld.global.f64 	%fd85, [%rd28];
	add.f64 	%fd86, %fd84, %fd85;
	add.s32 	%r70, %r281, 4480;
	mul.wide.u32 	%rd29, %r70, 8;
	add.s64 	%rd30, %rd2, %rd29;
	ld.global.f64 	%fd87, [%rd30];
	add.f64 	%fd88, %fd86, %fd87;
	add.s32 	%r71, %r281, 5120;
	mul.wide.u32 	%rd31, %r71, 8;
	add.s64 	%rd32, %rd2, %rd31;
	ld.global.f64 	%fd89, [%rd32];
	add.f64 	%fd90, %fd88, %fd89;
	add.s32 	%r72, %r281, 5760;
	mul.wide.u32 	%rd33, %r72, 8;
	add.s64 	%rd34, %rd2, %rd33;
	ld.global.f64 	%fd91, [%rd34];
	add.f64 	%fd92, %fd90, %fd91;
	add.s32 	%r73, %r281, 6400;
	mul.wide.u32 	%rd35, %r73, 8;
	add.s64 	%rd36, %rd2, %rd35;
	ld.global.f64 	%fd93, [%rd36];
	add.f64 	%fd94, %fd92, %fd93;
	add.s32 	%r74, %r281, 7040;
	mul.wide.u32 	%rd37, %r74, 8;
	add.s64 	%rd38, %rd2, %rd37;
	ld.global.f64 	%fd95, [%rd38];
	add.f64 	%fd96, %fd94, %fd95;
	add.s32 	%r75, %r281, 7680;
	mul.wide.u32 	%rd39, %r75, 8;
	add.s64 	%rd40, %rd2, %rd39;
	ld.global.f64 	%fd97, [%rd40];
	add.f64 	%fd98, %fd96, %fd97;
	add.s32 	%r76, %r281, 8320;
	mul.wide.u32 	%rd41, %r76, 8;
	add.s64 	%rd42, %rd2, %rd41;
	ld.global.f64 	%fd99, [%rd42];
	add.f64 	%fd100, %fd98, %fd99;
	add.s32 	%r77, %r281, 8960;
	mul.wide.u32 	%rd43, %r77, 8;
	add.s64 	%rd44, %rd2, %rd43;
	ld.global.f64 	%fd101, [%rd44];
	add.f64 	%fd102, %fd100, %fd101;
	add.s32 	%r78, %r281, 9600;
	mul.wide.u32 	%rd45, %r78, 8;
	add.s64 	%rd46, %rd2, %rd45;
	ld.global.f64 	%fd103, [%rd46];
	add.f64 	%fd378, %fd102, %fd103;
	add.s32 	%r282, %r282, 10240;
	add.s32 	%r281, %r281, 10240;
	add.s32 	%r280, %r280, 16;
	setp.ne.s32 	%p10, %r280, 0;
	@%p10 bra 	$L__BB7_35;
	add.s32 	%r284, %r282, -5120;
$L__BB7_37:
	setp.eq.s32 	%p11, %r27, 0;
	@%p11 bra 	$L__BB7_46;
	and.b32  	%r39, %r26, 7;
	setp.lt.u32 	%p12, %r27, 8;
	@%p12 bra 	$L__BB7_40;
	add.s32 	%r79, %r284, %r279;
	mul.wide.u32 	%rd47, %r79, 8;
	add.s64 	%rd48, %rd2, %rd47;
	ld.global.f64 	%fd105, [%rd48];
	add.f64 	%fd106, %fd378, %fd105;
	add.s32 	%r80, %r79, 640;
	mul.wide.u32 	%rd49, %r80, 8;
	add.s64 	%rd50, %rd2, %rd49;
	ld.global.f64 	%fd107, [%rd50];
	add.f64 	%fd108, %fd106, %fd107;
	add.s32 	%r81, %r79, 1280;
	mul.wide.u32 	%rd51, %r81, 8;
	add.s64 	%rd52, %rd2, %rd51;
	ld.global.f64 	%fd109, [%rd52];
	add.f64 	%fd110, %fd108, %fd109;
	add.s32 	%r82, %r79, 1920;
	mul.wide.u32 	%rd53, %r82, 8;
	add.s64 	%rd54, %rd2, %rd53;
	ld.global.f64 	%fd111, [%rd54];
	add.f64 	%fd112, %fd110, %fd111;
	add.s32 	%r83, %r79, 2560;
	mul.wide.u32 	%rd55, %r83, 8;
	add.s64 	%rd56, %rd2, %rd55;
	ld.global.f64 	%fd113, [%rd56];
	add.f64 	%fd114, %fd112, %fd113;
	add.s32 	%r84, %r79, 3200;
	mul.wide.u32 	%rd57, %r84, 8;
	add.s64 	%rd58, %rd2, %rd57;
	ld.global.f64 	%fd115, [%rd58];
	add.f64 	%fd116, %fd114, %fd115;
	add.s32 	%r85, %r79, 3840;
	mul.wide.u32 	%rd59, %r85, 8;
	add.s64 	%rd60, %rd2, %rd59;
	ld.global.f64 	%fd117, [%rd60];
	add.f64 	%fd118, %fd116, %fd117;
	add.s32 	%r86, %r79, 4480;
	mul.wide.u32 	%rd61, %r86, 8;
	add.s64 	%rd62, %rd2, %rd61;
	ld.global.f64 	%fd119, [%rd62];
	add.f64 	%fd378, %fd118, %fd119;
	add.s32 	%r284, %r284, 5120;
$L__BB7_40:
	setp.eq.s32 	%p13, %r39, 0;
	@%p13 bra 	$L__BB7_46;
	and.b32  	%r42, %r26, 3;
	setp.lt.u32 	%p14, %r39, 4;
	@%p14 bra 	$L__BB7_43;
	add.s32 	%r87, %r284, %r279;
	mul.wide.u32 	%rd63, %r87, 8;
	add.s64 	%rd64, %rd2, %rd63;
	ld.global.f64 	%fd121, [%rd64];
	add.f64 	%fd122, %fd378, %fd121;
	add.s32 	%r88, %r87, 640;
	mul.wide.u32 	%rd65, %r88, 8;
	add.s64 	%rd66, %rd2, %rd65;
	ld.global.f64 	%fd123, [%rd66];
	add.f64 	%fd124, %fd122, %fd123;
	add.s32 	%r89, %r87, 1280;
	mul.wide.u32 	%rd67, %r89, 8;
	add.s64 	%rd68, %rd2, %rd67;
	ld.global.f64 	%fd125, [%rd68];
	add.f64 	%fd126, %fd124, %fd125;
	add.s32 	%r90, %r87, 1920;
	mul.wide.u32 	%rd69, %r90, 8;
	add.s64 	%rd70, %rd2, %rd69;
	ld.global.f64 	%fd127, [%rd70];
	add.f64 	%fd378, %fd126, %fd127;
	add.s32 	%r284, %r284, 2560;
$L__BB7_43:
	setp.eq.s32 	%p15, %r42, 0;
	@%p15 bra 	$L__BB7_46;
	add.s32 	%r287, %r284, %r279;
	neg.s32 	%r286, %r42;
$L__BB7_45:
	.pragma "nounroll";
	mul.wide.u32 	%rd71, %r287, 8;
	add.s64 	%rd72, %rd2, %rd71;
	ld.global.f64 	%fd128, [%rd72];
	add.f64 	%fd378, %fd378, %fd128;
	add.s32 	%r287, %r287, 640;
	add.s32 	%r286, %r286, 1;
	setp.ne.s32 	%p16, %r286, 0;
	@%p16 bra 	$L__BB7_45;
$L__BB7_46:
	// begin inline asm
	mov.u32 %r91, %laneid;
	// end inline asm
	mov.b64 	%rd73, %fd378;
	mov.b64 	{%r93, %r98}, %rd73;
	mov.b32 	%r99, 1;
	mov.b32 	%r140, 31;
	mov.b32 	%r141, -1;
	// begin inline asm
	shfl.sync.down.b32 %r92, %r93, %r99, %r140, %r141;
	// end inline asm
	// begin inline asm
	shfl.sync.down.b32 %r97, %r98, %r99, %r140, %r141;
	// end inline asm
	mov.b64 	%rd74, {%r92, %r97};
	mov.b64 	%fd129, %rd74;
	setp.gt.s32 	%p17, %r91, 30;
	add.f64 	%fd130, %fd378, %fd129;
	selp.f64 	%fd131, %fd378, %fd130, %p17;
	mov.b64 	%rd75, %fd131;
	mov.b64 	{%r103, %r108}, %rd75;
	mov.b32 	%r109, 2;
	// begin inline asm
	shfl.sync.down.b32 %r102, %r103, %r109, %r140, %r141;
	// end inline asm
	// begin inline asm
	shfl.sync.down.b32 %r107, %r108, %r109, %r140, %r141;
	// end inline asm
	mov.b64 	%rd76, {%r102, %r107};
	mov.b64 	%fd132, %rd76;
	setp.gt.s32 	%p18, %r91, 29;
	add.f64 	%fd133, %fd131, %fd132;
	selp.f64 	%fd134, %fd131, %fd133, %p18;
	mov.b64 	%rd77, %fd134;
	mov.b64 	{%r113, %r118}, %rd77;
	mov.b32 	%r119, 4;
	// begin inline asm
	shfl.sync.down.b32 %r112, %r113, %r119, %r140, %r141;
	// end inline asm
	// begin inline asm
	shfl.sync.down.b32 %r117, %r118, %r119, %r140, %r141;
	// end inline asm
	mov.b64 	%rd78, {%r112, %r117};
	mov.b64 	%fd135, %rd78;
	setp.gt.s32 	%p19, %r91, 27;
	add.f64 	%fd136, %fd134, %fd135;
	selp.f64 	%fd137, %fd134, %fd136, %p19;
	mov.b64 	%rd79, %fd137;
	mov.b64 	{%r123, %r128}, %rd79;
	mov.b32 	%r129, 8;
	// begin inline asm
	shfl.sync.down.b32 %r122, %r123, %r129, %r140, %r141;
	// end inline asm
	// begin inline asm
	shfl.sync.down.b32 %r127, %r128, %r129, %r140, %r141;
	// end inline asm
	mov.b64 	%rd80, {%r122, %r127};
	mov.b64 	%fd138, %rd80;
	setp.gt.s32 	%p20, %r91, 23;
	add.f64 	%fd139, %fd137, %fd138;
	selp.f64 	%fd140, %fd137, %fd139, %p20;
	mov.b64 	%rd81, %fd140;
	mov.b64 	{%r133, %r138}, %rd81;
	mov.b32 	%r139, 16;
	// begin inline asm
	shfl.sync.down.b32 %r132, %r133, %r139, %r140, %r141;
	// end inline asm
	// begin inline asm
	shfl.sync.down.b32 %r137, %r138, %r139, %r140, %r141;
	// end inline asm
	mov.b64 	%rd82, {%r132, %r137};
	mov.b64 	%fd141, %rd82;
	setp.gt.s32 	%p21, %r91, 15;
	add.f64 	%fd38, %fd140, %fd141;
	selp.f64 	%fd379, %fd140, %fd38, %p21;
	setp.ne.s32 	%p22, %r91, 0;
	@%p22 bra 	$L__BB7_48;
	shr.u32 	%r142, %r21, 2;
	and.b32  	%r143, %r142, 248;
	mov.u32 	%r144, _ZZN3cub18CUB_300001_SM_10006detail6reduce28DeviceReduceSingleTileKernelINS2_10policy_hubIdjN4cuda3std3__44plusIdEEE10Policy1000EN6thrust24THRUST_300001_SM_1000_NS6detail15normal_iteratorINSD_10device_ptrIdEEEEPdjS9_ddNS7_10__identityEEEvT0_T1_T2_T3_T4_T6_E12temp_storage;
	add.s32 	%r145, %r144, %r143;
	st.shared.f64 	[%r145+24], %fd38;
$L__BB7_48:
	bar.sync 	0;
	setp.ne.s32 	%p23, %r21, 0;
	@%p23 bra 	$L__BB7_50;
	ld.shared.f64 	%fd142, [_ZZN3cub18CUB_300001_SM_10006detail6reduce28DeviceReduceSingleTileKernelINS2_10policy_hubIdjN4cuda3std3__44plusIdEEE10Policy1000EN6thrust24THRUST_300001_SM_1000_NS6detail15normal_iteratorINSD_10device_ptrIdEEEEPdjS9_ddNS7_10__identityEEEvT0_T1_T2_T3_T4_T6_E12temp_storage+32];
	add.f64 	%fd143, %fd379, %fd142;
	ld.shared.f64 	%fd144, [_ZZN3cub18CUB_300001_SM_10006detail6reduce28DeviceReduceSingleTileKernelINS2_10policy_hubIdjN4cuda3std3__44plusIdEEE10Policy1000EN6thrust24THRUST_300001_SM_1000_NS6detail15normal_iteratorINSD_10device_ptrIdEEEEPdjS9_ddNS7_10__identityEEEvT0_T1_T2_T3_T4_T6_E12temp_storage+40];
	add.f64 	%fd145, %fd143, %fd144;
	ld.shared.f64 	%fd146, [_ZZN3cub18CUB_300001_SM_10006detail6reduce28DeviceReduceSingleTileKernelINS2_10policy_hubIdjN4cuda3std3__44plusIdEEE10Policy1000EN6thrust24THRUST_300001_SM_1000_NS6detail15normal_iteratorINSD_10device_ptrIdEEEEPdjS9_ddNS7_10__identityEEEvT0_T1_T2_T3_T4_T6_E12temp_storage+48];
	add.f64 	%fd147, %fd145, %fd146;
	ld.shared.f64 	%fd148, [_ZZN3cub18CUB_300001_SM_10006detail6reduce28DeviceReduceSingleTileKernelINS2_10policy_hubIdjN4cuda3std3__44plusIdEEE10Policy1000EN6thrust24THRUST_300001_SM_1000_NS6detail15normal_iteratorINSD_10device_ptrIdEEEEPdjS9_ddNS7_10__identityEEEvT0_T1_T2_T3_T4_T6_E12temp_storage+56];
	add.f64 	%fd149, %fd147, %fd148;
	ld.shared.f64 	%fd150, [_ZZN3cub18CUB_300001_SM_10006detail6reduce28DeviceReduceSingleTileKernelINS2_10policy_hubIdjN4cuda3std3__44plusIdEEE10Policy1000EN6thrust24THRUST_300001_SM_1000_NS6detail15normal_iteratorINSD_10device_ptrIdEEEEPdjS9_ddNS7_10__identityEEEvT0_T1_T2_T3_T4_T6_E12temp_storage+64];
	add.f64 	%fd151, %fd149, %fd150;
	ld.shared.f64 	%fd152, [_ZZN3cub18CUB_300001_SM_10006detail6reduce28DeviceReduceSingleTileKernelINS2_10policy_hubIdjN4cuda3std3__44plusIdEEE10Policy1000EN6thrust24THRUST_300001_SM_1000_NS6detail15normal_iteratorINSD_10device_ptrIdEEEEPdjS9_ddNS7_10__identityEEEvT0_T1_T2_T3_T4_T6_E12temp_storage+72];
	add.f64 	%fd153, %fd151, %fd152;
	ld.shared.f64 	%fd154, [_ZZN3cub18CUB_300001_SM_10006detail6reduce28DeviceReduceSingleTileKernelINS2_10policy_hubIdjN4cuda3std3__44plusIdEEE10Policy1000EN6thrust24THRUST_300001_SM_1000_NS6detail15normal_iteratorINSD_10device_ptrIdEEEEPdjS9_ddNS7_10__identityEEEvT0_T1_T2_T3_T4_T6_E12temp_storage+80];
	add.f64 	%fd155, %fd153, %fd154;
	ld.shared.f64 	%fd156, [_ZZN3cub18CUB_300001_SM_10006detail6reduce28DeviceReduceSingleTileKernelINS2_10policy_hubIdjN4cuda3std3__44plusIdEEE10Policy1000EN6thrust24THRUST_300001_SM_1000_NS6detail15normal_iteratorINSD_10device_ptrIdEEEEPdjS9_ddNS7_10__identityEEEvT0_T1_T2_T3_T4_T6_E12temp_storage+88];
	add.f64 	%fd157, %fd155, %fd156;
	ld.shared.f64 	%fd158, [_ZZN3cub18CUB_300001_SM_10006detail6reduce28DeviceReduceSingleTileKernelINS2_10policy_hubIdjN4cuda3std3__44plusIdEEE10Policy1000EN6thrust24THRUST_300001_SM_1000_NS6detail15normal_iteratorINSD_10device_ptrIdEEEEPdjS9_ddNS7_10__identityEEEvT0_T1_T2_T3_T4_T6_E12temp_storage+96];
	add.f64 	%fd159, %fd157, %fd158;
	ld.shared.f64 	%fd160, [_ZZN3cub18CUB_300001_SM_10006detail6reduce28DeviceReduceSingleTileKernelINS2_10policy_hubIdjN4cuda3std3__44plusIdEEE10Policy1000EN6thrust24THRUST_300001_SM_1000_NS6detail15normal_iteratorINSD_10device_ptrIdEEEEPdjS9_ddNS7_10__identityEEEvT0_T1_T2_T3_T4_T6_E12temp_storage+104];
	add.f64 	%fd161, %fd159, %fd160;
	ld.shared.f64 	%fd162, [_ZZN3cub18CUB_300001_SM_10006detail6reduce28DeviceReduceSingleTileKernelINS2_10policy_hubIdjN4cuda3std3__44plusIdEEE10Policy1000EN6thrust24THRUST_300001_SM_1000_NS6detail15normal_iteratorINSD_10device_ptrIdEEEEPdjS9_ddNS7_10__identityEEEvT0_T1_T2_T3_T4_T6_E12temp_storage+112];
	add.f64 	%fd163, %fd161, %fd162;
	ld.shared.f64 	%fd164, [_ZZN3cub18CUB_300001_SM_10006detail6reduce28DeviceReduceSingleTileKernelINS2_10policy_hubIdjN4cuda3std3__44plusIdEEE10Policy1000EN6thrust24THRUST_300001_SM_1000_NS6detail15normal_iteratorINSD_10device_ptrIdEEEEPdjS9_ddNS7_10__identityEEEvT0_T1_T2_T3_T4_T6_E12temp_storage+120];
	add.f64 	%fd165, %fd163, %fd164;
	ld.shared.f64 	%fd166, [_ZZN3cub18CUB_300001_SM_10006detail6reduce28DeviceReduceSingleTileKernelINS2_10policy_hubIdjN4cuda3std3__44plusIdEEE10Policy1000EN6thrust24THRUST_300001_SM_1000_NS6detail15normal_iteratorINSD_10device_ptrIdEEEEPdjS9_ddNS7_10__identityEEEvT0_T1_T2_T3_T4_T6_E12temp_storage+128];
	add.f64 	%fd167, %fd165, %fd166;
	ld.shared.f64 	%fd168, [_ZZN3cub18CUB_300001_SM_10006detail6reduce28DeviceReduceSingleTileKernelINS2_10policy_hubIdjN4cuda3std3__44plusIdEEE10Policy1000EN6thrust24THRUST_300001_SM_1000_NS6detail15normal_iteratorINSD_10device_ptrIdEEEEPdjS9_ddNS7_10__identityEEEvT0_T1_T2_T3_T4_T6_E12temp_storage+136];
	add.f64 	%fd169, %fd167, %fd168;
	ld.shared.f64 	%fd170, [_ZZN3cub18CUB_300001_SM_10006detail6reduce28DeviceReduceSingleTileKernelINS2_10policy_hubIdjN4cuda3std3__44plusIdEEE10Policy1000EN6thrust24THRUST_300001_SM_1000_NS6detail15normal_iteratorINSD_10device_ptrIdEEEEPdjS9_ddNS7_10__identityEEEvT0_T1_T2_T3_T4_T6_E12temp_storage+144];
	add.f64 	%fd171, %fd169, %fd170;
	ld.shared.f64 	%fd172, [_ZZN3cub18CUB_300001_SM_10006detail6reduce28DeviceReduceSingleTileKernelINS2_10policy_hubIdjN4cuda3std3__44plusIdEEE10Policy1000EN6thrust24THRUST_300001_SM_1000_NS6detail15normal_iteratorINSD_10device_ptrIdEEEEPdjS9_ddNS7_10__identityEEEvT0_T1_T2_T3_T4_T6_E12temp_storage+152];
	add.f64 	%fd173, %fd171, %fd172;
	ld.shared.f64 	%fd174, [_ZZN3cub18CUB_300001_SM_10006detail6reduce28DeviceReduceSingleTileKernelINS2_10policy_hubIdjN4cuda3std3__44plusIdEEE10Policy1000EN6thrust24THRUST_300001_SM_1000_NS6detail15normal_iteratorINSD_10device_ptrIdEEEEPdjS9_ddNS7_10__identityEEEvT0_T1_T2_T3_T4_T6_E12temp_storage+160];
	add.f64 	%fd175, %fd173, %fd174;
	ld.shared.f64 	%fd176, [_ZZN3cub18CUB_300001_SM_10006detail6reduce28DeviceReduceSingleTileKernelINS2_10policy_hubIdjN4cuda3std3__44plusIdEEE10Policy1000EN6thrust24THRUST_300001_SM_1000_NS6detail15normal_iteratorINSD_10device_ptrIdEEEEPdjS9_ddNS7_10__identityEEEvT0_T1_T2_T3_T4_T6_E12temp_storage+168];
	add.f64 	%fd177, %fd175, %fd176;
	ld.shared.f64 	%fd178, [_ZZN3cub18CUB_300001_SM_10006detail6reduce28DeviceReduceSingleTileKernelINS2_10policy_hubIdjN4cuda3std3__44plusIdEEE10Policy1000EN6thrust24THRUST_300001_SM_1000_NS6detail15normal_iteratorINSD_10device_ptrIdEEEEPdjS9_ddNS7_10__identityEEEvT0_T1_T2_T3_T4_T6_E12temp_storage+176];
	add.f64 	%fd379, %fd177, %fd178;
$L__BB7_50:
	mov.u32 	%r269, %tid.x;
	setp.ne.s32 	%p69, %r269, 0;
	@%p69 bra 	$L__BB7_52;
	add.f64 	%fd357, %fd42, %fd379;
	st.global.f64 	[%rd1], %fd357;
$L__BB7_52:
	ret;

}
	// .globl	_ZN3cub18CUB_300001_SM_10006detail6reduce18DeviceReduceKernelINS2_10policy_hubIdjN4cuda3std3__44plusIdEEE10Policy1000EN6thrust24THRUST_300001_SM_1000_NS6detail15normal_iteratorINSD_10device_ptrIdEEEEjS9_dNS7_10__identityEEEvT0_PT3_T1_NS0_13GridEvenShareISN_EET2_T4_
.visible .entry _ZN3cub18CUB_300001_SM_10006detail6reduce18DeviceReduceKernelINS2_10policy_hubIdjN4cuda3std3__44plusIdEEE10Policy1000EN6thrust24THRUST_300001_SM_1000_NS6detail15normal_iteratorINSD_10device_ptrIdEEEEjS9_dNS7_10__identityEEEvT0_PT3_T1_NS0_13GridEvenShareISN_EET2_T4_(
	.param .align 8 .b8 _ZN3cub18CUB_300001_SM_10006detail6reduce18DeviceReduceKernelINS2_10policy_hubIdjN4cuda3std3__44plusIdEEE10Policy1000EN6thrust24THRUST_300001_SM_1000_NS6detail15normal_iteratorINSD_10device_ptrIdEEEEjS9_dNS7_10__identityEEEvT0_PT3_T1_NS0_13GridEvenShareISN_EET2_T4__param_0[8],
	.param .u64 .ptr .align 1 _ZN3cub18CUB_300001_SM_10006detail6reduce18DeviceReduceKernelINS2_10policy_hubIdjN4cuda3std3__44plusIdEEE10Policy1000EN6thrust24THRUST_300001_SM_1000_NS6detail15normal_iteratorINSD_10device_ptrIdEEEEjS9_dNS7_10__identityEEEvT0_PT3_T1_NS0_13GridEvenShareISN_EET2_T4__param_1,
	.param .u32 _ZN3cub18CUB_300001_SM_10006detail6reduce18DeviceReduceKernelINS2_10policy_hubIdjN4cuda3std3__44plusIdEEE10Policy1000EN6thrust24THRUST_300001_SM_1000_NS6detail15normal_iteratorINSD_10device_ptrIdEEEEjS9_dNS7_10__identityEEEvT0_PT3_T1_NS0_13GridEvenShareISN_EET2_T4__param_2,
	.param .align 4 .b8 _ZN3cub18CUB_300001_SM_10006detail6reduce18DeviceReduceKernelINS2_10policy_hubIdjN4cuda3std3__44plusIdEEE10Policy1000EN6thrust24THRUST_300001_SM_1000_NS6detail15normal_iteratorINSD_10device_ptrIdEEEEjS9_dNS7_10__identityEEEvT0_PT3_T1_NS0_13GridEvenShareISN_EET2_T4__param_3[40],
	.param .align 1 .b8 _ZN3cub18CUB_300001_SM_10006detail6reduce18DeviceReduceKernelINS2_10policy_hubIdjN4cuda3std3__44plusIdEEE10Policy1000EN6thrust24THRUST_300001_SM_1000_NS6detail15normal_iteratorINSD_10device_ptrIdEEEEjS9_dNS7_10__identityEEEvT0_PT3_T1_NS0_13GridEvenShareISN_EET2_T4__param_4[1],
	.param .align 1 .b8 _ZN3cub18CUB_300001_SM_10006detail6reduce18DeviceReduceKernelINS2_10policy_hubIdjN4cuda3std3__44plusIdEEE10Policy1000EN6thrust24THRUST_300001_SM_1000_NS6detail15normal_iteratorINSD_10device_ptrIdEEEEjS9_dNS7_10__identityEEEvT0_PT3_T1_NS0_13GridEvenShareISN_EET2_T4__param_5[1]
)
.maxntid 640
{
	.reg .pred 	%p<69>;
	.reg .b16 	%rs<4>;
	.reg .b32 	%r<356>;
	.reg .b64 	%rd<160>;
	.reg .b64 	%fd<376>;
	// demoted variable
	.shared .align 8 .b8 _ZZN3cub18CUB_300001_SM_10006detail6reduce18DeviceReduceKernelINS2_10policy_hubIdjN4cuda3std3__44plusIdEEE10Policy1000EN6thrust24THRUST_300001_SM_1000_NS6detail15normal_iteratorINSD_10device_ptrIdEEEEjS9_dNS7_10__identityEEEvT0_PT3_T1_NS0_13GridEvenShareISN_EET2_T4_E12temp_storage[192];
	ld.param.u32 	%r1, [_ZN3cub18CUB_300001_SM_10006detail6reduce18DeviceReduceKernelINS2_10policy_hubIdjN4cuda3std3__44plusIdEEE10Policy1000EN6thrust24THRUST_300001_SM_1000_NS6detail15normal_iteratorINSD_10device_ptrIdEEEEjS9_dNS7_10__identityEEEvT0_PT3_T1_NS0_13GridEvenShareISN_EET2_T4__param_3+20];
	ld.param.u32 	%r2, [_ZN3cub18CUB_300001_SM_10006detail6reduce18DeviceReduceKernelINS2_10policy_hubIdjN4cuda3std3__44plusIdEEE10Policy1000EN6thrust24THRUST_300001_SM_1000_NS6detail15normal_iteratorINSD_10device_ptrIdEEEEjS9_dNS7_10__identityEEEvT0_PT3_T1_NS0_13GridEvenShareISN_EET2_T4__param_3+24];
	ld.param.u64 	%rd3, [_ZN3cub18CUB_300001_SM_10006detail6reduce18DeviceReduceKernelINS2_10policy_hubIdjN4cuda3std3__44plusIdEEE10Policy1000EN6thrust24THRUST_300001_SM_1000_NS6detail15normal_iteratorINSD_10device_ptrIdEEEEjS9_dNS7_10__identityEEEvT0_PT3_T1_NS0_13GridEvenShareISN_EET2_T4__param_0];
	cvta.to.global.u64 	%rd1, %rd3;
	mov.u32 	%r3, %ctaid.x;
	mul.lo.s32 	%r4, %r2, 5120;
	mul.lo.s32 	%r347, %r3, 5120;
	sub.s32 	%r6, %r1, %r347;
	setp.gt.u32 	%p1, %r6, 5119;
	@%p1 bra 	$L__BB8_26;
	mov.u32 	%r7, %tid.x;
	setp.ge.u32 	%p23, %r7, %r6;
	mov.f64 	%fd364, 0d0000000000000000;
	mov.u32 	%r338, %r7;
	@%p23 bra 	$L__BB8_3;
	add.s32 	%r181, %r347, %r7;
	mul.wide.u32 	%rd76, %r181, 8;
	add.s64 	%rd77, %rd1, %rd76;
	ld.global.f64 	%fd364, [%rd77];
	add.s32 	%r338, %r7, 640;
$L__BB8_3:
	setp.ge.u32 	%p24, %r338, %r6;
	@%p24 bra 	$L__BB8_17;
	not.b32 	%r182, %r338;
	add.s32 	%r183, %r1, %r182;
	sub.s32 	%r184, %r183, %r347;
	mul.hi.u32 	%r185, %r184, -858993459;
	shr.u32 	%r186, %r185, 9;
	add.s32 	%r10, %r186, 1;
	and.b32  	%r11, %r10, 15;
	setp.lt.u32 	%p25, %r184, 9600;
	@%p25 bra 	$L__BB8_8;
	add.s32 	%r337, %r338, 5120;
	add.s32 	%r336, %r338, %r347;
	and.b32  	%r187, %r10, 16777200;
	neg.s32 	%r335, %r187;
$L__BB8_6:
	.pragma "nounroll";
	mul.wide.u32 	%rd78, %r336, 8;
	add.s64 	%rd79, %rd1, %rd78;
	ld.global.f64 	%fd179, [%rd79];
	add.f64 	%fd180, %fd364, %fd179;
	add.s32 	%r188, %r336, 640;
	mul.wide.u32 	%rd80, %r188, 8;
	add.s64 	%rd81, %rd1, %rd80;
	ld.global.f64 	%fd181, [%rd81];
	add.f64 	%fd182, %fd180, %fd181;
	add.s32 	%r189, %r336, 1280;
	mul.wide.u32 	%rd82, %r189, 8;
	add.s64 	%rd83, %rd1, %rd82;
	ld.global.f64 	%fd183, [%rd83];
	add.f64 	%fd184, %fd182, %fd183;
	add.s32 	%r190, %r336, 1920;
	mul.wide.u32 	%rd84, %r190, 8;
	add.s64 	%rd85, %rd1, %rd84;
	ld.global.f64 	%fd185, [%rd85];
	add.f64 	%fd186, %fd184, %fd185;
	add.s32 	%r191, %r336, 2560;
	mul.wide.u32 	%rd86, %r191, 8;
	add.s64 	%rd87, %rd1, %rd86;
	ld.global.f64 	%fd187, [%rd87];
	add.f64 	%fd188, %fd186, %fd187;
	add.s32 	%r192, %r336, 3200;
	mul.wide.u32 	%rd88, %r192, 8;
	add.s64 	%rd89, %rd1, %rd88;
	ld.global.f64 	%fd189, [%rd89];
	add.f64 	%fd190, %fd188, %fd189;
	add.s32 	%r193, %r336, 3840;
	mul.wide.u32 	%rd90, %r193, 8;
	add.s64 	%rd91, %rd1, %rd90;
	ld.global.f64 	%fd191, [%rd91];
	add.f64 	%fd192, %fd190, %fd191;
	add.s32 	%r194, %r336, 4480;
	mul.wide.u32 	%rd92, %r194, 8;
	add.s64 	%rd93, %rd1, %rd92;
	ld.global.f64 	%fd193, [%rd93];
	add.f64 	%fd194, %fd192, %fd193;
	add.s32 	%r195, %r336, 5120;
	mul.wide.u32 	%rd94, %r195, 8;
	add.s64 	%rd95, %rd1, %rd94;
	ld.global.f64 	%fd195, [%rd95];
	add.f64 	%fd196, %fd194, %fd195;
	add.s32 	%r196, %r336, 5760;
	mul.wide.u32 	%rd96, %r196, 8;
	add.s64 	%rd97, %rd1, %rd96;
	ld.global.f64 	%fd197, [%rd97];
	add.f64 	%fd198, %fd196, %fd197;
	add.s32 	%r197, %r336, 6400;
	mul.wide.u32 	%rd98, %r197, 8;
	add.s64 	%rd99, %rd1, %rd98;
	ld.global.f64 	%fd199, [%rd99];
	add.f64 	%fd200, %fd198, %fd199;
	add.s32 	%r198, %r336, 7040;
	mul.wide.u32 	%rd100, %r198, 8;
	add.s64 	%rd101, %rd1, %rd100;
	ld.global.f64 	%fd201, [%rd101];
	add.f64 	%fd202, %fd200, %fd201;
	add.s32 	%r199, %r336, 7680;
	mul.wide.u32 	%rd102, %r199, 8;
	add.s64 	%rd103, %rd1, %rd102;
	ld.global.f64 	%fd203, [%rd103];
	add.f64 	%fd204, %fd202, %fd203;
	add.s32 	%r200, %r336, 8320;
	mul.wide.u32 	%rd104, %r200, 8;
	add.s64 	%rd105, %rd1, %rd104;
	ld.global.f64 	%fd205, [%rd105];
	add.f64 	%fd206, %fd204, %fd205;
	add.s32 	%r201, %r336, 8960;
	mul.wide.u32 	%rd106, %r201, 8;
	add.s64 	%rd107, %rd1, %rd106;
	ld.global.f64 	%fd207, [%rd107];
	add.f64 	%fd208, %fd206, %fd207;
	add.s32 	%r202, %r336, 9600;
	mul.wide.u32 	%rd108, %r202, 8;
	add.s64 	%rd109, %rd1, %rd108;
	ld.global.f64 	%fd209, [%rd109];
	add.f64 	%fd364, %fd208, %fd209;
	add.s32 	%r337, %r337, 10240;
	add.s32 	%r336, %r336, 10240;
	add.s32 	%r335, %r335, 16;
	setp.ne.s32 	%p26, %r335, 0;
	@%p26 bra 	$L__BB8_6;
	add.s32 	%r338, %r337, -5120;
$L__BB8_8:
	setp.eq.s32 	%p27, %r11, 0;
	@%p27 bra 	$L__BB8_17;
	and.b32  	%r23, %r10, 7;
	setp.lt.u32 	%p28, %r11, 8;
	@%p28 bra 	$L__BB8_11;
	add.s32 	%r203, %r338, %r347;
	mul.wide.u32 	%rd110, %r203, 8;
	add.s64 	%rd111, %rd1, %rd110;
	ld.global.f64 	%fd211, [%rd111];
	add.f64 	%fd212, %fd364, %fd211;
	add.s32 	%r204, %r203, 640;
	mul.wide.u32 	%rd112, %r204, 8;
	add.s64 	%rd113, %rd1, %rd112;
	ld.global.f64 	%fd213, [%rd113];
	add.f64 	%fd214, %fd212, %fd213;
	add.s32 	%r205, %r203, 1280;
	mul.wide.u32 	%rd114, %r205, 8;
	add.s64 	%rd115, %rd1, %rd114;
	ld.global.f64 	%fd215, [%rd115];
	add.f64 	%fd216, %fd214, %fd215;
	add.s32 	%r206, %r203, 1920;
	mul.wide.u32 	%rd116, %r206, 8;
	add.s64 	%rd117, %rd1, %rd116;
	ld.global.f64 	%fd217, [%rd117];
	add.f64 	%fd218, %fd216, %fd217;
	add.s32 	%r207, %r203, 2560;
	mul.wide.u32 	%rd118, %r207, 8;
	add.s64 	%rd119, %rd1, %rd118;
	ld.global.f64 	%fd219, [%rd119];
	add.f64 	%fd220, %fd218, %fd219;
	add.s32 	%r208, %r203, 3200;
	mul.wide.u32 	%rd120, %r208, 8;
	add.s64 	%rd121, %rd1, %rd120;
	ld.global.f64 	%fd221, [%rd121];
	add.f64 	%fd222, %fd220, %fd221;
	add.s32 	%r209, %r203, 3840;
	mul.wide.u32 	%rd122, %r209, 8;
	add.s64 	%rd123, %rd1, %rd122;
	ld.global.f64 	%fd223, [%rd123];
	add.f64 	%fd224, %fd222, %fd223;
	add.s32 	%r210, %r203, 4480;
	mul.wide.u32 	%rd124, %r210, 8;
	add.s64 	%rd125, %rd1, %rd124;
	ld.global.f64 	%fd225, [%rd125];
	add.f64 	%fd364, %fd224, %fd225;
	add.s32 	%r338, %r338, 5120;
$L__BB8_11:
	setp.eq.s32 	%p29, %r23, 0;
	@%p29 bra 	$L__BB8_17;
	and.b32  	%r26, %r10, 3;
	setp.lt.u32 	%p30, %r23, 4;
	@%p30 bra 	$L__BB8_14;
	add.s32 	%r211, %r338, %r347;
	mul.wide.u32 	%rd126, %r211, 8;
	add.s64 	%rd127, %rd1, %rd126;
	ld.global.f64 	%fd227, [%rd127];
	add.f64 	%fd228, %fd364, %fd227;
	add.s32 	%r212, %r211, 640;
	mul.wide.u32 	%rd128, %r212, 8;
	add.s64 	%rd129, %rd1, %rd128;
	ld.global.f64 	%fd229, [%rd129];
	add.f64 	%fd230, %fd228, %fd229;
	add.s32 	%r213, %r211, 1280;
	mul.wide.u32 	%rd130, %r213, 8;
	add.s64 	%rd131, %rd1, %rd130;
	ld.global.f64 	%fd231, [%rd131];
	add.f64 	%fd232, %fd230, %fd231;
	add.s32 	%r214, %r211, 1920;
	mul.wide.u32 	%rd132, %r214, 8;
	add.s64 	%rd133, %rd1, %rd132;
	ld.global.f64 	%fd233, [%rd133];
	add.f64 	%fd364, %fd232, %fd233;
	add.s32 	%r338, %r338, 2560;
$L__BB8_14:
	setp.eq.s32 	%p31, %r26, 0;
	@%p31 bra 	$L__BB8_17;
	add.s32 	%r342, %r338, %r347;
	neg.s32 	%r341, %r26;
$L__BB8_16:
	.pragma "nounroll";
	mul.wide.u32 	%rd134, %r342, 8;
	add.s64 	%rd135, %rd1, %rd134;
	ld.global.f64 	%fd234, [%rd135];
	add.f64 	%fd364, %fd364, %fd234;
	add.s32 	%r342, %r342, 640;
	add.s32 	%r341, %r341, 1;
	setp.ne.s32 	%p32, %r341, 0;
	@%p32 bra 	$L__BB8_16;
$L__BB8_17:
	setp.lt.u32 	%p33, %r6, 640;
	@%p33 bra 	$L__BB8_22;
	// begin inline asm
	mov.u32 %r278, %laneid;
	// end inline asm
	mov.b64 	%rd146, %fd364;
	mov.b64 	{%r280, %r285}, %rd146;
	mov.b32 	%r286, 1;
	mov.b32 	%r327, 31;
	mov.b32 	%r328, -1;
	// begin inline asm
	shfl.sync.down.b32 %r279, %r280, %r286, %r327, %r328;
	// end inline asm
	// begin inline asm
	shfl.sync.down.b32 %r284, %r285, %r286, %r327, %r328;
	// end inline asm
	mov.b64 	%rd147, {%r279, %r284};
	mov.b64 	%fd305, %rd147;
	setp.gt.s32 	%p61, %r278, 30;
	add.f64 	%fd306, %fd364, %fd305;
	selp.f64 	%fd307, %fd364, %fd306, %p61;
	mov.b64 	%rd148, %fd307;
	mov.b64 	{%r290, %r295}, %rd148;
	mov.b32 	%r296, 2;
	// begin inline asm
	shfl.sync.down.b32 %r289, %r290, %r296, %r327, %r328;
	// end inline asm
	// begin inline asm
	shfl.sync.down.b32 %r294, %r295, %r296, %r327, %r328;
	// end inline asm
	mov.b64 	%rd149, {%r289, %r294};
	mov.b64 	%fd308, %rd149;
	setp.gt.s32 	%p62, %r278, 29;
	add.f64 	%fd309, %fd307, %fd308;
	selp.f64 	%fd310, %fd307, %fd309, %p62;
	mov.b64 	%rd150, %fd310;
	mov.b64 	{%r300, %r305}, %rd150;
	mov.b32 	%r306, 4;
	// begin inline asm
	shfl.sync.down.b32 %r299, %r300, %r306, %r327, %r328;
	// end inline asm
	// begin inline asm
	shfl.sync.down.b32 %r304, %r305, %r306, %r327, %r328;
	// end inline asm
	mov.b64 	%rd151, {%r299, %r304};
	mov.b64 	%fd311, %rd151;
	setp.gt.s32 	%p63, %r278, 27;
	add.f64 	%fd312, %fd310, %fd311;
	selp.f64 	%fd313, %fd310, %fd312, %p63;
	mov.b64 	%rd152, %fd313;
	mov.b64 	{%r310, %r315}, %rd152;
	mov.b32 	%r316, 8;
	// begin inline asm
	shfl.sync.down.b32 %r309, %r310, %r316, %r327, %r328;
	// end inline asm
	// begin inline asm
	shfl.sync.down.b32 %r314, %r315, %r316, %r327, %r328;
	// end inline asm
	mov.b64 	%rd153, {%r309, %r314};
	mov.b64 	%fd314, %rd153;
	setp.gt.s32 	%p64, %r278, 23;
	add.f64 	%fd315, %fd313, %fd314;
	selp.f64 	%fd316, %fd313, %fd315, %p64;
	mov.b64 	%rd154, %fd316;
	mov.b64 	{%r320, %r325}, %rd154;
	mov.b32 	%r326, 16;
	// begin inline asm
	shfl.sync.down.b32 %r319, %r320, %r326, %r327, %r328;
	// end inline asm
	// begin inline asm
	shfl.sync.down.b32 %r324, %r325, %r326, %r327, %r328;
	// end inline asm
	mov.b64 	%rd155, {%r319, %r324};
	mov.b64 	%fd317, %rd155;
	setp.gt.s32 	%p65, %r278, 15;
	add.f64 	%fd16, %fd316, %fd317;
	selp.f64 	%fd375, %fd316, %fd16, %p65;
	setp.ne.s32 	%p66, %r278, 0;
	@%p66 bra 	$L__BB8_20;
	shr.u32 	%r329, %r7, 2;
	and.b32  	%r330, %r329, 248;
	mov.u32 	%r331, _ZZN3cub18CUB_300001_SM_10006detail6reduce18DeviceReduceKernelINS2_10policy_hubIdjN4cuda3std3__44plusIdEEE10Policy1000EN6thrust24THRUST_300001_SM_1000_NS6detail15normal_iteratorINSD_10device_ptrIdEEEEjS9_dNS7_10__identityEEEvT0_PT3_T1_NS0_13GridEvenShareISN_EET2_T4_E12temp_storage;
	add.s32 	%r332, %r331, %r330;
	st.shared.f64 	[%r332+24], %fd16;
$L__BB8_20:
	bar.sync 	0;
	setp.ne.s32 	%p67, %r7, 0;
	@%p67 bra 	$L__BB8_48;
	ld.shared.f64 	%fd318, [_ZZN3cub18CUB_300001_SM_10006detail6reduce18DeviceReduceKernelINS2_10policy_hubIdjN4cuda3std3__44plusIdEEE10Policy1000EN6thrust24THRUST_300001_SM_1000_NS6detail15normal_iteratorINSD_10device_ptrIdEEEEjS9_dNS7_10__identityEEEvT0_PT3_T1_NS0_13GridEvenShareISN_EET2_T4_E12temp_storage+32];
	add.f64 	%fd319, %fd375, %fd318;
	ld.shared.f64 	%fd320, [_ZZN3cub18CUB_300001_SM_10006detail6reduce18DeviceReduceKernelINS2_10policy_hubIdjN4cuda3std3__44plusIdEEE10Policy1000EN6thrust24THRUST_300001_SM_1000_NS6detail15normal_iteratorINSD_10device_ptrIdEEEEjS9_dNS7_10__identityEEEvT0_PT3_T1_NS0_13GridEvenShareISN_EET2_T4_E12temp_storage+40];
	add.f64 	%fd321, %fd319, %fd320;
	ld.shared.f64 	%fd322, [_ZZN3cub18CUB_300001_SM_10006detail6reduce18DeviceReduceKernelINS2_10policy_hubIdjN4cuda3std3__44plusIdEEE10Policy1000EN6thrust24THRUST_300001_SM_1000_NS6detail15normal_iteratorINSD_10device_ptrIdEEEEjS9_dNS7_10__identityEEEvT0_PT3_T1_NS0_13GridEvenShareISN_EET2_T4_E12temp_storage+48];
	add.f64 	%fd323, %fd321, %fd322;
	ld.shared.f64 	%fd324, [_ZZN3cub18CUB_300001_SM_10006detail6reduce18DeviceReduceKernelINS2_10policy_hubIdjN4cuda3std3__44plusIdEEE10Policy1000EN6thrust24THRUST_300001_SM_1000_NS6detail15normal_iteratorINSD_10device_ptrIdEEEEjS9_dNS7_10__identityEEEvT0_PT3_T1_NS0_13GridEvenShareISN_EET2_T4_E12temp_storage+56];
	add.f64 	%fd325, %fd323, %fd324;
	ld.shared.f64 	%fd326, [_ZZN3cub18CUB_300001_SM_10006detail6reduce18DeviceReduceKernelINS2_10policy_hubIdjN4cuda3std3__44plusIdEEE10Policy1000EN6thrust24THRUST_300001_SM_1000_NS6detail15normal_iteratorINSD_10device_ptrIdEEEEjS9_dNS7_10__identityEEEvT0_PT3_T1_NS0_13GridEvenShareISN_EET2_T4_E12temp_storage+64];
	add.f64 	%fd327, %fd325, %fd326;
	ld.shared.f64 	%fd328, [_ZZN3cub18CUB_300001_SM_10006detail6reduce18DeviceReduceKernelINS2_10policy_hubIdjN4cuda3std3__44plusIdEEE10Policy1000EN6thrust24THRUST_300001_SM_1000_NS6detail15normal_iteratorINSD_10device_ptrIdEEEEjS9_dNS7_10__identityEEEvT0_PT3_T1_NS0_13GridEvenShareISN_EET2_T4_E12temp_storage+72];
	add.f64 	%fd329, %fd327, %fd328;
	ld.shared.f64 	%fd330, [_ZZN3cub18CUB_300001_SM_10006detail6reduce18DeviceReduceKernelINS2_10policy_hubIdjN4cuda3std3__44plusIdEEE10Policy1000EN6thrust24THRUST_300001_SM_1000_NS6detail15normal_iteratorINSD_10device_ptrIdEEEEjS9_dNS7_10__identityEEEvT0_PT3_T1_NS0_13GridEvenShareISN_EET2_T4_E12temp_storage+80];
	add.f64 	%fd331, %fd329, %fd330;
	ld.shared.f64 	%fd332, [_ZZN3cub18CUB_300001_SM_10006detail6reduce18DeviceReduceKernelINS2_10policy_hubIdjN4cuda3std3__44plusIdEEE10Policy1000EN6thrust24THRUST_300001_SM_1000_NS6detail15normal_iteratorINSD_10device_ptrIdEEEEjS9_dNS7_10__identityEEEvT0_PT3_T1_NS0_13GridEvenShareISN_EET2_T4_E12temp_storage+88];
	add.f64 	%fd333, %fd331, %fd332;
	ld.shared.f64 	%fd334, [_ZZN3cub18CUB_300001_SM_10006detail6reduce18DeviceReduceKernelINS2_10policy_hubIdjN4cuda3std3__44plusIdEEE10Policy1000EN6thrust24THRUST_300001_SM_1000_NS6detail15normal_iteratorINSD_10device_ptrIdEEEEjS9_dNS7_10__identityEEEvT0_PT3_T1_NS0_13GridEvenShareISN_EET2_T4_E12temp_storage+96];
	add.f64 	%fd335, %fd333, %fd334;
	ld.shared.f64 	%fd336, [_ZZN3cub18CUB_300001_SM_10006detail6reduce18DeviceReduceKernelINS2_10policy_hubIdjN4cuda3std3__44plusIdEEE10Policy1000EN6thrust24THRUST_300001_SM_1000_NS6detail15normal_iteratorINSD_10device_ptrIdEEEEjS9_dNS7_10__identityEEEvT0_PT3_T1_NS0_13GridEvenShareISN_EET2_T4_E12temp_storage+104];
	add.f64 	%fd337, %fd335, %fd336;
	ld.shared.f64 	%fd338, [_ZZN3cub18CUB_300001_SM_10006detail6reduce18DeviceReduceKernelINS2_10policy_hubIdjN4cuda3std3__44plusIdEEE10Policy1000EN6thrust24THRUST_300001_SM_1000_NS6detail15normal_iteratorINSD_10device_ptrIdEEEEjS9_dNS7_10__identityEEEvT0_PT3_T1_NS0_13GridEvenShareISN_EET2_T4_E12temp_storage+112];
	add.f64 	%fd339, %fd337, %fd338;
	ld.shared.f64 	%fd340, [_ZZN3cub18CUB_300001_SM_10006detail6reduce18DeviceReduceKernelINS2_10policy_hubIdjN4cuda3std3__44plusIdEEE10Policy1000EN6thrust24THRUST_300001_SM_1000_NS6detail15normal_iteratorINSD_10device_ptrIdEEEEjS9_dNS7_10__identityEEEvT0_PT3_T1_NS0_13GridEvenShareISN_EET2_T4_E12temp_storage+120];
	add.f64 	%fd341, %fd339, %fd340;
	ld.shared.f64 	%fd342, [_ZZN3cub18CUB_300001_SM_10006detail6reduce18DeviceReduceKernelINS2_10policy_hubIdjN4cuda3std3__44plusIdEEE10Policy1000EN6thrust24THRUST_300001_SM_1000_NS6detail15normal_iteratorINSD_10device_ptrIdEEEEjS9_dNS7_10__identityEEEvT0_PT3_T1_NS0_13GridEvenShareISN_EET2_T4_E12temp_storage+128];
	add.f64 	%fd343, %fd341, %fd342;
	ld.shared.f64 	%fd344, [_ZZN3cub18CUB_300001_SM_10006detail6reduce18DeviceReduceKernelINS2_10policy_hubIdjN4cuda3std3__44plusIdEEE10Policy1000EN6thrust24THRUST_300001_SM_1000_NS6detail15normal_iteratorINSD_10device_ptrIdEEEEjS9_dNS7_10__identityEEEvT0_PT3_T1_NS0_13GridEvenShareISN_EET2_T4_E12temp_storage+136];
	add.f64 	%fd345, %fd343, %fd344;
	ld.shared.f64 	%fd346, [_ZZN3cub18CUB_300001_SM_10006detail6reduce18DeviceReduceKernelINS2_10policy_hubIdjN4cuda3std3__44plusIdEEE10Policy1000EN6thrust24THRUST_300001_SM_1000_NS6detail15normal_iteratorINSD_10device_ptrIdEEEEjS9_dNS7_10__identityEEEvT0_PT3_T1_NS0_13GridEvenShareISN_EET2_T4_E12temp_storage+144];
	add.f64 	%fd347, %fd345, %fd346;
	ld.shared.f64 	%fd348, [_ZZN3cub18CUB_300001_SM_10006detail6reduce18DeviceReduceKernelINS2_10policy_hubIdjN4cuda3std3__44plusIdEEE10Policy1000EN6thrust24THRUST_300001_SM_1000_NS6detail15normal_iteratorINSD_10device_ptrIdEEEEjS9_dNS7_10__identityEEEvT0_PT3_T1_NS0_13GridEvenShareISN_EET2_T4_E12temp_storage+152];
	add.f64 	%fd349, %fd347, %fd348;
	ld.shared.f64 	%fd350, [_ZZN3cub18CUB_300001_SM_10006detail6reduce18DeviceReduceKernelINS2_10policy_hubIdjN4cuda3std3__44plusIdEEE10Policy1000EN6thrust24THRUST_300001_SM_1000_NS6detail15normal_iteratorINSD_10device_ptrIdEEEEjS9_dNS7_10__identityEEEvT0_PT3_T1_NS0_13GridEvenShareISN_EET2_T4_E12temp_storage+160];
	add.f64 	%fd351, %fd349, %fd350;
	ld.shared.f64 	%fd352, [_ZZN3cub18CUB_300001_SM_10006detail6reduce18DeviceReduceKernelINS2_10policy_hubIdjN4cuda3std3__44plusIdEEE10Policy1000EN6thrust24THRUST_300001_SM_1000_NS6detail15normal_iteratorINSD_10device_ptrIdEEEEjS9_dNS7_10__identityEEEvT0_PT3_T1_NS0_13GridEvenShareISN_EET2_T4_E12temp_storage+168];
	add.f64 	%fd353, %fd351, %fd352;
	ld.shared.f64 	%fd354, [_ZZN3cub18CUB_300001_SM_10006detail6reduce18DeviceReduceKernelINS2_10policy_hubIdjN4cuda3std3__44plusIdEEE10Policy1000EN6thrust24THRUST_300001_SM_1000_NS6detail15normal_iteratorINSD_10device_ptrIdEEEEjS9_dNS7_10__identityEEEvT0_PT3_T1_NS0_13GridEvenShareISN_EET2_T4_E12temp_storage+176];
	add.f64 	%fd375, %fd353, %fd354;
	bra.uni 	$L__BB8_48;
$L__BB8_22:
	// begin inline asm
	mov.u32 %r215, %laneid;
	// end inline asm
	and.b32  	%r266, %r7, 992;
	add.s32 	%r267, %r266, 32;
	setp.gt.u32 	%p34, %r267, %r6;
	not.b32 	%r268, %r266;
	add.s32 	%r269, %r6, %r268;
	selp.b32 	%r264, %r269, 31, %p34;
	mov.b64 	%rd136, %fd364;
	mov.b64 	{%r217, %r222}, %rd136;
	mov.b32 	%r223, 1;
	mov.b32 	%r265, -1;
	// begin inline asm
	shfl.sync.down.b32 %r216, %r217, %r223, %r264, %r265;
	// end inline asm
	// begin inline asm
	shfl.sync.down.b32 %r221, %r222, %r223, %r264, %r265;
	// end inline asm
	mov.b64 	%rd137, {%r216, %r221};
	mov.b64 	%fd235, %rd137;
	setp.lt.s32 	%p35, %r215, %r264;
	add.f64 	%fd236, %fd364, %fd235;
	selp.f64 	%fd237, %fd236, %fd364, %p35;
	mov.b64 	%rd138, %fd237;
	mov.b64 	{%r227, %r232}, %rd138;
	mov.b32 	%r233, 2;
	// begin inline asm
	shfl.sync.down.b32 %r226, %r227, %r233, %r264, %r265;
	// end inline asm
	// begin inline asm
	shfl.sync.down.b32 %r231, %r232, %r233, %r264, %r265;
	// end inline asm
	mov.b64 	%rd139, {%r226, %r231};
	mov.b64 	%fd238, %rd139;
	add.s32 	%r270, %r215, 2;
	setp.gt.s32 	%p36, %r270, %r264;
	add.f64 	%fd239, %fd237, %fd238;
	selp.f64 	%fd240, %fd237, %fd239, %p36;
	mov.b64 	%rd140, %fd240;
	mov.b64 	{%r237, %r242}, %rd140;
	mov.b32 	%r243, 4;
	// begin inline asm
	shfl.sync.down.b32 %r236, %r237, %r243, %r264, %r265;
	// end inline asm
	// begin inline asm
	shfl.sync.down.b32 %r241, %r242, %r243, %r264, %r265;
	// end inline asm
	mov.b64 	%rd141, {%r236, %r241};
	mov.b64 	%fd241, %rd141;
	add.s32 	%r271, %r215, 4;
	setp.gt.s32 	%p37, %r271, %r264;
	add.f64 	%fd242, %fd240, %fd241;
	selp.f64 	%fd243, %fd240, %fd242, %p37;
	mov.b64 	%rd142, %fd243;
	mov.b64 	{%r247, %r252}, %rd142;
	mov.b32 	%r253, 8;
	// begin inline asm
	shfl.sync.down.b32 %r246, %r247, %r253, %r264, %r265;
	// end inline asm
	// begin inline asm
	shfl.sync.down.b32 %r251, %r252, %r253, %r264, %r265;
	// end inline asm
	mov.b64 	%rd143, {%r246, %r251};
	mov.b64 	%fd244, %rd143;
	add.s32 	%r272, %r215, 8;
	setp.gt.s32 	%p38, %r272, %r264;
	add.f64 	%fd245, %fd243, %fd244;
	selp.f64 	%fd246, %fd243, %fd245, %p38;
	mov.b64 	%rd144, %fd246;
	mov.b64 	{%r257, %r262}, %rd144;
	mov.b32 	%r263, 16;
	// begin inline asm
	shfl.sync.down.b32 %r256, %r257, %r263, %r264, %r265;
	// end inline asm
	// begin inline asm
	shfl.sync.down.b32 %r261, %r262, %r263, %r264, %r265;
	// end inline asm
	mov.b64 	%rd145, {%r256, %r261};
	mov.b64 	%fd247, %rd145;
	add.s32 	%r273, %r215, 16;
	setp.gt.s32 	%p39, %r273, %r264;
	add.f64 	%fd248, %fd246, %fd247;
	selp.f64 	%fd375, %fd246, %fd248, %p39;
	setp.ne.s32 	%p40, %r215, 0;
	@%p40 bra 	$L__BB8_24;
	shr.u32 	%r274, %r7, 2;
	and.b32  	%r275, %r274, 248;
	mov.u32 	%r276, _ZZN3cub18CUB_300001_SM_10006detail6reduce18DeviceReduceKernelINS2_10policy_hubIdjN4cuda3std3__44plusIdEEE10Policy1000EN6thrust24THRUST_300001_SM_1000_NS6detail15normal_iteratorINSD_10device_ptrIdEEEEjS9_dNS7_10__identityEEEvT0_PT3_T1_NS0_13GridEvenShareISN_EET2_T4_E12temp_storage;
	add.s32 	%r277, %r276, %r275;
	st.shared.f64 	[%r277+24], %fd375;
$L__BB8_24:
	bar.sync 	0;
	setp.ne.s32 	%p41, %r7, 0;
	@%p41 bra 	$L__BB8_48;
	setp.gt.u32 	%p42, %r6, 32;
	ld.shared.f64 	%fd249, [_ZZN3cub18CUB_300001_SM_10006detail6reduce18DeviceReduceKernelINS2_10policy_hubIdjN4cuda3std3__44plusIdEEE10Policy1000EN6thrust24THRUST_300001_SM_1000_NS6detail15normal_iteratorINSD_10device_ptrIdEEEEjS9_dNS7_10__identityEEEvT0_PT3_T1_NS0_13GridEvenShareISN_EET2_T4_E12temp_storage+32];
	add.f64 	%fd250, %fd375, %fd249;
	selp.f64 	%fd251, %fd250, %fd375, %p42;
	setp.gt.u32 	%p43, %r6, 64;
	ld.shared.f64 	%fd252, [_ZZN3cub18CUB_300001_SM_10006detail6reduce18DeviceReduceKernelINS2_10policy_hubIdjN4cuda3std3__44plusIdEEE10Policy1000EN6thrust24THRUST_300001_SM_1000_NS6detail15normal_iteratorINSD_10device_ptrIdEEEEjS9_dNS7_10__identityEEEvT0_PT3_T1_NS0_13GridEvenShareISN_EET2_T4_E12temp_storage+40];
	add.f64 	%fd253, %fd252, %fd251;
	selp.f64 	%fd254, %fd253, %fd251, %p43;
	setp.gt.u32 	%p44, %r6, 96;
	ld.shared.f64 	%fd255, [_ZZN3cub18CUB_300001_SM_10006detail6reduce18DeviceReduceKernelINS2_10policy_hubIdjN4cuda3std3__44plusIdEEE10Policy1000EN6thrust24THRUST_300001_SM_1000_NS6detail15normal_iteratorINSD_10device_ptrIdEEEEjS9_dNS7_10__identityEEEvT0_PT3_T1_NS0_13GridEvenShareISN_EET2_T4_E12temp_storage+48];
	add.f64 	%fd256, %fd255, %fd254;
	selp.f64 	%fd257, %fd256, %fd254, %p44;
	setp.gt.u32 	%p45, %r6, 128;
	ld.shared.f64 	%fd258, [_ZZN3cub18CUB_300001_SM_10006detail6reduce18DeviceReduceKernelINS2_10policy_hubIdjN4cuda3std3__44plusIdEEE10Policy1000EN6thrust24THRUST_300001_SM_1000_NS6detail15normal_iteratorINSD_10device_ptrIdEEEEjS9_dNS7_10__identityEEEvT0_PT3_T1_NS0_13GridEvenShareISN_EET2_T4_E12temp_storage+56];
	add.f64 	%fd259, %fd258, %fd257;
	selp.f64 	%fd260, %fd259, %fd257, %p45;
	setp.gt.u32 	%p46, %r6, 160;
	ld.shared.f64 	%fd261, [_ZZN3cub18CUB_300001_SM_10006detail6reduce18DeviceReduceKernelINS2_10policy_hubIdjN4cuda3std3__44plusIdEEE10Policy1000EN6thrust24THRUST_300001_SM_1000_NS6detail15normal_iteratorINSD_10device_ptrIdEEEEjS9_dNS7_10__identityEEEvT0_PT3_T1_NS0_13GridEvenShareISN_EET2_T4_E12temp_storage+64];
	add.f64 	%fd262, %fd261, %fd260;
	selp.f64 	%fd263, %fd262, %fd260, %p46;
	setp.gt.u32 	%p47, %r6, 192;
	ld.shared.f64 	%fd264, [_ZZN3cub18CUB_300001_SM_10006detail6reduce18DeviceReduceKernelINS2_10policy_hubIdjN4cuda3std3__44plusIdEEE10Policy1000EN6thrust24THRUST_300001_SM_1000_NS6detail15normal_iteratorINSD_10device_ptrIdEEEEjS9_dNS7_10__identityEEEvT0_PT3_T1_NS0_13GridEvenShareISN_EET2_T4_E12temp_storage+72];
	add.f64 	%fd265, %fd264, %fd263;
	selp.f64 	%fd266, %fd265, %fd263, %p47;
	setp.gt.u32 	%p48, %r6, 224;
	ld.shared.f64 	%fd267, [_ZZN3cub18CUB_300001_SM_10006detail6reduce18DeviceReduceKernelINS2_10policy_hubIdjN4cuda3std3__44plusIdEEE10Policy1000EN6thrust24THRUST_300001_SM_1000_NS6detail15normal_iteratorINSD_10device_ptrIdEEEEjS9_dNS7_10__identityEEEvT0_PT3_T1_NS0_13GridEvenShareISN_EET2_T4_E12temp_storage+80];
	add.f64 	%fd268, %fd267, %fd266;
	selp.f64 	%fd269, %fd268, %fd266, %p48;
	setp.gt.u32 	%p49, %r6, 256;
	ld.shared.f64 	%fd270, [_ZZN3cub18CUB_300001_SM_10006detail6reduce18DeviceReduceKernelINS2_10policy_hubIdjN4cuda3std3__44plusIdEEE10Policy1000EN6thrust24THRUST_300001_SM_1000_NS6detail15normal_iteratorINSD_10device_ptrIdEEEEjS9_dNS7_10__identityEEEvT0_PT3_T1_NS0_13GridEvenShareISN_EET2_T4_E12temp_storage+88];
	add.f64 	%fd271, %fd270, %fd269;
	selp.f64 	%fd272, %fd271, %fd269, %p49;
	setp.gt.u32 	%p50, %r6, 288;
	ld.shared.f64 	%fd273, [_ZZN3cub18CUB_300001_SM_10006detail6reduce18DeviceReduceKernelINS2_10policy_hubIdjN4cuda3std3__44plusIdEEE10Policy1000EN6thrust24THRUST_300001_SM_1000_NS6detail15normal_iteratorINSD_10device_ptrIdEEEEjS9_dNS7_10__identityEEEvT0_PT3_T1_NS0_13GridEvenShareISN_EET2_T4_E12temp_storage+96];
	add.f64 	%fd274, %fd273, %fd272;
	selp.f64 	%fd275, %fd274, %fd272, %p50;
	setp.gt.u32 	%p51, %r6, 320;
	ld.shared.f64 	%fd276, [_ZZN3cub18CUB_300001_SM_10006detail6reduce18DeviceReduceKernelINS2_10policy_hubIdjN4cuda3std3__44plusIdEEE10Policy1000EN6thrust24THRUST_300001_SM_1000_NS6detail15normal_iteratorINSD_10device_ptrIdEEEEjS9_dNS7_10__identityEEEvT0_PT3_T1_NS0_13GridEvenShareISN_EET2_T4_E12temp_storage+104];
	add.f64 	%fd277, %fd276, %fd275;
	selp.f64 	%fd278, %fd277, %fd275, %p51;
	setp.gt.u32 	%p52, %r6, 352;
	ld.shared.f64 	%fd279, [_ZZN3cub18CUB_300001_SM_10006detail6reduce18DeviceReduceKernelINS2_10policy_hubIdjN4cuda3std3__44plusIdEEE10Policy1000EN6thrust24THRUST_300001_SM_1000_NS6detail15normal_iteratorINSD_10device_ptrIdEEEEjS9_dNS7_10__identityEEEvT0_PT3_T1_NS0_13GridEvenShareISN_EET2_T4_E12temp_storage+112];
	add.f64 	%fd280, %fd279, %fd278;
	selp.f64 	%fd281, %fd280, %fd278, %p52;
	setp.gt.u32 	%p53, %r6, 384;
	ld.shared.f64 	%fd282, [_ZZN3cub18CUB_300001_SM_10006detail6reduce18DeviceReduceKernelINS2_10policy_hubIdjN4cuda3std3__44plusIdEEE10Policy1000EN6thrust24THRUST_300001_SM_1000_NS6detail15normal_iteratorINSD_10device_ptrIdEEEEjS9_dNS7_10__identityEEEvT0_PT3_T1_NS0_13GridEvenShareISN_EET2_T4_E12temp_storage+120];
	add.f64 	%fd283, %fd282, %fd281;
	selp.f64 	%fd284, %fd283, %fd281, %p53;
	setp.gt.u32 	%p54, %r6, 416;
	ld.shared.f64 	%fd285, [_ZZN3cub18CUB_300001_SM_10006detail6reduce18DeviceReduceKernelINS2_10policy_hubIdjN4cuda3std3__44plusIdEEE10Policy1000EN6thrust24THRUST_300001_SM_1000_NS6detail15normal_iteratorINSD_10device_ptrIdEEEEjS9_dNS7_10__identityEEEvT0_PT3_T1_NS0_13GridEvenShareISN_EET2_T4_E12temp_storage+128];
	add.f64 	%fd286, %fd285, %fd284;
	selp.f64 	%fd287, %fd286, %fd284, %p54;
	setp.gt.u32 	%p55, %r6, 448;
	ld.shared.f64 	%fd288, [_ZZN3cub18CUB_300001_SM_10006detail6reduce18DeviceReduceKernelINS2_10policy_hubIdjN4cuda3std3__44plusIdEEE10Policy1000EN6thrust24THRUST_300001_SM_1000_NS6detail15normal_iteratorINSD_10device_ptrIdEEEEjS9_dNS7_10__identityEEEvT0_PT3_T1_NS0_13GridEvenShareISN_EET2_T4_E12temp_storage+136];
	add.f64 	%fd289, %fd288, %fd287;
	selp.f64 	%fd290, %fd289, %fd287, %p55;
	setp.gt.u32 	%p56, %r6, 480;
	ld.shared.f64 	%fd291, [_ZZN3cub18CUB_300001_SM_10006detail6reduce18DeviceReduceKernelINS2_10policy_hubIdjN4cuda3std3__44plusIdEEE10Policy1000EN6thrust24THRUST_300001_SM_1000_NS6detail15normal_iteratorINSD_10device_ptrIdEEEEjS9_dNS7_10__identityEEEvT0_PT3_T1_NS0_13GridEvenShareISN_EET2_T4_E12temp_storage+144];
	add.f64 	%fd292, %fd291, %fd290;
	selp.f64 	%fd293, %fd292, %fd290, %p56;
	setp.gt.u32 	%p57, %r6, 512;
	ld.shared.f64 	%fd294, [_ZZN3cub18CUB_300001_SM_10006detail6reduce18DeviceReduceKernelINS2_10policy_hubIdjN4cuda3std3__44plusIdEEE10Policy1000EN6thrust24THRUST_300001_SM_1000_NS6detail15normal_iteratorINSD_10device_ptrIdEEEEjS9_dNS7_10__identityEEEvT0_PT3_T1_NS0_13GridEvenShareISN_EET2_T4_E12temp_storage+152];
	add.f64 	%fd295, %fd294, %fd293;
	selp.f64 	%fd296, %fd295, %fd293, %p57;
	setp.gt.u32 	%p58, %r6, 544;
	ld.shared.f64 	%fd297, [_ZZN3cub18CUB_300001_SM_10006detail6reduce18DeviceReduceKernelINS2_10policy_hubIdjN4cuda3std3__44plusIdEEE10Policy1000EN6thrust24THRUST_300001_SM_1000_NS6detail15normal_iteratorINSD_10device_ptrIdEEEEjS9_dNS7_10__identityEEEvT0_PT3_T1_NS0_13GridEvenShareISN_EET2_T4_E12temp_storage+160];
	add.f64 	%fd298, %fd297, %fd296;
	selp.f64 	%fd299, %fd298, %fd296, %p58;
	setp.gt.u32 	%p59, %r6, 576;
	ld.shared.f64 	%fd300, [_ZZN3cub18CUB_300001_SM_10006detail6reduce18DeviceReduceKernelINS2_10policy_hubIdjN4cuda3std3__44plusIdEEE10Policy1000EN6thrust24THRUST_300001_SM_1000_NS6detail15normal_iteratorINSD_10device_ptrIdEEEEjS9_dNS7_10__identityEEEvT0_PT3_T1_NS0_13GridEvenShareISN_EET2_T4_E12temp_storage+168];
	add.f64 	%fd301, %fd300, %fd299;
	selp.f64 	%fd302, %fd301, %fd299, %p59;
	setp.gt.u32 	%p60, %r6, 608;
	ld.shared.f64 	%fd303, [_ZZN3cub18CUB_300001_SM_10006detail6reduce18DeviceReduceKernelINS2_10policy_hubIdjN4cuda3std3__44plusIdEEE10Policy1000EN6thrust24THRUST_300001_SM_1000_NS6detail15normal_iteratorINSD_10device_ptrIdEEEEjS9_dNS7_10__identityEEEvT0_PT3_T1_NS0_13GridEvenShareISN_EET2_T4_E12temp_storage+176];
	add.f64 	%fd304, %fd303, %fd302;
	selp.f64 	%fd375, %fd304, %fd302, %p60;
	bra.uni 	$L__BB8_48;
$L__BB8_26:
	mov.u32 	%r35, %tid.x;
	add.s32 	%r72, %r347, %r35;
	mul.wide.u32 	%rd4, %r72, 8;
	add.s64 	%rd5, %rd1, %rd4;
	ld.global.f64 	%fd41, [%rd5];
	ld.global.f64 	%fd42, [%rd5+5120];
	ld.global.f64 	%fd43, [%rd5+10240];
	ld.global.f64 	%fd44, [%rd5+15360];
	ld.global.f64 	%fd45, [%rd5+20480];
	ld.global.f64 	%fd46, [%rd5+25600];
	ld.global.f64 	%fd47, [%rd5+30720];
	ld.global.f64 	%fd48, [%rd5+35840];
	add.f64 	%fd49, %fd41, %fd42;
	add.f64 	%fd50, %fd49, %fd43;
	add.f64 	%fd51, %fd50, %fd44;
	add.f64 	%fd52, %fd51, %fd45;
	add.f64 	%fd53, %fd52, %fd46;
	add.f64 	%fd54, %fd53, %fd47;
	add.f64 	%fd374, %fd54, %fd48;
	setp.lt.u32 	%p2, %r6, %r4;
	@%p2 bra 	$L__BB8_44;
	add.s32 	%r36, %r4, %r347;
	not.b32 	%r74, %r35;
	add.s32 	%r75, %r74, %r1;
	sub.s32 	%r76, %r75, %r4;
	sub.s32 	%r344, %r76, %r347;
	add.s32 	%r77, %r36, %r35;
	add.s32 	%r343, %r77, 5120;
	mov.b32 	%r346, 0;
	mov.u32 	%r345, %r36;
$L__BB8_28:
	mad.lo.s32 	%r347, %r2, 5120, %r347;
	add.s32 	%r78, %r1, -5120;
	setp.gt.u32 	%p3, %r347, %r78;
	@%p3 bra 	$L__BB8_30;
	add.s32 	%r79, %r35, %r347;
	mul.wide.u32 	%rd6, %r79, 8;
	add.s64 	%rd7, %rd1, %rd6;
	ld.global.f64 	%fd55, [%rd7];
	ld.global.f64 	%fd56, [%rd7+5120];
	ld.global.f64 	%fd57, [%rd7+10240];
	ld.global.f64 	%fd58, [%rd7+15360];
	ld.global.f64 	%fd59, [%rd7+20480];
	ld.global.f64 	%fd60, [%rd7+25600];
	ld.global.f64 	%fd61, [%rd7+30720];
	ld.global.f64 	%fd62, [%rd7+35840];
	add.f64 	%fd63, %fd374, %fd55;
	add.f64 	%fd64, %fd63, %fd56;
	add.f64 	%fd65, %fd64, %fd57;
	add.f64 	%fd66, %fd65, %fd58;
	add.f64 	%fd67, %fd66, %fd59;
	add.f64 	%fd68, %fd67, %fd60;
	add.f64 	%fd69, %fd68, %fd61;
	add.f64 	%fd374, %fd69, %fd62;
	sub.s32 	%r80, %r1, %r347;
	mul.lo.s32 	%r81, %r2, 5120;
	setp.lt.u32 	%p4, %r80, %r81;
	add.s32 	%r346, %r346, 1;
	add.s32 	%r345, %r345, %r81;
	sub.s32 	%r344, %r344, %r81;
	add.s32 	%r343, %r343, %r81;
	@%p4 bra 	$L__BB8_44;
	bra.uni 	$L__BB8_28;
$L__BB8_30:
	setp.le.u32 	%p5, %r1, %r347;
	sub.s32 	%r82, %r1, %r347;
	setp.ge.s32 	%p6, %r35, %r82;
	or.pred  	%p7, %p5, %p6;
	@%p7 bra 	$L__BB8_44;
	not.b32 	%r84, %r35;
	add.s32 	%r85, %r1, %r84;
	sub.s32 	%r86, %r85, %r36;
	mul.lo.s32 	%r87, %r2, %r346;
	mad.lo.s32 	%r88, %r87, -5120, %r86;
	mul.hi.u32 	%r89, %r88, -858993459;
	shr.u32 	%r90, %r89, 9;
	add.s32 	%r49, %r90, 1;
	and.b32  	%r50, %r49, 15;
	setp.lt.u32 	%p8, %r88, 9600;
	mov.u32 	%r352, %r35;
	@%p8 bra 	$L__BB8_35;
	or.b32  	%r350, %r35, 5120;
	mul.hi.u32 	%r91, %r344, -858993459;
	shr.u32 	%r92, %r91, 9;
	add.s32 	%r93, %r92, 1;
	and.b32  	%r94, %r93, 16777200;
	neg.s32 	%r348, %r94;
$L__BB8_33:
	.pragma "nounroll";
	add.s32 	%r95, %r343, -5120;
	mul.wide.u32 	%rd8, %r95, 8;
	add.s64 	%rd9, %rd1, %rd8;
	ld.global.f64 	%fd71, [%rd9];
	add.f64 	%fd72, %fd374, %fd71;
	add.s32 	%r96, %r343, -4480;
	mul.wide.u32 	%rd10, %r96, 8;
	add.s64 	%rd11, %rd1, %rd10;
	ld.global.f64 	%fd73, [%rd11];
	add.f64 	%fd74, %fd72, %fd73;
	add.s32 	%r97, %r343, -3840;
	mul.wide.u32 	%rd12, %r97, 8;
	add.s64 	%rd13, %rd1, %rd12;
	ld.global.f64 	%fd75, [%rd13];
	add.f64 	%fd76, %fd74, %fd75;
	add.s32 	%r98, %r343, -3200;
	mul.wide.u32 	%rd14, %r98, 8;
	add.s64 	%rd15, %rd1, %rd14;
	ld.global.f64 	%fd77, [%rd15];
	add.f64 	%fd78, %fd76, %fd77;
	add.s32 	%r99, %r343, -2560;
	mul.wide.u32 	%rd16, %r99, 8;
	add.s64 	%rd17, %rd1, %rd16;
	ld.global.f64 	%fd79, [%rd17];
	add.f64 	%fd80, %fd78, %fd79;
	add.s32 	%r100, %r343, -1920;
	mul.wide.u32 	%rd18, %r100, 8;
	add.s64 	%rd19, %rd1, %rd18;
	ld.global.f64 	%fd81, [%rd19];
	add.f64 	%fd82, %fd80, %fd81;
	add.s32 	%r101, %r343, -1280;
	mul.wide.u32 	%rd20, %r101, 8;
	add.s64 	%rd21, %rd1, %rd20;
	ld.global.f64 	%fd83, [%rd21];
	add.f64 	%fd84, %fd82, %fd83;
	add.s32 	%r102, %r343, 4480;
	add.s32 	%r103, %r343, -640;
	mul.wide.u32 	%rd22, %r103, 8;
	add.s64 	%rd23, %rd1, %rd22;
	ld.global.f64 	%fd85, [%rd23];
	add.f64 	%fd86, %fd84, %fd85;
	mul.wide.u32 	%rd24, %r343, 8;
	add.s64 	%rd25, %rd1, %rd24;
	ld.global.f64 	%fd87, [%rd25];
	add.f64 	%fd88, %fd86, %fd87;
	add.s32 	%r104, %r343, 640;
	mul.wide.u32 	%rd26, %r104, 8;
	add.s64 	%rd27, %rd1, %rd26;
	ld.global.f64 	%fd89, [%rd27];
	add.f64 	%fd90, %fd88, %fd89;
	add.s32 	%r105, %r343, 1280;
	mul.wide.u32 	%rd28, %r105, 8;
	add.s64 	%rd29, %rd1, %rd28;
	ld.global.f64 	%fd91, [%rd29];
	add.f64 	%fd92, %fd90, %fd91;
	add.s32 	%r106, %r343, 1920;
	mul.wide.u32 	%rd30, %r106, 8;
	add.s64 	%rd31, %rd1, %rd30;
	ld.global.f64 	%fd93, [%rd31];
	add.f64 	%fd94, %fd92, %fd93;
	add.s32 	%r107, %r343, 2560;
	mul.wide.u32 	%rd32, %r107, 8;
	add.s64 	%rd33, %rd1, %rd32;
	ld.global.f64 	%fd95, [%rd33];
	add.f64 	%fd96, %fd94, %fd95;
	add.s32 	%r108, %r343, 3200;
	mul.wide.u32 	%rd34, %r108, 8;
	add.s64 	%rd35, %rd1, %rd34;
	ld.global.f64 	%fd97, [%rd35];
	add.f64 	%fd98, %fd96, %fd97;
	add.s32 	%r109, %r343, 3840;
	mul.wide.u32 	%rd36, %r109, 8;
	add.s64 	%rd37, %rd1, %rd36;
	ld.global.f64 	%fd99, [%rd37];
	add.f64 	%fd100, %fd98, %fd99;
	mul.wide.u32 	%rd38, %r102, 8;
	add.s64 	%rd39, %rd1, %rd38;
	ld.global.f64 	%fd101, [%rd39];
	add.f64 	%fd374, %fd100, %fd101;
	add.s32 	%r350, %r350, 10240;
	add.s32 	%r343, %r343, 10240;
	add.s32 	%r348, %r348, 16;
	setp.ne.s32 	%p9, %r348, 0;
	@%p9 bra 	$L__BB8_33;
	add.s32 	%r352, %r350, -5120;
$L__BB8_35:
	setp.eq.s32 	%p10, %r50, 0;
	@%p10 bra 	$L__BB8_44;
	and.b32  	%r61, %r49, 7;
	setp.lt.u32 	%p11, %r50, 8;
	@%p11 bra 	$L__BB8_38;
	add.s32 	%r110, %r352, %r347;
	mul.wide.u32 	%rd40, %r110, 8;
	add.s64 	%rd41, %rd1, %rd40;
	ld.global.f64 	%fd103, [%rd41];
	add.f64 	%fd104, %fd374, %fd103;
	add.s32 	%r111, %r110, 640;
	mul.wide.u32 	%rd42, %r111, 8;
	add.s64 	%rd43, %rd1, %rd42;
	ld.global.f64 	%fd105, [%rd43];
	add.f64 	%fd106, %fd104, %fd105;
	add.s32 	%r112, %r110, 1280;
	mul.wide.u32 	%rd44, %r112, 8;
	add.s64 	%rd45, %rd1, %rd44;
	ld.global.f64 	%fd107, [%rd45];
	add.f64 	%fd108, %fd106, %fd107;
	add.s32 	%r113, %r110, 1920;
	mul.wide.u32 	%rd46, %r113, 8;
	add.s64 	%rd47, %rd1, %rd46;
	ld.global.f64 	%fd109, [%rd47];
	add.f64 	%fd110, %fd108, %fd109;
	add.s32 	%r114, %r110, 2560;
	mul.wide.u32 	%rd48, %r114, 8;
	add.s64 	%rd49, %rd1, %rd48;
	ld.global.f64 	%fd111, [%rd49];
	add.f64 	%fd112, %fd110, %fd111;
	add.s32 	%r115, %r110, 3200;
	mul.wide.u32 	%rd50, %r115, 8;
	add.s64 	%rd51, %rd1, %rd50;
	ld.global.f64 	%fd113, [%rd51];
	add.f64 	%fd114, %fd112, %fd113;
	add.s32 	%r116, %r110, 3840;
	mul.wide.u32 	%rd52, %r116, 8;
	add.s64 	%rd53, %rd1, %rd52;
	ld.global.f64 	%fd115, [%rd53];
	add.f64 	%fd116, %fd114, %fd115;
	add.s32 	%r117, %r110, 4480;
	mul.wide.u32 	%rd54, %r117, 8;
	add.s64 	%rd55, %rd1, %rd54;
	ld.global.f64 	%fd117, [%rd55];
	add.f64 	%fd374, %fd116, %fd117;
	add.s32 	%r352, %r352, 5120;
$L__BB8_38:
	setp.eq.s32 	%p12, %r61, 0;
	@%p12 bra 	$L__BB8_44;
	setp.lt.u32 	%p13, %r61, 4;
	@%p13 bra 	$L__BB8_41;
	add.s32 	%r118, %r352, %r347;
	mul.wide.u32 	%rd56, %r118, 8;
	add.s64 	%rd57, %rd1, %rd56;
	ld.global.f64 	%fd119, [%rd57];
	add.f64 	%fd120, %fd374, %fd119;
	add.s32 	%r119, %r118, 640;
	mul.wide.u32 	%rd58, %r119, 8;
	add.s64 	%rd59, %rd1, %rd58;
	ld.global.f64 	%fd121, [%rd59];
	add.f64 	%fd122, %fd120, %fd121;
	add.s32 	%r120, %r118, 1280;
	mul.wide.u32 	%rd60, %r120, 8;
	add.s64 	%rd61, %rd1, %rd60;
	ld.global.f64 	%fd123, [%rd61];
	add.f64 	%fd124, %fd122, %fd123;
	add.s32 	%r121, %r118, 1920;
	mul.wide.u32 	%rd62, %r121, 8;
	add.s64 	%rd63, %rd1, %rd62;
	ld.global.f64 	%fd125, [%rd63];
	add.f64 	%fd374, %fd124, %fd125;
	add.s32 	%r352, %r352, 2560;
$L__BB8_41:
	and.b32  	%r122, %r49, 3;
	setp.eq.s32 	%p14, %r122, 0;
	@%p14 bra 	$L__BB8_44;
	add.s32 	%r355, %r352, %r345;
	mul.hi.u32 	%r123, %r344, -858993459;
	cvt.u16.u32 	%rs1, %r123;
	shr.u16 	%rs2, %rs1, 9;
	add.s16 	%rs3, %rs2, 1;
	cvt.u32.u16 	%r124, %rs3;
	and.b32  	%r125, %r124, 3;
	neg.s32 	%r354, %r125;
$L__BB8_43:
	.pragma "nounroll";
	mul.wide.u32 	%rd64, %r355, 8;
	add.s64 	%rd65, %rd1, %rd64;
	ld.global.f64 	%fd126, [%rd65];
	add.f64 	%fd374, %fd374, %fd126;
	add.s32 	%r355, %r355, 640;
	add.s32 	%r354, %r354, 1;
	setp.ne.s32 	%p15, %r354, 0;
	@%p15 bra 	$L__BB8_43;
$L__BB8_44:
	// begin inline asm
	mov.u32 %r126, %laneid;
	// end inline asm
	mov.b64 	%rd66, %fd374;
	mov.b64 	{%r128, %r133}, %rd66;
	mov.b32 	%r134, 1;
	mov.b32 	%r175, 31;
	mov.b32 	%r176, -1;
	// begin inline asm
	shfl.sync.down.b32 %r127, %r128, %r134, %r175, %r176;
	// end inline asm
	// begin inline asm
	shfl.sync.down.b32 %r132, %r133, %r134, %r175, %r176;
	// end inline asm
	mov.b64 	%rd67, {%r127, %r132};
	mov.b64 	%fd127, %rd67;
	setp.gt.s32 	%p16, %r126, 30;
	add.f64 	%fd128, %fd374, %fd127;
	selp.f64 	%fd129, %fd374, %fd128, %p16;
	mov.b64 	%rd68, %fd129;
	mov.b64 	{%r138, %r143}, %rd68;
	mov.b32 	%r144, 2;
	// begin inline asm
	shfl.sync.down.b32 %r137, %r138, %r144, %r175, %r176;
	// end inline asm
	// begin inline asm
	shfl.sync.down.b32 %r142, %r143, %r144, %r175, %r176;
	// end inline asm
	mov.b64 	%rd69, {%r137, %r142};
	mov.b64 	%fd130, %rd69;
	setp.gt.s32 	%p17, %r126, 29;
	add.f64 	%fd131, %fd129, %fd130;
	selp.f64 	%fd132, %fd129, %fd131, %p17;
	mov.b64 	%rd70, %fd132;
	mov.b64 	{%r148, %r153}, %rd70;
	mov.b32 	%r154, 4;
	// begin inline asm
	shfl.sync.down.b32 %r147, %r148, %r154, %r175, %r176;
	// end inline asm
	// begin inline asm
	shfl.sync.down.b32 %r152, %r153, %r154, %r175, %r176;
	// end inline asm
	mov.b64 	%rd71, {%r147, %r152};
	mov.b64 	%fd133, %rd71;
	setp.gt.s32 	%p18, %r126, 27;
	add.f64 	%fd134, %fd132, %fd133;
	selp.f64 	%fd135, %fd132, %fd134, %p18;
	mov.b64 	%rd72, %fd135;
	mov.b64 	{%r158, %r163}, %rd72;
	mov.b32 	%r164, 8;
	// begin inline asm
	shfl.sync.down.b32 %r157, %r158, %r164, %r175, %r176;
	// end inline asm
	// begin inline asm
	shfl.sync.down.b32 %r162, %r163, %r164, %r175, %r176;
	// end inline asm
	mov.b64 	%rd73, {%r157, %r162};
	mov.b64 	%fd136, %rd73;
	setp.gt.s32 	%p19, %r126, 23;
	add.f64 	%fd137, %fd135, %fd136;
	selp.f64 	%fd138, %fd135, %fd137, %p19;
	mov.b64 	%rd74, %fd138;
	mov.b64 	{%r168, %r173}, %rd74;
	mov.b32 	%r174, 16;
	// begin inline asm
	shfl.sync.down.b32 %r167, %r168, %r174, %r175, %r176;
	// end inline asm
	// begin inline asm
	shfl.sync.down.b32 %r172, %r173, %r174, %r175, %r176;
	// end inline asm
	mov.b64 	%rd75, {%r167, %r172};
	mov.b64 	%fd139, %rd75;
	setp.gt.s32 	%p20, %r126, 15;
	add.f64 	%fd37, %fd138, %fd139;
	selp.f64 	%fd375, %fd138, %fd37, %p20;
	setp.ne.s32 	%p21, %r126, 0;
	@%p21 bra 	$L__BB8_46;
	shr.u32 	%r177, %r35, 2;
	and.b32  	%r178, %r177, 248;
	mov.u32 	%r179, _ZZN3cub18CUB_300001_SM_10006detail6reduce18DeviceReduceKernelINS2_10policy_hubIdjN4cuda3std3__44plusIdEEE10Policy1000EN6thrust24THRUST_300001_SM_1000_NS6detail15normal_iteratorINSD_10device_ptrIdEEEEjS9_dNS7_10__identityEEEvT0_PT3_T1_NS0_13GridEvenShareISN_EET2_T4_E12temp_storage;
	add.s32 	%r180, %r179, %r178;
	st.shared.f64 	[%r180+24], %fd37;
$L__BB8_46:
	bar.sync 	0;
	setp.ne.s32 	%p22, %r35, 0;
	@%p22 bra 	$L__BB8_48;
	ld.shared.f64 	%fd140, [_ZZN3cub18CUB_300001_SM_10006detail6reduce18DeviceReduceKernelINS2_10policy_hubIdjN4cuda3std3__44plusIdEEE10Policy1000EN6thrust24THRUST_300001_SM_1000_NS6detail15normal_iteratorINSD_10device_ptrIdEEEEjS9_dNS7_10__identityEEEvT0_PT3_T1_NS0_13GridEvenShareISN_EET2_T4_E12temp_storage+32];
	add.f64 	%fd141, %fd375, %fd140;
	ld.shared.f64 	%fd142, [_ZZN3cub18CUB_300001_SM_10006detail6reduce18DeviceReduceKernelINS2_10policy_hubIdjN4cuda3std3__44plusIdEEE10Policy1000EN6thrust24THRUST_300001_SM_1000_NS6detail15normal_iteratorINSD_10device_ptrIdEEEEjS9_dNS7_10__identityEEEvT0_PT3_T1_NS0_13GridEvenShareISN_EET2_T4_E12temp_storage+40];
	add.f64 	%fd143, %fd141, %fd142;
	ld.shared.f64 	%fd144, [_ZZN3cub18CUB_300001_SM_10006detail6reduce18DeviceReduceKernelINS2_10policy_hubIdjN4cuda3std3__44plusIdEEE10Policy1000EN6thrust24THRUST_300001_SM_1000_NS6detail15normal_iteratorINSD_10device_ptrIdEEEEjS9_dNS7_10__identityEEEvT0_PT3_T1_NS0_13GridEvenShareISN_EET2_T4_E12temp_storage+48];
	add.f64 	%fd145, %fd143, %fd144;
	ld.shared.f64 	%fd146, [_ZZN3cub18CUB_300001_SM_10006detail6reduce18DeviceReduceKernelINS2_10policy_hubIdjN4cuda3std3__44plusIdEEE10Policy1000EN6thrust24THRUST_300001_SM_1000_NS6detail15normal_iteratorINSD_10device_ptrIdEEEEjS9_dNS7_10__identityEEEvT0_PT3_T1_NS0_13GridEvenShareISN_EET2_T4_E12temp_storage+56];
	add.f64 	%fd147, %fd145, %fd146;
	ld.shared.f64 	%fd148, [_ZZN3cub18CUB_300001_SM_10006detail6reduce18DeviceReduceKernelINS2_10policy_hubIdjN4cuda3std3__44plusIdEEE10Policy1000EN6thrust24THRUST_300001_SM_1000_NS6detail15normal_iteratorINSD_10device_ptrIdEEEEjS9_dNS7_10__identityEEEvT0_PT3_T1_NS0_13GridEvenShareISN_EET2_T4_E12temp_storage+64];
	add.f64 	%fd149, %fd147, %fd148;
	ld.shared.f64 	%fd150, [_ZZN3cub18CUB_300001_SM_10006detail6reduce18DeviceReduceKernelINS2_10policy_hubIdjN4cuda3std3__44plusIdEEE10Policy1000EN6thrust24THRUST_300001_SM_1000_NS6detail15normal_iteratorINSD_10device_ptrIdEEEEjS9_dNS7_10__identityEEEvT0_PT3_T1_NS0_13GridEvenShareISN_EET2_T4_E12temp_storage+72];
	add.f64 	%fd151, %fd149, %fd150;
	ld.shared.f64 	%fd152, [_ZZN3cub18CUB_300001_SM_10006detail6reduce18DeviceReduceKernelINS2_10policy_hubIdjN4cuda3std3__44plusIdEEE10Policy1000EN6thrust24THRUST_300001_SM_1000_NS6detail15normal_iteratorINSD_10device_ptrIdEEEEjS9_dNS7_10__identityEEEvT0_PT3_T1_NS0_13GridEvenShareISN_EET2_T4_E12temp_storage+80];
	add.f64 	%fd153, %fd151, %fd152;
	ld.shared.f64 	%fd154, [_ZZN3cub18CUB_300001_SM_10006detail6reduce18DeviceReduceKernelINS2_10policy_hubIdjN4cuda3std3__44plusIdEEE10Policy1000EN6thrust24THRUST_300001_SM_1000_NS6detail15normal_iteratorINSD_10device_ptrIdEEEEjS9_dNS7_10__identityEEEvT0_PT3_T1_NS0_13GridEvenShareISN_EET2_T4_E12temp_storage+88];
	add.f64 	%fd155, %fd153, %fd154;
	ld.shared.f64 	%fd156, [_ZZN3cub18CUB_300001_SM_10006detail6reduce18DeviceReduceKernelINS2_10policy_hubIdjN4cuda3std3__44plusIdEEE10Policy1000EN6thrust24THRUST_300001_SM_1000_NS6detail15normal_iteratorINSD_10device_ptrIdEEEEjS9_dNS7_10__identityEEEvT0_PT3_T1_NS0_13GridEvenShareISN_EET2_T4_E12temp_storage+96];
	add.f64 	%fd157, %fd155, %fd156;
	ld.shared.f64 	%fd158, [_ZZN3cub18CUB_300001_SM_10006detail6reduce18DeviceReduceKernelINS2_10policy_hubIdjN4cuda3std3__44plusIdEEE10Policy1000EN6thrust24THRUST_300001_SM_1000_NS6detail15normal_iteratorINSD_10device_ptrIdEEEEjS9_dNS7_10__identityEEEvT0_PT3_T1_NS0_13GridEvenShareISN_EET2_T4_E12temp_storage+104];
	add.f64 	%fd159, %fd157, %fd158;
	ld.shared.f64 	%fd160, [_ZZN3cub18CUB_300001_SM_10006detail6reduce18DeviceReduceKernelINS2_10policy_hubIdjN4cuda3std3__44plusIdEEE10Policy1000EN6thrust24THRUST_300001_SM_1000_NS6detail15normal_iteratorINSD_10device_ptrIdEEEEjS9_dNS7_10__identityEEEvT0_PT3_T1_NS0_13GridEvenShareISN_EET2_T4_E12temp_storage+112];
	add.f64 	%fd161, %fd159, %fd160;
	ld.shared.f64 	%fd162, [_ZZN3cub18CUB_300001_SM_10006detail6reduce18DeviceReduceKernelINS2_10policy_hubIdjN4cuda3std3__44plusIdEEE10Policy1000EN6thrust24THRUST_300001_SM_1000_NS6detail15normal_iteratorINSD_10device_ptrIdEEEEjS9_dNS7_10__identityEEEvT0_PT3_T1_NS0_13GridEvenShareISN_EET2_T4_E12temp_storage+120];
	add.f64 	%fd163, %fd161, %fd162;
	ld.shared.f64 	%fd164, [_ZZN3cub18CUB_300001_SM_10006detail6reduce18DeviceReduceKernelINS2_10policy_hubIdjN4cuda3std3__44plusIdEEE10Policy1000EN6thrust24THRUST_300001_SM_1000_NS6detail15normal_iteratorINSD_10device_ptrIdEEEEjS9_dNS7_10__identityEEEvT0_PT3_T1_NS0_13GridEvenShareISN_EET2_T4_E12temp_storage+128];
	add.f64 	%fd165, %fd163, %fd164;
	ld.shared.f64 	%fd166, [_ZZN3cub18CUB_300001_SM_10006detail6reduce18DeviceReduceKernelINS2_10policy_hubIdjN4cuda3std3__44plusIdEEE10Policy1000EN6thrust24THRUST_300001_SM_1000_NS6detail15normal_iteratorINSD_10device_ptrIdEEEEjS9_dNS7_10__identityEEEvT0_PT3_T1_NS0_13GridEvenShareISN_EET2_T4_E12temp_storage+136];
	add.f64 	%fd167, %fd165, %fd166;
	ld.shared.f64 	%fd168, [_ZZN3cub18CUB_300001_SM_10006detail6reduce18DeviceReduceKernelINS2_10policy_hubIdjN4cuda3std3__44plusIdEEE10Policy1000EN6thrust24THRUST_300001_SM_1000_NS6detail15normal_iteratorINSD_10device_ptrIdEEEEjS9_dNS7_10__identityEEEvT0_PT3_T1_NS0_13GridEvenShareISN_EET2_T4_E12temp_storage+144];
	add.f64 	%fd169, %fd167, %fd168;
	ld.shared.f64 	%fd170, [_ZZN3cub18CUB_300001_SM_10006detail6reduce18DeviceReduceKernelINS2_10policy_hubIdjN4cuda3std3__44plusIdEEE10Policy1000EN6thrust24THRUST_300001_SM_1000_NS6detail15normal_iteratorINSD_10device_ptrIdEEEEjS9_dNS7_10__identityEEEvT0_PT3_T1_NS0_13GridEvenShareISN_EET2_T4_E12temp_storage+152];
	add.f64 	%fd171, %fd169, %fd170;
	ld.shared.f64 	%fd172, [_ZZN3cub18CUB_300001_SM_10006detail6reduce18DeviceReduceKernelINS2_10policy_hubIdjN4cuda3std3__44plusIdEEE10Policy1000EN6thrust24THRUST_300001_SM_1000_NS6detail15normal_iteratorINSD_10device_ptrIdEEEEjS9_dNS7_10__identityEEEvT0_PT3_T1_NS0_13GridEvenShareISN_EET2_T4_E12temp_storage+160];
	add.f64 	%fd173, %fd171, %fd172;
	ld.shared.f64 	%fd174, [_ZZN3cub18CUB_300001_SM_10006detail6reduce18DeviceReduceKernelINS2_10policy_hubIdjN4cuda3std3__44plusIdEEE10Policy1000EN6thrust24THRUST_300001_SM_1000_NS6detail15normal_iteratorINSD_10device_ptrIdEEEEjS9_dNS7_10__identityEEEvT0_PT3_T1_NS0_13GridEvenShareISN_EET2_T4_E12temp_storage+168];
	add.f64 	%fd175, %fd173, %fd174;
	ld.shared.f64 	%fd176, [_ZZN3cub18CUB_300001_SM_10006detail6reduce18DeviceReduceKernelINS2_10policy_hubIdjN4cuda3std3__44plusIdEEE10Policy1000EN6thrust24THRUST_300001_SM_1000_NS6detail15normal_iteratorINSD_10device_ptrIdEEEEjS9_dNS7_10__identityEEEvT0_PT3_T1_NS0_13GridEvenShareISN_EET2_T4_E12temp_storage+176];
	add.f64 	%fd375, %fd175, %fd176;
$L__BB8_48:
	mov.u32 	%r333, %tid.x;
	setp.ne.s32 	%p68, %r333, 0;
	@%p68 bra 	$L__BB8_50;
	ld.param.u64 	%rd159, [_ZN3cub18CUB_300001_SM_10006detail6reduce18DeviceReduceKernelINS2_10policy_hubIdjN4cuda3std3__44plusIdEEE10Policy1000EN6thrust24THRUST_300001_SM_1000_NS6detail15normal_iteratorINSD_10device_ptrIdEEEEjS9_dNS7_10__identityEEEvT0_PT3_T1_NS0_13GridEvenShareISN_EET2_T4__param_1];
	cvta.to.global.u64 	%rd156, %rd159;
	mul.wide.u32 	%rd157, %r3, 8;
	add.s64 	%rd158, %rd156, %rd157;
	st.global.f64 	[%rd158], %fd375;
$L__BB8_50:
	ret;

}
	// .globl	_ZN3cub18CUB_300001_SM_10006detail6reduce28DeviceReduceSingleTileKernelINS2_10policy_hubIdjN4cuda3std3__44plusIdEEE10Policy1000EPdSC_iS9_ddNS7_10__identityEEEvT0_T1_T2_T3_T4_T6_
.visible .entry _ZN3cub18CUB_300001_SM_10006detail6reduce28DeviceReduceSingleTileKernelINS2_10policy_hubIdjN4cuda3std3__44plusIdEEE10Policy1000EPdSC_iS9_ddNS7_10__identityEEEvT0_T1_T2_T3_T4_T6_(
	.param .u64 .ptr .align 1 _ZN3cub18CUB_300001_SM_10006detail6reduce28DeviceReduceSingleTileKernelINS2_10policy_hubIdjN4cuda3std3__44plusIdEEE10Policy1000EPdSC_iS9_ddNS7_10__identityEEEvT0_T1_T2_T3_T4_T6__param_0,
	.param .u64 .ptr .align 1 _ZN3cub18CUB_300001_SM_10006detail6reduce28DeviceReduceSingleTileKernelINS2_10policy_hubIdjN4cuda3std3__44plusIdEEE10Policy1000EPdSC_iS9_ddNS7_10__identityEEEvT0_T1_T2_T3_T4_T6__param_1,
	.param .u32 _ZN3cub18CUB_300001_SM_10006detail6reduce28DeviceReduceSingleTileKernelINS2_10policy_hubIdjN4cuda3std3__44plusIdEEE10Policy1000EPdSC_iS9_ddNS7_10__identityEEEvT0_T1_T2_T3_T4_T6__param_2,
	.param .align 1 .b8 _ZN3cub18CUB_300001_SM_10006detail6reduce28DeviceReduceSingleTileKernelINS2_10policy_hubIdjN4cuda3std3__44plusIdEEE10Policy1000EPdSC_iS9_ddNS7_10__identityEEEvT0_T1_T2_T3_T4_T6__param_3[1],
	.param .f64 _ZN3cub18CUB_300001_SM_10006detail6reduce28DeviceReduceSingleTileKernelINS2_10policy_hubIdjN4cuda3std3__44plusIdEEE10Policy1000EPdSC_iS9_ddNS7_10__identityEEEvT0_T1_T2_T3_T4_T6__param_4,
	.param .align 1 .b8 _ZN3cub18CUB_300001_SM_10006detail6reduce28DeviceReduceSingleTileKernelINS2_10policy_hubIdjN4cuda3std3__44plusIdEEE10Policy1000EPdSC_iS9_ddNS7_10__identityEEEvT0_T1_T2_T3_T4_T6__param_5[1]
)
.maxntid 640
.minnctapersm 1
{
	.reg .pred 	%p<62>;
	.reg .b32 	%r<239>;
	.reg .b64 	%rd<109>;
	.reg .b64 	%fd<264>;
	// demoted variable
	.shared .align 8 .b8 _ZZN3cub18CUB_300001_SM_10006detail6reduce28DeviceReduceSingleTileKernelINS2_10policy_hubIdjN4cuda3std3__44plusIdEEE10Policy1000EPdSC_iS9_ddNS7_10__identityEEEvT0_T1_T2_T3_T4_T6_E12temp_storage[192];
	ld.param.u64 	%rd9, [_ZN3cub18CUB_300001_SM_10006detail6reduce28DeviceReduceSingleTileKernelINS2_10policy_hubIdjN4cuda3std3__44plusIdEEE10Policy1000EPdSC_iS9_ddNS7_10__identityEEEvT0_T1_T2_T3_T4_T6__param_0];
	ld.param.u64 	%rd10, [_ZN3cub18CUB_300001_SM_10006detail6reduce28DeviceReduceSingleTileKernelINS2_10policy_hubIdjN4cuda3std3__44plusIdEEE10Policy1000EPdSC_iS9_ddNS7_10__identityEEEvT0_T1_T2_T3_T4_T6__param_1];
	ld.param.u32 	%r36, [_ZN3cub18CUB_300001_SM_10006detail6reduce28DeviceReduceSingleTileKernelINS2_10policy_hubIdjN4cuda3std3__44plusIdEEE10Policy1000EPdSC_iS9_ddNS7_10__identityEEEvT0_T1_T2_T3_T4_T6__param_2];
	ld.param.f64 	%fd30, [_ZN3cub18CUB_300001_SM_10006detail6reduce28DeviceReduceSingleTileKernelINS2_10policy_hubIdjN4cuda3std3__44plusIdEEE10Policy1000EPdSC_iS9_ddNS7_10__identityEEEvT0_T1_T2_T3_T4_T6__param_4];
	cvta.to.global.u64 	%rd1, %rd10;
	setp.ne.s32 	%p1, %r36, 0;
	@%p1 bra 	$L__BB9_3;
	mov.u32 	%r225, %tid.x;
	setp.ne.s32 	%p61, %r225, 0;
	@%p61 bra 	$L__BB9_39;
	st.global.f64 	[%rd1], %fd30;
	bra.uni 	$L__BB9_39;
$L__BB9_3:
	setp.gt.s32 	%p2, %r36, 5119;
	@%p2 bra 	$L__BB9_21;
	mov.u32 	%r1, %tid.x;
	setp.ge.s32 	%p19, %r1, %r36;
	mov.f64 	%fd255, 0d0000000000000000;
	mov.u32 	%r229, %r1;
	@%p19 bra 	$L__BB9_6;
	mul.wide.u32 	%rd74, %r1, 8;
	add.s64 	%rd73, %rd9, %rd74;
	// begin inline asm
	ld.global.nc.u64 %rd72, [%rd73];
	// end inline asm
	mov.b64 	%fd255, %rd72;
	add.s32 	%r229, %r1, 640;
$L__BB9_6:
	setp.ge.s32 	%p20, %r229, %r36;
	@%p20 bra 	$L__BB9_12;
	not.b32 	%r101, %r229;
	add.s32 	%r4, %r36, %r101;
	mul.hi.u32 	%r102, %r4, -858993459;
	shr.u32 	%r103, %r102, 9;
	add.s32 	%r5, %r103, 1;
	and.b32  	%r104, %r103, 3;
	setp.eq.s32 	%p21, %r104, 3;
	@%p21 bra 	$L__BB9_10;
	mul.wide.u32 	%rd75, %r229, 8;
	add.s64 	%rd107, %rd9, %rd75;
	and.b32  	%r105, %r5, 3;
	neg.s32 	%r227, %r105;
$L__BB9_9:
	.pragma "nounroll";
	// begin inline asm
	ld.global.nc.u64 %rd76, [%rd107];
	// end inline asm
	mov.b64 	%fd121, %rd76;
	add.f64 	%fd255, %fd255, %fd121;
	add.s32 	%r229, %r229, 640;
	add.s64 	%rd107, %rd107, 5120;
	add.s32 	%r227, %r227, 1;
	setp.ne.s32 	%p22, %r227, 0;
	@%p22 bra 	$L__BB9_9;
$L__BB9_10:
	setp.lt.u32 	%p23, %r4, 1920;
	@%p23 bra 	$L__BB9_12;
$L__BB9_11:
	mul.wide.s32 	%rd86, %r229, 8;
	add.s64 	%rd79, %rd9, %rd86;
	// begin inline asm
	ld.global.nc.u64 %rd78, [%rd79];
	// end inline asm
	mov.b64 	%fd122, %rd78;
	add.f64 	%fd123, %fd255, %fd122;
	add.s64 	%rd81, %rd79, 5120;
	// begin inline asm
	ld.global.nc.u64 %rd80, [%rd81];
	// end inline asm
	mov.b64 	%fd124, %rd80;
	add.f64 	%fd125, %fd123, %fd124;
	add.s64 	%rd83, %rd79, 10240;
	// begin inline asm
	ld.global.nc.u64 %rd82, [%rd83];
	// end inline asm
	mov.b64 	%fd126, %rd82;
	add.f64 	%fd127, %fd125, %fd126;
	add.s64 	%rd85, %rd79, 15360;
	// begin inline asm
	ld.global.nc.u64 %rd84, [%rd85];
	// end inline asm
	mov.b64 	%fd128, %rd84;
	add.f64 	%fd255, %fd127, %fd128;
	add.s32 	%r229, %r229, 2560;
	setp.lt.s32 	%p24, %r229, %r36;
	@%p24 bra 	$L__BB9_11;
$L__BB9_12:
	setp.lt.s32 	%p25, %r36, 640;
	@%p25 bra 	$L__BB9_17;
	// begin inline asm
	mov.u32 %r169, %laneid;
	// end inline asm
	mov.b64 	%rd97, %fd255;
	mov.b64 	{%r171, %r176}, %rd97;
	mov.b32 	%r177, 1;
	mov.b32 	%r218, 31;
	mov.b32 	%r219, -1;
	// begin inline asm
	shfl.sync.down.b32 %r170, %r171, %r177, %r218, %r219;
	// end inline asm
	// begin inline asm
	shfl.sync.down.b32 %r175, %r176, %r177, %r218, %r219;
	// end inline asm
	mov.b64 	%rd98, {%r170, %r175};
	mov.b64 	%fd199, %rd98;
	setp.gt.s32 	%p53, %r169, 30;
	add.f64 	%fd200, %fd255, %fd199;
	selp.f64 	%fd201, %fd255, %fd200, %p53;
	mov.b64 	%rd99, %fd201;
	mov.b64 	{%r181, %r186}, %rd99;
	mov.b32 	%r187, 2;
	// begin inline asm
	shfl.sync.down.b32 %r180, %r181, %r187, %r218, %r219;
	// end inline asm
	// begin inline asm
	shfl.sync.down.b32 %r185, %r186, %r187, %r218, %r219;
	// end inline asm
	mov.b64 	%rd100, {%r180, %r185};
	mov.b64 	%fd202, %rd100;
	setp.gt.s32 	%p54, %r169, 29;
	add.f64 	%fd203, %fd201, %fd202;
	selp.f64 	%fd204, %fd201, %fd203, %p54;
	mov.b64 	%rd101, %fd204;
	mov.b64 	{%r191, %r196}, %rd101;
	mov.b32 	%r197, 4;
	// begin inline asm
	shfl.sync.down.b32 %r190, %r191, %r197, %r218, %r219;
	// end inline asm
	// begin inline asm
	shfl.sync.down.b32 %r195, %r196, %r197, %r218, %r219;
	// end inline asm
	mov.b64 	%rd102, {%r190, %r195};
	mov.b64 	%fd205, %rd102;
	setp.gt.s32 	%p55, %r169, 27;
	add.f64 	%fd206, %fd204, %fd205;
	selp.f64 	%fd207, %fd204, %fd206, %p55;
	mov.b64 	%rd103, %fd207;
	mov.b64 	{%r201, %r206}, %rd103;
	mov.b32 	%r207, 8;
	// begin inline asm
	shfl.sync.down.b32 %r200, %r201, %r207, %r218, %r219;
	// end inline asm
	// begin inline asm
	shfl.sync.down.b32 %r205, %r206, %r207, %r218, %r219;
	// end inline asm
	mov.b64 	%rd104, {%r200, %r205};
	mov.b64 	%fd208, %rd104;
	setp.gt.s32 	%p56, %r169, 23;
	add.f64 	%fd209, %fd207, %fd208;
	selp.f64 	%fd210, %fd207, %fd209, %p56;
	mov.b64 	%rd105, %fd210;
	mov.b64 	{%r211, %r216}, %rd105;
	mov.b32 	%r217, 16;
	// begin inline asm
	shfl.sync.down.b32 %r210, %r211, %r217, %r218, %r219;
	// end inline asm
	// begin inline asm
	shfl.sync.down.b32 %r215, %r216, %r217, %r218, %r219;
	// end inline asm
	mov.b64 	%rd106, {%r210, %r215};
	mov.b64 	%fd211, %rd106;
	setp.gt.s32 	%p57, %r169, 15;
	add.f64 	%fd10, %fd210, %fd211;
	selp.f64 	%fd263, %fd210, %fd10, %p57;
	setp.ne.s32 	%p58, %r169, 0;
	@%p58 bra 	$L__BB9_15;
	shr.u32 	%r220, %r1, 2;
	and.b32  	%r221, %r220, 248;
	mov.u32 	%r222, _ZZN3cub18CUB_300001_SM_10006detail6reduce28DeviceReduceSingleTileKernelINS2_10policy_hubIdjN4cuda3std3__44plusIdEEE10Policy1000EPdSC_iS9_ddNS7_10__identityEEEvT0_T1_T2_T3_T4_T6_E12temp_storage;
	add.s32 	%r223, %r222, %r221;
	st.shared.f64 	[%r223+24], %fd10;
$L__BB9_15:
	bar.sync 	0;
	setp.ne.s32 	%p59, %r1, 0;
	@%p59 bra 	$L__BB9_37;
	ld.shared.f64 	%fd212, [_ZZN3cub18CUB_300001_SM_10006detail6reduce28DeviceReduceSingleTileKernelINS2_10policy_hubIdjN4cuda3std3__44plusIdEEE10Policy1000EPdSC_iS9_ddNS7_10__identityEEEvT0_T1_T2_T3_T4_T6_E12temp_storage+32];
	add.f64 	%fd213, %fd263, %fd212;
	ld.shared.f64 	%fd214, [_ZZN3cub18CUB_300001_SM_10006detail6reduce28DeviceReduceSingleTileKernelINS2_10policy_hubIdjN4cuda3std3__44plusIdEEE10Policy1000EPdSC_iS9_ddNS7_10__identityEEEvT0_T1_T2_T3_T4_T6_E12temp_storage+40];
	add.f64 	%fd215, %fd213, %fd214;
	ld.shared.f64 	%fd216, [_ZZN3cub18CUB_300001_SM_10006detail6reduce28DeviceReduceSingleTileKernelINS2_10policy_hubIdjN4cuda3std3__44plusIdEEE10Policy1000EPdSC_iS9_ddNS7_10__identityEEEvT0_T1_T2_T3_T4_T6_E12temp_storage+48];
	add.f64 	%fd217, %fd215, %fd216;
	ld.shared.f64 	%fd218, [_ZZN3cub18CUB_300001_SM_10006detail6reduce28DeviceReduceSingleTileKernelINS2_10policy_hubIdjN4cuda3std3__44plusIdEEE10Policy1000EPdSC_iS9_ddNS7_10__identityEEEvT0_T1_T2_T3_T4_T6_E12temp_storage+56];
	add.f64 	%fd219, %fd217, %fd218;
	ld.shared.f64 	%fd220, [_ZZN3cub18CUB_300001_SM_10006detail6reduce28DeviceReduceSingleTileKernelINS2_10policy_hubIdjN4cuda3std3__44plusIdEEE10Policy1000EPdSC_iS9_ddNS7_10__identityEEEvT0_T1_T2_T3_T4_T6_E12temp_storage+64];
	add.f64 	%fd221, %fd219, %fd220;
	ld.shared.f64 	%fd222, [_ZZN3cub18CUB_300001_SM_10006detail6reduce28DeviceReduceSingleTileKernelINS2_10policy_hubIdjN4cuda3std3__44plusIdEEE10Policy1000EPdSC_iS9_ddNS7_10__identityEEEvT0_T1_T2_T3_T4_T6_E12temp_storage+72];
	add.f64 	%fd223, %fd221, %fd222;
	ld.shared.f64 	%fd224, [_ZZN3cub18CUB_300001_SM_10006detail6reduce28DeviceReduceSingleTileKernelINS2_10policy_hubIdjN4cuda3std3__44plusIdEEE10Policy1000EPdSC_iS9_ddNS7_10__identityEEEvT0_T1_T2_T3_T4_T6_E12temp_storage+80];
	add.f64 	%fd225, %fd223, %fd224;
	ld.shared.f64 	%fd226, [_ZZN3cub18CUB_300001_SM_10006detail6reduce28DeviceReduceSingleTileKernelINS2_10policy_hubIdjN4cuda3std3__44plusIdEEE10Policy1000EPdSC_iS9_ddNS7_10__identityEEEvT0_T1_T2_T3_T4_T6_E12temp_storage+88];
	add.f64 	%fd227, %fd225, %fd226;
	ld.shared.f64 	%fd228, [_ZZN3cub18CUB_300001_SM_10006detail6reduce28DeviceReduceSingleTileKernelINS2_10policy_hubIdjN4cuda3std3__44plusIdEEE10Policy1000EPdSC_iS9_ddNS7_10__identityEEEvT0_T1_T2_T3_T4_T6_E12temp_storage+96];
	add.f64 	%fd229, %fd227, %fd228;
	ld.shared.f64 	%fd230, [_ZZN3cub18CUB_300001_SM_10006detail6reduce28DeviceReduceSingleTileKernelINS2_10policy_hubIdjN4cuda3std3__44plusIdEEE10Policy1000EPdSC_iS9_ddNS7_10__identityEEEvT0_T1_T2_T3_T4_T6_E12temp_storage+104];
	add.f64 	%fd231, %fd229, %fd230;
	ld.shared.f64 	%fd232, [_ZZN3cub18CUB_300001_SM_10006detail6reduce28DeviceReduceSingleTileKernelINS2_10policy_hubIdjN4cuda3std3__44plusIdEEE10Policy1000EPdSC_iS9_ddNS7_10__identityEEEvT0_T1_T2_T3_T4_T6_E12temp_storage+112];
	add.f64 	%fd233, %fd231, %fd232;
	ld.shared.f64 	%fd234, [_ZZN3cub18CUB_300001_SM_10006detail6reduce28DeviceReduceSingleTileKernelINS2_10policy_hubIdjN4cuda3std3__44plusIdEEE10Policy1000EPdSC_iS9_ddNS7_10__identityEEEvT0_T1_T2_T3_T4_T6_E12temp_storage+120];
	add.f64 	%fd235, %fd233, %fd234;
	ld.shared.f64 	%fd236, [_ZZN3cub18CUB_300001_SM_10006detail6reduce28DeviceReduceSingleTileKernelINS2_10policy_hubIdjN4cuda3std3__44plusIdEEE10Policy1000EPdSC_iS9_ddNS7_10__identityEEEvT0_T1_T2_T3_T4_T6_E12temp_storage+128];
	add.f64 	%fd237, %fd235, %fd236;
	ld.shared.f64 	%fd238, [_ZZN3cub18CUB_300001_SM_10006detail6reduce28DeviceReduceSingleTileKernelINS2_10policy_hubIdjN4cuda3std3__44plusIdEEE10Policy1000EPdSC_iS9_ddNS7_10__identityEEEvT0_T1_T2_T3_T4_T6_E12temp_storage+136];
	add.f64 	%fd239, %fd237, %fd238;
	ld.shared.f64 	%fd240, [_ZZN3cub18CUB_300001_SM_10006detail6reduce28DeviceReduceSingleTileKernelINS2_10policy_hubIdjN4cuda3std3__44plusIdEEE10Policy1000EPdSC_iS9_ddNS7_10__identityEEEvT0_T1_T2_T3_T4_T6_E12temp_storage+144];
	add.f64 	%fd241, %fd239, %fd240;
	ld.shared.f64 	%fd242, [_ZZN3cub18CUB_300001_SM_10006detail6reduce28DeviceReduceSingleTileKernelINS2_10policy_hubIdjN4cuda3std3__44plusIdEEE10Policy1000EPdSC_iS9_ddNS7_10__identityEEEvT0_T1_T2_T3_T4_T6_E12temp_storage+152];
	add.f64 	%fd243, %fd241, %fd242;
	ld.shared.f64 	%fd244, [_ZZN3cub18CUB_300001_SM_10006detail6reduce28DeviceReduceSingleTileKernelINS2_10policy_hubIdjN4cuda3std3__44plusIdEEE10Policy1000EPdSC_iS9_ddNS7_10__identityEEEvT0_T1_T2_T3_T4_T6_E12temp_storage+160];
	add.f64 	%fd245, %fd243, %fd244;
	ld.shared.f64 	%fd246, [_ZZN3cub18CUB_300001_SM_10006detail6reduce28DeviceReduceSingleTileKernelINS2_10policy_hubIdjN4cuda3std3__44plusIdEEE10Policy1000EPdSC_iS9_ddNS7_10__identityEEEvT0_T1_T2_T3_T4_T6_E12temp_storage+168];
	add.f64 	%fd247, %fd245, %fd246;
	ld.shared.f64 	%fd248, [_ZZN3cub18CUB_300001_SM_10006detail6reduce28DeviceReduceSingleTileKernelINS2_10policy_hubIdjN4cuda3std3__44plusIdEEE10Policy1000EPdSC_iS9_ddNS7_10__identityEEEvT0_T1_T2_T3_T4_T6_E12temp_storage+176];
	add.f64 	%fd263, %fd247, %fd248;
	bra.uni 	$L__BB9_37;
$L__BB9_17:
	// begin inline asm
	mov.u32 %r106, %laneid;
	// end inline asm
	and.b32  	%r157, %r1, 992;
	add.s32 	%r158, %r157, 32;
	setp.gt.s32 	%p26, %r158, %r36;
	not.b32 	%r159, %r157;
	add.s32 	%r160, %r36, %r159;
	selp.b32 	%r155, %r160, 31, %p26;
	mov.b64 	%rd87, %fd255;
	mov.b64 	{%r108, %r113}, %rd87;
	mov.b32 	%r114, 1;
	mov.b32 	%r156, -1;
	// begin inline asm
	shfl.sync.down.b32 %r107, %r108, %r114, %r155, %r156;
	// end inline asm
	// begin inline asm
	shfl.sync.down.b32 %r112, %r113, %r114, %r155, %r156;
	// end inline asm
	mov.b64 	%rd88, {%r107, %r112};
	mov.b64 	%fd129, %rd88;
	setp.lt.s32 	%p27, %r106, %r155;
	add.f64 	%fd130, %fd255, %fd129;
	selp.f64 	%fd131, %fd130, %fd255, %p27;
	mov.b64 	%rd89, %fd131;
	mov.b64 	{%r118, %r123}, %rd89;
	mov.b32 	%r124, 2;
	// begin inline asm
	shfl.sync.down.b32 %r117, %r118, %r124, %r155, %r156;
	// end inline asm
	// begin inline asm
	shfl.sync.down.b32 %r122, %r123, %r124, %r155, %r156;
	// end inline asm
	mov.b64 	%rd90, {%r117, %r122};
	mov.b64 	%fd132, %rd90;
	add.s32 	%r161, %r106, 2;
	setp.gt.s32 	%p28, %r161, %r155;
	add.f64 	%fd133, %fd131, %fd132;
	selp.f64 	%fd134, %fd131, %fd133, %p28;
	mov.b64 	%rd91, %fd134;
	mov.b64 	{%r128, %r133}, %rd91;
	mov.b32 	%r134, 4;
	// begin inline asm
	shfl.sync.down.b32 %r127, %r128, %r134, %r155, %r156;
	// end inline asm
	// begin inline asm
	shfl.sync.down.b32 %r132, %r133, %r134, %r155, %r156;
	// end inline asm
	mov.b64 	%rd92, {%r127, %r132};
	mov.b64 	%fd135, %rd92;
	add.s32 	%r162, %r106, 4;
	setp.gt.s32 	%p29, %r162, %r155;
	add.f64 	%fd136, %fd134, %fd135;
	selp.f64 	%fd137, %fd134, %fd136, %p29;
	mov.b64 	%rd93, %fd137;
	mov.b64 	{%r138, %r143}, %rd93;
	mov.b32 	%r144, 8;
	// begin inline asm
	shfl.sync.down.b32 %r137, %r138, %r144, %r155, %r156;
	// end inline asm
	// begin inline asm
	shfl.sync.down.b32 %r142, %r143, %r144, %r155, %r156;
	// end inline asm
	mov.b64 	%rd94, {%r137, %r142};
	mov.b64 	%fd138, %rd94;
	add.s32 	%r163, %r106, 8;
	setp.gt.s32 	%p30, %r163, %r155;
	add.f64 	%fd139, %fd137, %fd138;
	selp.f64 	%fd140, %fd137, %fd139, %p30;
	mov.b64 	%rd95, %fd140;
	mov.b64 	{%r148, %r153}, %rd95;
	mov.b32 	%r154, 16;
	// begin inline asm
	shfl.sync.down.b32 %r147, %r148, %r154, %r155, %r156;
	// end inline asm
	// begin inline asm
	shfl.sync.down.b32 %r152, %r153, %r154, %r155, %r156;
	// end inline asm
	mov.b64 	%rd96, {%r147, %r152};
	mov.b64 	%fd141, %rd96;
	add.s32 	%r164, %r106, 16;
	setp.gt.s32 	%p31, %r164, %r155;
	add.f64 	%fd142, %fd140, %fd141;
	selp.f64 	%fd263, %fd140, %fd142, %p31;
	setp.ne.s32 	%p32, %r106, 0;
	@%p32 bra 	$L__BB9_19;
	shr.u32 	%r165, %r1, 2;
	and.b32  	%r166, %r165, 248;
	mov.u32 	%r167, _ZZN3cub18CUB_300001_SM_10006detail6reduce28DeviceReduceSingleTileKernelINS2_10policy_hubIdjN4cuda3std3__44plusIdEEE10Policy1000EPdSC_iS9_ddNS7_10__identityEEEvT0_T1_T2_T3_T4_T6_E12temp_storage;
	add.s32 	%r168, %r167, %r166;
	st.shared.f64 	[%r168+24], %fd263;
$L__BB9_19:
	bar.sync 	0;
	setp.ne.s32 	%p33, %r1, 0;
	@%p33 bra 	$L__BB9_37;
	setp.gt.s32 	%p34, %r36, 32;
	ld.shared.f64 	%fd143, [_ZZN3cub18CUB_300001_SM_10006detail6reduce28DeviceReduceSingleTileKernelINS2_10policy_hubIdjN4cuda3std3__44plusIdEEE10Policy1000EPdSC_iS9_ddNS7_10__identityEEEvT0_T1_T2_T3_T4_T6_E12temp_storage+32];
	add.f64 	%fd144, %fd263, %fd143;
	selp.f64 	%fd145, %fd144, %fd263, %p34;
	setp.gt.s32 	%p35, %r36, 64;
	ld.shared.f64 	%fd146, [_ZZN3cub18CUB_300001_SM_10006detail6reduce28DeviceReduceSingleTileKernelINS2_10policy_hubIdjN4cuda3std3__44plusIdEEE10Policy1000EPdSC_iS9_ddNS7_10__identityEEEvT0_T1_T2_T3_T4_T6_E12temp_storage+40];
	add.f64 	%fd147, %fd146, %fd145;
	selp.f64 	%fd148, %fd147, %fd145, %p35;
	setp.gt.s32 	%p36, %r36, 96;
	ld.shared.f64 	%fd149, [_ZZN3cub18CUB_300001_SM_10006detail6reduce28DeviceReduceSingleTileKernelINS2_10policy_hubIdjN4cuda3std3__44plusIdEEE10Policy1000EPdSC_iS9_ddNS7_10__identityEEEvT0_T1_T2_T3_T4_T6_E12temp_storage+48];
	add.f64 	%fd150, %fd149, %fd148;
	selp.f64 	%fd151, %fd150, %fd148, %p36;
	setp.gt.s32 	%p37, %r36, 128;
	ld.shared.f64 	%fd152, [_ZZN3cub18CUB_300001_SM_10006detail6reduce28DeviceReduceSingleTileKernelINS2_10policy_hubIdjN4cuda3std3__44plusIdEEE10Policy1000EPdSC_iS9_ddNS7_10__identityEEEvT0_T1_T2_T3_T4_T6_E12temp_storage+56];
	add.f64 	%fd153, %fd152, %fd151;
	selp.f64 	%fd154, %fd153, %fd151, %p37;
	setp.gt.s32 	%p38, %r36, 160;
	ld.shared.f64 	%fd155, [_ZZN3cub18CUB_300001_SM_10006detail6reduce28DeviceReduceSingleTileKernelINS2_10policy_hubIdjN4cuda3std3__44plusIdEEE10Policy1000EPdSC_iS9_ddNS7_10__identityEEEvT0_T1_T2_T3_T4_T6_E12temp_storage+64];
	add.f64 	%fd156, %fd155, %fd154;
	selp.f64 	%fd157, %fd156, %fd154, %p38;
	setp.gt.s32 	%p39, %r36, 192;
	ld.shared.f64 	%fd158, [_ZZN3cub18CUB_300001_SM_10006detail6reduce28DeviceReduceSingleTileKernelINS2_10policy_hubIdjN4cuda3std3__44plusIdEEE10Policy1000EPdSC_iS9_ddNS7_10__identityEEEvT0_T1_T2_T3_T4_T6_E12temp_storage+72];
	add.f64 	%fd159, %fd158, %fd157;
	selp.f64 	%fd160, %fd159, %fd157, %p39;
	setp.gt.s32 	%p40, %r36, 224;
	ld.shared.f64 	%fd161, [_ZZN3cub18CUB_300001_SM_10006detail6reduce28DeviceReduceSingleTileKernelINS2_10policy_hubIdjN4cuda3std3__44plusIdEEE10Policy1000EPdSC_iS9_ddNS7_10__identityEEEvT0_T1_T2_T3_T4_T6_E12temp_storage+80];
	add.f64 	%fd162, %fd161, %fd160;
	selp.f64 	%fd163, %fd162, %fd160, %p40;
	setp.gt.s32 	%p41, %r36, 256;
	ld.shared.f64 	%fd164, [_ZZN3cub18CUB_300001_SM_10006detail6reduce28DeviceReduceSingleTileKernelINS2_10policy_hubIdjN4cuda3std3__44plusIdEEE10Policy1000EPdSC_iS9_ddNS7_10__identityEEEvT0_T1_T2_T3_T4_T6_E12temp_storage+88];
	add.f64 	%fd165, %fd164, %fd163;
	selp.f64 	%fd166, %fd165, %fd163, %p41;
	setp.gt.s32 	%p42, %r36, 288;
	ld.shared.f64 	%fd167, [_ZZN3cub18CUB_300001_SM_10006detail6reduce28DeviceReduceSingleTileKernelINS2_10policy_hubIdjN4cuda3std3__44plusIdEEE10Policy1000EPdSC_iS9_ddNS7_10__identityEEEvT0_T1_T2_T3_T4_T6_E12temp_storage+96];
	add.f64 	%fd168, %fd167, %fd166;
	selp.f64 	%fd169, %fd168, %fd166, %p42;
	setp.gt.s32 	%p43, %r36, 320;
	ld.shared.f64 	%fd170, [_ZZN3cub18CUB_300001_SM_10006detail6reduce28DeviceReduceSingleTileKernelINS2_10policy_hubIdjN4cuda3std3__44plusIdEEE10Policy1000EPdSC_iS9_ddNS7_10__identityEEEvT0_T1_T2_T3_T4_T6_E12temp_storage+104];
	add.f64 	%fd171, %fd170, %fd169;
	selp.f64 	%fd172, %fd171, %fd169, %p43;
	setp.gt.s32 	%p44, %r36, 352;
	ld.shared.f64 	%fd173, [_ZZN3cub18CUB_300001_SM_10006detail6reduce28DeviceReduceSingleTileKernelINS2_10policy_hubIdjN4cuda3std3__44plusIdEEE10Policy1000EPdSC_iS9_ddNS7_10__identityEEEvT0_T1_T2_T3_T4_T6_E12temp_storage+112];
	add.f64 	%fd174, %fd173, %fd172;
	selp.f64 	%fd175, %fd174, %fd172, %p44;
	setp.gt.s32 	%p45, %r36, 384;
	ld.shared.f64 	%fd176, [_ZZN3cub18CUB_300001_SM_10006detail6reduce28DeviceReduceSingleTileKernelINS2_10policy_hubIdjN4cuda3std3__44plusIdEEE10Policy1000EPdSC_iS9_ddNS7_10__identityEEEvT0_T1_T2_T3_T4_T6_E12temp_storage+120];
	add.f64 	%fd177, %fd176, %fd175;
	selp.f64 	%fd178, %fd177, %fd175, %p45;
	setp.gt.s32 	%p46, %r36, 416;
	ld.shared.f64 	%fd179, [_ZZN3cub18CUB_300001_SM_10006detail6reduce28DeviceReduceSingleTileKernelINS2_10policy_hubIdjN4cuda3std3__44plusIdEEE10Policy1000EPdSC_iS9_ddNS7_10__identityEEEvT0_T1_T2_T3_T4_T6_E12temp_storage+128];
	add.f64 	%fd180, %fd179, %fd178;
	selp.f64 	%fd181, %fd180, %fd178, %p46;
	setp.gt.s32 	%p47, %r36, 448;
	ld.shared.f64 	%fd182, [_ZZN3cub18CUB_300001_SM_10006detail6reduce28DeviceReduceSingleTileKernelINS2_10policy_hubIdjN4cuda3std3__44plusIdEEE10Policy1000EPdSC_iS9_ddNS7_10__identityEEEvT0_T1_T2_T3_T4_T6_E12temp_storage+136];
	add.f64 	%fd183, %fd182, %fd181;
	selp.f64 	%fd184, %fd183, %fd181, %p47;
	setp.gt.s32 	%p48, %r36, 480;
	ld.shared.f64 	%fd185, [_ZZN3cub18CUB_300001_SM_10006detail6reduce28DeviceReduceSingleTileKernelINS2_10policy_hubIdjN4cuda3std3__44plusIdEEE10Policy1000EPdSC_iS9_ddNS7_10__identityEEEvT0_T1_T2_T3_T4_T6_E12temp_storage+144];
	add.f64 	%fd186, %fd185, %fd184;
	selp.f64 	%fd187, %fd186, %fd184, %p48;
	setp.gt.s32 	%p49, %r36, 512;
	ld.shared.f64 	%fd188, [_ZZN3cub18CUB_300001_SM_10006detail6reduce28DeviceReduceSingleTileKernelINS2_10policy_hubIdjN4cuda3std3__44plusIdEEE10Policy1000EPdSC_iS9_ddNS7_10__identityEEEvT0_T1_T2_T3_T4_T6_E12temp_storage+152];
	add.f64 	%fd189, %fd188, %fd187;
	selp.f64 	%fd190, %fd189, %fd187, %p49;
	setp.gt.s32 	%p50, %r36, 544;
	ld.shared.f64 	%fd191, [_ZZN3cub18CUB_300001_SM_10006detail6reduce28DeviceReduceSingleTileKernelINS2_10policy_hubIdjN4cuda3std3__44plusIdEEE10Policy1000EPdSC_iS9_ddNS7_10__identityEEEvT0_T1_T2_T3_T4_T6_E12temp_storage+160];
	add.f64 	%fd192, %fd191, %fd190;
	selp.f64 	%fd193, %fd192, %fd190, %p50;
	setp.gt.s32 	%p51, %r36, 576;
	ld.shared.f64 	%fd194, [_ZZN3cub18CUB_300001_SM_10006detail6reduce28DeviceReduceSingleTileKernelINS2_10policy_hubIdjN4cuda3std3__44plusIdEEE10Policy1000EPdSC_iS9_ddNS7_10__identityEEEvT0_T1_T2_T3_T4_T6_E12temp_storage+168];
	add.f64 	%fd195, %fd194, %fd193;
	selp.f64 	%fd196, %fd195, %fd193, %p51;
	setp.gt.s32 	%p52, %r36, 608;
	ld.shared.f64 	%fd197, [_ZZN3cub18CUB_300001_SM_10006detail6reduce28DeviceReduceSingleTileKernelINS2_10policy_hubIdjN4cuda3std3__44plusIdEEE10Policy1000EPdSC_iS9_ddNS7_10__identityEEEvT0_T1_T2_T3_T4_T6_E12temp_storage+176];
	add.f64 	%fd198, %fd197, %fd196;
	selp.f64 	%fd263, %fd198, %fd196, %p52;
	bra.uni 	$L__BB9_37;
$L__BB9_21:
	mov.u32 	%r14, %tid.x;
	mul.wide.u32 	%rd27, %r14, 8;
	add.s64 	%rd12, %rd9, %rd27;
	// begin inline asm
	ld.global.nc.u64 %rd11, [%rd12];
	// end inline asm
	mov.b64 	%fd31, %rd11;
	add.s64 	%rd14, %rd12, 5120;
	// begin inline asm
	ld.global.nc.u64 %rd13, [%rd14];
	// end inline asm
	mov.b64 	%fd32, %rd13;
	add.s64 	%rd16, %rd12, 10240;
	// begin inline asm
	ld.global.nc.u64 %rd15, [%rd16];
	// end inline asm
	mov.b64 	%fd33, %rd15;
	add.s64 	%rd18, %rd12, 15360;
	// begin inline asm
	ld.global.nc.u64 %rd17, [%rd18];
	// end inline asm
	mov.b64 	%fd34, %rd17;
	add.s64 	%rd20, %rd12, 20480;
	// begin inline asm
	ld.global.nc.u64 %rd19, [%rd20];
	// end inline asm
	mov.b64 	%fd35, %rd19;
	add.s64 	%rd22, %rd12, 25600;
	// begin inline asm
	ld.global.nc.u64 %rd21, [%rd22];
	// end inline asm
	mov.b64 	%fd36, %rd21;
	add.s64 	%rd24, %rd12, 30720;
	// begin inline asm
	ld.global.nc.u64 %rd23, [%rd24];
	// end inline asm
	mov.b64 	%fd37, %rd23;
	add.s64 	%rd26, %rd12, 35840;
	// begin inline asm
	ld.global.nc.u64 %rd25, [%rd26];
	// end inline asm
	mov.b64 	%fd38, %rd25;
	add.f64 	%fd39, %fd31, %fd32;
	add.f64 	%fd40, %fd39, %fd33;
	add.f64 	%fd41, %fd40, %fd34;
	add.f64 	%fd42, %fd41, %fd35;
	add.f64 	%fd43, %fd42, %fd36;
	add.f64 	%fd44, %fd43, %fd37;
	add.f64 	%fd262, %fd44, %fd38;
	setp.lt.u32 	%p3, %r36, 10240;
	mov.b32 	%r232, 5120;
	@%p3 bra 	$L__BB9_25;
	add.s32 	%r15, %r36, -5120;
	mov.b32 	%r232, 5120;
$L__BB9_23:
	mul.wide.s32 	%rd44, %r232, 8;
	add.s64 	%rd29, %rd12, %rd44;
	// begin inline asm
	ld.global.nc.u64 %rd28, [%rd29];
	// end inline asm
	mov.b64 	%fd45, %rd28;
	add.s64 	%rd31, %rd29, 5120;
	// begin inline asm
	ld.global.nc.u64 %rd30, [%rd31];
	// end inline asm
	mov.b64 	%fd46, %rd30;
	add.s64 	%rd33, %rd29, 10240;
	// begin inline asm
	ld.global.nc.u64 %rd32, [%rd33];
	// end inline asm
	mov.b64 	%fd47, %rd32;
	add.s64 	%rd35, %rd29, 15360;
	// begin inline asm
	ld.global.nc.u64 %rd34, [%rd35];
	// end inline asm
	mov.b64 	%fd48, %rd34;
	add.s64 	%rd37, %rd29, 20480;
	// begin inline asm
	ld.global.nc.u64 %rd36, [%rd37];
	// end inline asm
	mov.b64 	%fd49, %rd36;
	add.s64 	%rd39, %rd29, 25600;
	// begin inline asm
	ld.global.nc.u64 %rd38, [%rd39];
	// end inline asm
	mov.b64 	%fd50, %rd38;
	add.s64 	%rd41, %rd29, 30720;
	// begin inline asm
	ld.global.nc.u64 %rd40, [%rd41];
	// end inline asm
	mov.b64 	%fd51, %rd40;
	add.s64 	%rd43, %rd29, 35840;
	// begin inline asm
	ld.global.nc.u64 %rd42, [%rd43];
	// end inline asm
	mov.b64 	%fd52, %rd42;
	add.f64 	%fd53, %fd262, %fd45;
	add.f64 	%fd54, %fd53, %fd46;
	add.f64 	%fd55, %fd54, %fd47;
	add.f64 	%fd56, %fd55, %fd48;
	add.f64 	%fd57, %fd56, %fd49;
	add.f64 	%fd58, %fd57, %fd50;
	add.f64 	%fd59, %fd58, %fd51;
	add.f64 	%fd262, %fd59, %fd52;
	sub.s32 	%r39, %r36, %r232;
	setp.lt.s32 	%p4, %r39, 5120;
	@%p4 bra 	$L__BB9_33;
	add.s32 	%r232, %r232, 5120;
	setp.le.s32 	%p5, %r232, %r15;
	@%p5 bra 	$L__BB9_23;
$L__BB9_25:
	setp.le.s32 	%p6, %r36, %r232;
	@%p6 bra 	$L__BB9_33;
	sub.s32 	%r19, %r36, %r232;
	setp.ge.s32 	%p7, %r14, %r19;
	@%p7 bra 	$L__BB9_33;
	not.b32 	%r40, %r14;
	add.s32 	%r41, %r36, %r40;
	sub.s32 	%r20, %r41, %r232;
	mul.hi.u32 	%r42, %r20, -858993459;
	shr.u32 	%r43, %r42, 9;
	add.s32 	%r21, %r43, 1;
	and.b32  	%r44, %r43, 3;
	setp.eq.s32 	%p8, %r44, 3;
	mov.u32 	%r236, %r14;
	@%p8 bra 	$L__BB9_30;
	add.s32 	%r234, %r14, %r232;
	and.b32  	%r45, %r21, 3;
	neg.s32 	%r233, %r45;
	mov.u32 	%r236, %r14;
$L__BB9_29:
	.pragma "nounroll";
	mul.wide.u32 	%rd47, %r234, 8;
	add.s64 	%rd46, %rd9, %rd47;
	// begin inline asm
	ld.global.nc.u64 %rd45, [%rd46];
	// end inline asm
	mov.b64 	%fd61, %rd45;
	add.f64 	%fd262, %fd262, %fd61;
	add.s32 	%r236, %r236, 640;
	add.s32 	%r234, %r234, 640;
	add.s32 	%r233, %r233, 1;
	setp.ne.s32 	%p9, %r233, 0;
	@%p9 bra 	$L__BB9_29;
$L__BB9_30:
	setp.lt.u32 	%p10, %r20, 1920;
	@%p10 bra 	$L__BB9_33;
	cvt.u64.u32 	%rd48, %r236;
	cvt.u64.u32 	%rd49, %r232;
	add.s64 	%rd50, %rd48, %rd49;
	shl.b64 	%rd51, %rd50, 3;
	add.s64 	%rd52, %rd51, %rd9;
	add.s64 	%rd108, %rd52, 10240;
	add.s32 	%r237, %r236, %r232;
$L__BB9_32:
	mul.wide.u32 	%rd61, %r237, 8;
	add.s64 	%rd54, %rd9, %rd61;
	// begin inline asm
	ld.global.nc.u64 %rd53, [%rd54];
	// end inline asm
	mov.b64 	%fd62, %rd53;
	add.f64 	%fd63, %fd262, %fd62;
	add.s64 	%rd56, %rd108, -5120;
	// begin inline asm
	ld.global.nc.u64 %rd55, [%rd56];
	// end inline asm
	mov.b64 	%fd64, %rd55;
	add.f64 	%fd65, %fd63, %fd64;
	// begin inline asm
	ld.global.nc.u64 %rd57, [%rd108];
	// end inline asm
	mov.b64 	%fd66, %rd57;
	add.f64 	%fd67, %fd65, %fd66;
	add.s64 	%rd60, %rd108, 5120;
	// begin inline asm
	ld.global.nc.u64 %rd59, [%rd60];
	// end inline asm
	mov.b64 	%fd68, %rd59;
	add.f64 	%fd262, %fd67, %fd68;
	add.s32 	%r236, %r236, 2560;
	add.s64 	%rd108, %rd108, 20480;
	add.s32 	%r237, %r237, 2560;
	setp.lt.s32 	%p11, %r236, %r19;
	@%p11 bra 	$L__BB9_32;
$L__BB9_33:
	// begin inline asm
	mov.u32 %r46, %laneid;
	// end inline asm
	mov.b64 	%rd62, %fd262;
	mov.b64 	{%r48, %r53}, %rd62;
	mov.b32 	%r54, 1;
	mov.b32 	%r95, 31;
	mov.b32 	%r96, -1;
	// begin inline asm
	shfl.sync.down.b32 %r47, %r48, %r54, %r95, %r96;
	// end inline asm
	// begin inline asm
	shfl.sync.down.b32 %r52, %r53, %r54, %r95, %r96;
	// end inline asm
	mov.b64 	%rd63, {%r47, %r52};
	mov.b64 	%fd69, %rd63;
	setp.gt.s32 	%p12, %r46, 30;
	add.f64 	%fd70, %fd262, %fd69;
	selp.f64 	%fd71, %fd262, %fd70, %p12;
	mov.b64 	%rd64, %fd71;
	mov.b64 	{%r58, %r63}, %rd64;
	mov.b32 	%r64, 2;
	// begin inline asm
	shfl.sync.down.b32 %r57, %r58, %r64, %r95, %r96;
	// end inline asm
	// begin inline asm
	shfl.sync.down.b32 %r62, %r63, %r64, %r95, %r96;
	// end inline asm
	mov.b64 	%rd65, {%r57, %r62};
	mov.b64 	%fd72, %rd65;
	setp.gt.s32 	%p13, %r46, 29;
	add.f64 	%fd73, %fd71, %fd72;
	selp.f64 	%fd74, %fd71, %fd73, %p13;
	mov.b64 	%rd66, %fd74;
	mov.b64 	{%r68, %r73}, %rd66;
	mov.b32 	%r74, 4;
	// begin inline asm
	shfl.sync.down.b32 %r67, %r68, %r74, %r95, %r96;
	// end inline asm
	// begin inline asm
	shfl.sync.down.b32 %r72, %r73, %r74, %r95, %r96;
	// end inline asm
	mov.b64 	%rd67, {%r67, %r72};
	mov.b64 	%fd75, %rd67;
	setp.gt.s32 	%p14, %r46, 27;
	add.f64 	%fd76, %fd74, %fd75;
	selp.f64 	%fd77, %fd74, %fd76, %p14;
	mov.b64 	%rd68, %fd77;
	mov.b64 	{%r78, %r83}, %rd68;
	mov.b32 	%r84, 8;
	// begin inline asm
	shfl.sync.down.b32 %r77, %r78, %r84, %r95, %r96;
	// end inline asm
	// begin inline asm
	shfl.sync.down.b32 %r82, %r83, %r84, %r95, %r96;
	// end inline asm
	mov.b64 	%rd69, {%r77, %r82};
	mov.b64 	%fd78, %rd69;
	setp.gt.s32 	%p15, %r46, 23;
	add.f64 	%fd79, %fd77, %fd78;
	selp.f64 	%fd80, %fd77, %fd79, %p15;
	mov.b64 	%rd70, %fd80;
	mov.b64 	{%r88, %r93}, %rd70;
	mov.b32 	%r94, 16;
	// begin inline asm
	shfl.sync.down.b32 %r87, %r88, %r94, %r95, %r96;
	// end inline asm
	// begin inline asm
	shfl.sync.down.b32 %r92, %r93, %r94, %r95, %r96;
	// end inline asm
	mov.b64 	%rd71, {%r87, %r92};
	mov.b64 	%fd81, %rd71;
	setp.gt.s32 	%p16, %r46, 15;
	add.f64 	%fd26, %fd80, %fd81;
	selp.f64 	%fd263, %fd80, %fd26, %p16;
	setp.ne.s32 	%p17, %r46, 0;
	@%p17 bra 	$L__BB9_35;
	shr.u32 	%r97, %r14, 2;
	and.b32  	%r98, %r97, 248;
	mov.u32 	%r99, _ZZN3cub18CUB_300001_SM_10006detail6reduce28DeviceReduceSingleTileKernelINS2_10policy_hubIdjN4cuda3std3__44plusIdEEE10Policy1000EPdSC_iS9_ddNS7_10__identityEEEvT0_T1_T2_T3_T4_T6_E12temp_storage;
	add.s32 	%r100, %r99, %r98;
	st.shared.f64 	[%r100+24], %fd26;
$L__BB9_35:
	bar.sync 	0;
	setp.ne.s32 	%p18, %r14, 0;
	@%p18 bra 	$L__BB9_37;
	ld.shared.f64 	%fd82, [_ZZN3cub18CUB_300001_SM_10006detail6reduce28DeviceReduceSingleTileKernelINS2_10policy_hubIdjN4cuda3std3__44plusIdEEE10Policy1000EPdSC_iS9_ddNS7_10__identityEEEvT0_T1_T2_T3_T4_T6_E12temp_storage+32];
	add.f64 	%fd83, %fd263, %fd82;
	ld.shared.f64 	%fd84, [_ZZN3cub18CUB_300001_SM_10006detail6reduce28DeviceReduceSingleTileKernelINS2_10policy_hubIdjN4cuda3std3__44plusIdEEE10Policy1000EPdSC_iS9_ddNS7_10__identityEEEvT0_T1_T2_T3_T4_T6_E12temp_storage+40];
	add.f64 	%fd85, %fd83, %fd84;
	ld.shared.f64 	%fd86, [_ZZN3cub18CUB_300001_SM_10006detail6reduce28DeviceReduceSingleTileKernelINS2_10policy_hubIdjN4cuda3std3__44plusIdEEE10Policy1000EPdSC_iS9_ddNS7_10__identityEEEvT0_T1_T2_T3_T4_T6_E12temp_storage+48];
	add.f64 	%fd87, %fd85, %fd86;
	ld.shared.f64 	%fd88, [_ZZN3cub18CUB_300001_SM_10006detail6reduce28DeviceReduceSingleTileKernelINS2_10policy_hubIdjN4cuda3std3__44plusIdEEE10Policy1000EPdSC_iS9_ddNS7_10__identityEEEvT0_T1_T2_T3_T4_T6_E12temp_storage+56];
	add.f64 	%fd89, %fd87, %fd88;
	ld.shared.f64 	%fd90, [_ZZN3cub18CUB_300001_SM_10006detail6reduce28DeviceReduceSingleTileKernelINS2_10policy_hubIdjN4cuda3std3__44plusIdEEE10Policy1000EPdSC_iS9_ddNS7_10__identityEEEvT0_T1_T2_T3_T4_T6_E12temp_storage+64];
	add.f64 	%fd91, %fd89, %fd90;
	ld.shared.f64 	%fd92, [_ZZN3cub18CUB_300001_SM_10006detail6reduce28DeviceReduceSingleTileKernelINS2_10policy_hubIdjN4cuda3std3__44plusIdEEE10Policy1000EPdSC_iS9_ddNS7_10__identityEEEvT0_T1_T2_T3_T4_T6_E12temp_storage+72];
	add.f64 	%fd93, %fd91, %fd92;
	ld.shared.f64 	%fd94, [_ZZN3cub18CUB_300001_SM_10006detail6reduce28DeviceReduceSingleTileKernelINS2_10policy_hubIdjN4cuda3std3__44plusIdEEE10Policy1000EPdSC_iS9_ddNS7_10__identityEEEvT0_T1_T2_T3_T4_T6_E12temp_storage+80];
	add.f64 	%fd95, %fd93, %fd94;
	ld.shared.f64 	%fd96, [_ZZN3cub18CUB_300001_SM_10006detail6reduce28DeviceReduceSingleTileKernelINS2_10policy_hubIdjN4cuda3std3__44plusIdEEE10Policy1000EPdSC_iS9_ddNS7_10__identityEEEvT0_T1_T2_T3_T4_T6_E12temp_storage+88];
	add.f64 	%fd97, %fd95, %fd96;
	ld.shared.f64 	%fd98, [_ZZN3cub18CUB_300001_SM_10006detail6reduce28DeviceReduceSingleTileKernelINS2_10policy_hubIdjN4cuda3std3__44plusIdEEE10Policy1000EPdSC_iS9_ddNS7_10__identityEEEvT0_T1_T2_T3_T4_T6_E12temp_storage+96];
	add.f64 	%fd99, %fd97, %fd98;
	ld.shared.f64 	%fd100, [_ZZN3cub18CUB_300001_SM_10006detail6reduce28DeviceReduceSingleTileKernelINS2_10policy_hubIdjN4cuda3std3__44plusIdEEE10Policy1000EPdSC_iS9_ddNS7_10__identityEEEvT0_T1_T2_T3_T4_T6_E12temp_storage+104];
	add.f64 	%fd101, %fd99, %fd100;
	ld.shared.f64 	%fd102, [_ZZN3cub18CUB_300001_SM_10006detail6reduce28DeviceReduceSingleTileKernelINS2_10policy_hubIdjN4cuda3std3__44plusIdEEE10Policy1000EPdSC_iS9_ddNS7_10__identityEEEvT0_T1_T2_T3_T4_T6_E12temp_storage+112];
	add.f64 	%fd103, %fd101, %fd102;
	ld.shared.f64 	%fd104, [_ZZN3cub18CUB_300001_SM_10006detail6reduce28DeviceReduceSingleTileKernelINS2_10policy_hubIdjN4cuda3std3__44plusIdEEE10Policy1000EPdSC_iS9_ddNS7_10__identityEEEvT0_T1_T2_T3_T4_T6_E12temp_storage+120];
	add.f64 	%fd105, %fd103, %fd104;
	ld.shared.f64 	%fd106, [_ZZN3cub18CUB_300001_SM_10006detail6reduce28DeviceReduceSingleTileKernelINS2_10policy_hubIdjN4cuda3std3__44plusIdEEE10Policy1000EPdSC_iS9_ddNS7_10__identityEEEvT0_T1_T2_T3_T4_T6_E12temp_storage+128];
	add.f64 	%fd107, %fd105, %fd106;
	ld.shared.f64 	%fd108, [_ZZN3cub18CUB_300001_SM_10006detail6reduce28DeviceReduceSingleTileKernelINS2_10policy_hubIdjN4cuda3std3__44plusIdEEE10Policy1000EPdSC_iS9_ddNS7_10__identityEEEvT0_T1_T2_T3_T4_T6_E12temp_storage+136];
	add.f64 	%fd109, %fd107, %fd108;
	ld.shared.f64 	%fd110, [_ZZN3cub18CUB_300001_SM_10006detail6reduce28DeviceReduceSingleTileKernelINS2_10policy_hubIdjN4cuda3std3__44plusIdEEE10Policy1000EPdSC_iS9_ddNS7_10__identityEEEvT0_T1_T2_T3_T4_T6_E12temp_storage+144];
	add.f64 	%fd111, %fd109, %fd110;
	ld.shared.f64 	%fd112, [_ZZN3cub18CUB_300001_SM_10006detail6reduce28DeviceReduceSingleTileKernelINS2_10policy_hubIdjN4cuda3std3__44plusIdEEE10Policy1000EPdSC_iS9_ddNS7_10__identityEEEvT0_T1_T2_T3_T4_T6_E12temp_storage+152];
	add.f64 	%fd113, %fd111, %fd112;
	ld.shared.f64 	%fd114, [_ZZN3cub18CUB_300001_SM_10006detail6reduce28DeviceReduceSingleTileKernelINS2_10policy_hubIdjN4cuda3std3__44plusIdEEE10Policy1000EPdSC_iS9_ddNS7_10__identityEEEvT0_T1_T2_T3_T4_T6_E12temp_storage+160];
	add.f64 	%fd115, %fd113, %fd114;
	ld.shared.f64 	%fd116, [_ZZN3cub18CUB_300001_SM_10006detail6reduce28DeviceReduceSingleTileKernelINS2_10policy_hubIdjN4cuda3std3__44plusIdEEE10Policy1000EPdSC_iS9_ddNS7_10__identityEEEvT0_T1_T2_T3_T4_T6_E12temp_storage+168];
	add.f64 	%fd117, %fd115, %fd116;
	ld.shared.f64 	%fd118, [_ZZN3cub18CUB_300001_SM_10006detail6reduce28DeviceReduceSingleTileKernelINS2_10policy_hubIdjN4cuda3std3__44plusIdEEE10Policy1000EPdSC_iS9_ddNS7_10__identityEEEvT0_T1_T2_T3_T4_T6_E12temp_storage+176];
	add.f64 	%fd263, %fd117, %fd118;
$L__BB9_37:
	mov.u32 	%r224, %tid.x;
	setp.ne.s32 	%p60, %r224, 0;
	@%p60 bra 	$L__BB9_39;
	add.f64 	%fd249, %fd30, %fd263;
	st.global.f64 	[%rd1], %fd249;
$L__BB9_39:
	ret;

}
	// .globl	_ZN3cub18CUB_300001_SM_10006detail6reduce28DeviceReduceSingleTileKernelINS2_10policy_hubIdyN4cuda3std3__44plusIdEEE10Policy1000EN6thrust24THRUST_300001_SM_1000_NS6detail15normal_iteratorINSD_10device_ptrIdEEEEPdyS9_ddNS7_10__identityEEEvT0_T1_T2_T3_T4_T6_
.visible .entry _ZN3cub18CUB_300001_SM_10006detail6reduce28DeviceReduceSingleTileKernelINS2_10policy_hubIdyN4cuda3std3__44plusIdEEE10Policy1000EN6thrust24THRUST_300001_SM_1000_NS6detail15normal_iteratorINSD_10device_ptrIdEEEEPdyS9_ddNS7_10__identityEEEvT0_T1_T2_T3_T4_T6_(
	.param .align 8 .b8 _ZN3cub18CUB_300001_SM_10006detail6reduce28DeviceReduceSingleTileKernelINS2_10policy_hubIdyN4cuda3std3__44plusIdEEE10Policy1000EN6thrust24THRUST_300001_SM_1000_NS6detail15normal_iteratorINSD_10device_ptrIdEEEEPdyS9_ddNS7_10__identityEEEvT0_T1_T2_T3_T4_T6__param_0[8],
	.param .u64 .ptr .align 1 _ZN3cub18CUB_300001_SM_10006detail6reduce28DeviceReduceSingleTileKernelINS2_10policy_hubIdyN4cuda3std3__44plusIdEEE10Policy1000EN6thrust24THRUST_300001_SM_1000_NS6detail15normal_iteratorINSD_10device_ptrIdEEEEPdyS9_ddNS7_10__identityEEEvT0_T1_T2_T3_T4_T6__param_1,
	.param .u64 _ZN3cub18CUB_300001_SM_10006detail6reduce28DeviceReduceSingleTileKernelINS2_10policy_hubIdyN4cuda3std3__44plusIdEEE10Policy1000EN6thrust24THRUST_300001_SM_1000_NS6detail15normal_iteratorINSD_10device_ptrIdEEEEPdyS9_ddNS7_10__identityEEEvT0_T1_T2_T3_T4_T6__param_2,
	.param .align 1 .b8 _ZN3cub18CUB_300001_SM_10006detail6reduce28DeviceReduceSingleTileKernelINS2_10policy_hubIdyN4cuda3std3__44plusIdEEE10Policy1000EN6thrust24THRUST_300001_SM_1000_NS6detail15normal_iteratorINSD_10device_ptrIdEEEEPdyS9_ddNS7_10__identityEEEvT0_T1_T2_T3_T4_T6__param_3[1],
	.param .f64 _ZN3cub18CUB_300001_SM_10006detail6reduce28DeviceReduceSingleTileKernelINS2_10policy_hubIdyN4cuda3std3__44plusIdEEE10Policy1000EN6thrust24THRUST_300001_SM_1000_NS6detail15normal_iteratorINSD_10device_ptrIdEEEEPdyS9_ddNS7_10__identityEEEvT0_T1_T2_T3_T4_T6__param_4,
	.param .align 1 .b8 _ZN3cub18CUB_300001_SM_10006detail6reduce28DeviceReduceSingleTileKernelINS2_10policy_hubIdyN4cuda3std3__44plusIdEEE10Policy1000EN6thrust24THRUST_300001_SM_1000_NS6detail15normal_iteratorINSD_10device_ptrIdEEEEPdyS9_ddNS7_10__identityEEEvT0_T1_T2_T3_T4_T6__param_5[1]
)
.maxntid 512
.minnctapersm 1
{
	.reg .pred 	%p<67>;
	.reg .b32 	%r<246>;
	.reg .b64 	%rd<86>;
	.reg .b64 	%fd<348>;
	// demoted variable
	.shared .align 8 .b8 _ZZN3cub18CUB_300001_SM_10006detail6reduce28DeviceReduceSingleTileKernelINS2_10policy_hubIdyN4cuda3std3__44plusIdEEE10Policy1000EN6thrust24THRUST_300001_SM_1000_NS6detail15normal_iteratorINSD_10device_ptrIdEEEEPdyS9_ddNS7_10__identityEEEvT0_T1_T2_T3_T4_T6_E12temp_storage[152];
	ld.param.u64 	%rd18, [_ZN3cub18CUB_300001_SM_10006detail6reduce28DeviceReduceSingleTileKernelINS2_10policy_hubIdyN4cuda3std3__44plusIdEEE10Policy1000EN6thrust24THRUST_300001_SM_1000_NS6detail15normal_iteratorINSD_10device_ptrIdEEEEPdyS9_ddNS7_10__identityEEEvT0_T1_T2_T3_T4_T6__param_0];
	ld.param.u64 	%rd20, [_ZN3cub18CUB_300001_SM_10006detail6reduce28DeviceReduceSingleTileKernelINS2_10policy_hubIdyN4cuda3std3__44plusIdEEE10Policy1000EN6thrust24THRUST_300001_SM_1000_NS6detail15normal_iteratorINSD_10device_ptrIdEEEEPdyS9_ddNS7_10__identityEEEvT0_T1_T2_T3_T4_T6__param_1];
	ld.param.u64 	%rd19, [_ZN3cub18CUB_300001_SM_10006detail6reduce28DeviceReduceSingleTileKernelINS2_10policy_hubIdyN4cuda3std3__44plusIdEEE10Policy1000EN6thrust24THRUST_300001_SM_1000_NS6detail15normal_iteratorINSD_10device_ptrIdEEEEPdyS9_ddNS7_10__identityEEEvT0_T1_T2_T3_T4_T6__param_2];
	ld.param.f64 	%fd42, [_ZN3cub18CUB_300001_SM_10006detail6reduce28DeviceReduceSingleTileKernelINS2_10policy_hubIdyN4cuda3std3__44plusIdEEE10Policy1000EN6thrust24THRUST_300001_SM_1000_NS6detail15normal_iteratorINSD_10device_ptrIdEEEEPdyS9_ddNS7_10__identityEEEvT0_T1_T2_T3_T4_T6__param_4];
	cvta.to.global.u64 	%rd1, %rd20;
	setp.ne.s64 	%p1, %rd19, 0;
	@%p1 bra 	$L__BB10_3;
	mov.u32 	%r231, %tid.x;
	setp.ne.s32 	%p66, %r231, 0;
	@%p66 bra 	$L__BB10_51;
	st.global.f64 	[%rd1], %fd42;
	bra.uni 	$L__BB10_51;
$L__BB10_3:
	cvta.to.global.u64 	%rd2, %rd18;
	setp.gt.u64 	%p2, %rd19, 3583;
	@%p2 bra 	$L__BB10_28;
	cvt.u32.u64 	%r1, %rd19;
	mov.u32 	%r2, %tid.x;
	setp.ge.u32 	%p24, %r2, %r1;
	mov.f64 	%fd335, 0d0000000000000000;
	mov.u32 	%r235, %r2;
	@%p24 bra 	$L__BB10_6;
	mul.wide.u32 	%rd51, %r2, 8;
	add.s64 	%rd52, %rd2, %rd51;
	ld.global.f64 	%fd335, [%rd52];
	add.s32 	%r235, %r2, 512;
$L__BB10_6:
	setp.ge.u32 	%p25, %r235, %r1;
	@%p25 bra 	$L__BB10_19;
	not.b32 	%r108, %r235;
	add.s32 	%r109, %r108, %r1;
	shr.u32 	%r110, %r109, 9;
	add.s32 	%r5, %r110, 1;
	and.b32  	%r6, %r5, 15;
	setp.lt.u32 	%p26, %r109, 7680;
	@%p26 bra 	$L__BB10_10;
	and.b32  	%r111, %r5, 16777200;
	neg.s32 	%r233, %r111;
	mul.wide.u32 	%rd53, %r235, 8;
	add.s64 	%rd54, %rd53, %rd2;
	add.s64 	%rd81, %rd54, 32768;
$L__BB10_9:
	.pragma "nounroll";
	ld.global.f64 	%fd169, [%rd81+-32768];
	add.f64 	%fd170, %fd335, %fd169;
	ld.global.f64 	%fd171, [%rd81+-28672];
	add.f64 	%fd172, %fd170, %fd171;
	ld.global.f64 	%fd173, [%rd81+-24576];
	add.f64 	%fd174, %fd172, %fd173;
	ld.global.f64 	%fd175, [%rd81+-20480];
	add.f64 	%fd176, %fd174, %fd175;
	ld.global.f64 	%fd177, [%rd81+-16384];
	add.f64 	%fd178, %fd176, %fd177;
	ld.global.f64 	%fd179, [%rd81+-12288];
	add.f64 	%fd180, %fd178, %fd179;
	ld.global.f64 	%fd181, [%rd81+-8192];
	add.f64 	%fd182, %fd180, %fd181;
	ld.global.f64 	%fd183, [%rd81+-4096];
	add.f64 	%fd184, %fd182, %fd183;
	ld.global.f64 	%fd185, [%rd81];
	add.f64 	%fd186, %fd184, %fd185;
	ld.global.f64 	%fd187, [%rd81+4096];
	add.f64 	%fd188, %fd186, %fd187;
	ld.global.f64 	%fd189, [%rd81+8192];
	add.f64 	%fd190, %fd188, %fd189;
	ld.global.f64 	%fd191, [%rd81+12288];
	add.f64 	%fd192, %fd190, %fd191;
	ld.global.f64 	%fd193, [%rd81+16384];
	add.f64 	%fd194, %fd192, %fd193;
	ld.global.f64 	%fd195, [%rd81+20480];
	add.f64 	%fd196, %fd194, %fd195;
	ld.global.f64 	%fd197, [%rd81+24576];
	add.f64 	%fd198, %fd196, %fd197;
	ld.global.f64 	%fd199, [%rd81+28672];
	add.f64 	%fd335, %fd198, %fd199;
	add.s32 	%r235, %r235, 8192;
	add.s32 	%r233, %r233, 16;
	add.s64 	%rd81, %rd81, 65536;
	setp.ne.s32 	%p27, %r233, 0;
	@%p27 bra 	$L__BB10_9;
$L__BB10_10:
	setp.eq.s32 	%p28, %r6, 0;
	@%p28 bra 	$L__BB10_19;
	and.b32  	%r13, %r5, 7;
	setp.lt.u32 	%p29, %r6, 8;
	@%p29 bra 	$L__BB10_13;
	mul.wide.s32 	%rd55, %r235, 8;
	add.s64 	%rd56, %rd2, %rd55;
	ld.global.f64 	%fd201, [%rd56];
	add.f64 	%fd202, %fd335, %fd201;
	ld.global.f64 	%fd203, [%rd56+4096];
	add.f64 	%fd204, %fd202, %fd203;
	ld.global.f64 	%fd205, [%rd56+8192];
	add.f64 	%fd206, %fd204, %fd205;
	ld.global.f64 	%fd207, [%rd56+12288];
	add.f64 	%fd208, %fd206, %fd207;
	ld.global.f64 	%fd209, [%rd56+16384];
	add.f64 	%fd210, %fd208, %fd209;
	ld.global.f64 	%fd211, [%rd56+20480];
	add.f64 	%fd212, %fd210, %fd211;
	ld.global.f64 	%fd213, [%rd56+24576];
	add.f64 	%fd214, %fd212, %fd213;
	ld.global.f64 	%fd215, [%rd56+28672];
	add.f64 	%fd335, %fd214, %fd215;
	add.s32 	%r235, %r235, 4096;
$L__BB10_13:
	setp.eq.s32 	%p30, %r13, 0;
	@%p30 bra 	$L__BB10_19;
	and.b32  	%r16, %r5, 3;
	setp.lt.u32 	%p31, %r13, 4;
	@%p31 bra 	$L__BB10_16;
	mul.wide.s32 	%rd57, %r235, 8;
	add.s64 	%rd58, %rd2, %rd57;
	ld.global.f64 	%fd217, [%rd58];
	add.f64 	%fd218, %fd335, %fd217;
	ld.global.f64 	%fd219, [%rd58+4096];
	add.f64 	%fd220, %fd218, %fd219;
	ld.global.f64 	%fd221, [%rd58+8192];
	add.f64 	%fd222, %fd220, %fd221;
	ld.global.f64 	%fd223, [%rd58+12288];
	add.f64 	%fd335, %fd222, %fd223;
	add.s32 	%r235, %r235, 2048;
$L__BB10_16:
	setp.eq.s32 	%p32, %r16, 0;
	@%p32 bra 	$L__BB10_19;
	neg.s32 	%r238, %r16;
$L__BB10_18:
	.pragma "nounroll";
	mul.wide.s32 	%rd59, %r235, 8;
	add.s64 	%rd60, %rd2, %rd59;
	ld.global.f64 	%fd224, [%rd60];
	add.f64 	%fd335, %fd335, %fd224;
	add.s32 	%r235, %r235, 512;
	add.s32 	%r238, %r238, 1;
	setp.ne.s32 	%p33, %r238, 0;
	@%p33 bra 	$L__BB10_18;
$L__BB10_19:
	setp.lt.u64 	%p34, %rd19, 512;
	@%p34 bra 	$L__BB10_24;
	// begin inline asm
	mov.u32 %r175, %laneid;
	// end inline asm
	mov.b64 	%rd71, %fd335;
	mov.b64 	{%r177, %r182}, %rd71;
	mov.b32 	%r183, 1;
	mov.b32 	%r224, 31;
	mov.b32 	%r225, -1;
	// begin inline asm
	shfl.sync.down.b32 %r176, %r177, %r183, %r224, %r225;
	// end inline asm
	// begin inline asm
	shfl.sync.down.b32 %r181, %r182, %r183, %r224, %r225;
	// end inline asm
	mov.b64 	%rd72, {%r176, %r181};
	mov.b64 	%fd283, %rd72;
	setp.gt.s32 	%p58, %r175, 30;
	add.f64 	%fd284, %fd335, %fd283;
	selp.f64 	%fd285, %fd335, %fd284, %p58;
	mov.b64 	%rd73, %fd285;
	mov.b64 	{%r187, %r192}, %rd73;
	mov.b32 	%r193, 2;
	// begin inline asm
	shfl.sync.down.b32 %r186, %r187, %r193, %r224, %r225;
	// end inline asm
	// begin inline asm
	shfl.sync.down.b32 %r191, %r192, %r193, %r224, %r225;
	// end inline asm
	mov.b64 	%rd74, {%r186, %r191};
	mov.b64 	%fd286, %rd74;
	setp.gt.s32 	%p59, %r175, 29;
	add.f64 	%fd287, %fd285, %fd286;
	selp.f64 	%fd288, %fd285, %fd287, %p59;
	mov.b64 	%rd75, %fd288;
	mov.b64 	{%r197, %r202}, %rd75;
	mov.b32 	%r203, 4;
	// begin inline asm
	shfl.sync.down.b32 %r196, %r197, %r203, %r224, %r225;
	// end inline asm
	// begin inline asm
	shfl.sync.down.b32 %r201, %r202, %r203, %r224, %r225;
	// end inline asm
	mov.b64 	%rd76, {%r196, %r201};
	mov.b64 	%fd289, %rd76;
	setp.gt.s32 	%p60, %r175, 27;
	add.f64 	%fd290, %fd288, %fd289;
	selp.f64 	%fd291, %fd288, %fd290, %p60;
	mov.b64 	%rd77, %fd291;
	mov.b64 	{%r207, %r212}, %rd77;
	mov.b32 	%r213, 8;
	// begin inline asm
	shfl.sync.down.b32 %r206, %r207, %r213, %r224, %r225;
	// end inline asm
	// begin inline asm
	shfl.sync.down.b32 %r211, %r212, %r213, %r224, %r225;
	// end inline asm
	mov.b64 	%rd78, {%r206, %r211};
	mov.b64 	%fd292, %rd78;
	setp.gt.s32 	%p61, %r175, 23;
	add.f64 	%fd293, %fd291, %fd292;
	selp.f64 	%fd294, %fd291, %fd293, %p61;
	mov.b64 	%rd79, %fd294;
	mov.b64 	{%r217, %r222}, %rd79;
	mov.b32 	%r223, 16;
	// begin inline asm
	shfl.sync.down.b32 %r216, %r217, %r223, %r224, %r225;
	// end inline asm
	// begin inline asm
	shfl.sync.down.b32 %r221, %r222, %r223, %r224, %r225;
	// end inline asm
	mov.b64 	%rd80, {%r216, %r221};
	mov.b64 	%fd295, %rd80;
	setp.gt.s32 	%p62, %r175, 15;
	add.f64 	%fd16, %fd294, %fd295;
	selp.f64 	%fd347, %fd294, %fd16, %p62;
	setp.ne.s32 	%p63, %r175, 0;
	@%p63 bra 	$L__BB10_22;
	shr.u32 	%r226, %r2, 2;
	and.b32  	%r227, %r226, 248;
	mov.u32 	%r228, _ZZN3cub18CUB_300001_SM_10006detail6reduce28DeviceReduceSingleTileKernelINS2_10policy_hubIdyN4cuda3std3__44plusIdEEE10Policy1000EN6thrust24THRUST_300001_SM_1000_NS6detail15normal_iteratorINSD_10device_ptrIdEEEEPdyS9_ddNS7_10__identityEEEvT0_T1_T2_T3_T4_T6_E12temp_storage;
	add.s32 	%r229, %r228, %r227;
	st.shared.f64 	[%r229+16], %fd16;
$L__BB10_22:
	bar.sync 	0;
	setp.ne.s32 	%p64, %r2, 0;
	@%p64 bra 	$L__BB10_49;
	ld.shared.f64 	%fd296, [_ZZN3cub18CUB_300001_SM_10006detail6reduce28DeviceReduceSingleTileKernelINS2_10policy_hubIdyN4cuda3std3__44plusIdEEE10Policy1000EN6thrust24THRUST_300001_SM_1000_NS6detail15normal_iteratorINSD_10device_ptrIdEEEEPdyS9_ddNS7_10__identityEEEvT0_T1_T2_T3_T4_T6_E12temp_storage+24];
	add.f64 	%fd297, %fd347, %fd296;
	ld.shared.f64 	%fd298, [_ZZN3cub18CUB_300001_SM_10006detail6reduce28DeviceReduceSingleTileKernelINS2_10policy_hubIdyN4cuda3std3__44plusIdEEE10Policy1000EN6thrust24THRUST_300001_SM_1000_NS6detail15normal_iteratorINSD_10device_ptrIdEEEEPdyS9_ddNS7_10__identityEEEvT0_T1_T2_T3_T4_T6_E12temp_storage+32];
	add.f64 	%fd299, %fd297, %fd298;
	ld.shared.f64 	%fd300, [_ZZN3cub18CUB_300001_SM_10006detail6reduce28DeviceReduceSingleTileKernelINS2_10policy_hubIdyN4cuda3std3__44plusIdEEE10Policy1000EN6thrust24THRUST_300001_SM_1000_NS6detail15normal_iteratorINSD_10device_ptrIdEEEEPdyS9_ddNS7_10__identityEEEvT0_T1_T2_T3_T4_T6_E12temp_storage+40];
	add.f64 	%fd301, %fd299, %fd300;
	ld.shared.f64 	%fd302, [_ZZN3cub18CUB_300001_SM_10006detail6reduce28DeviceReduceSingleTileKernelINS2_10policy_hubIdyN4cuda3std3__44plusIdEEE10Policy1000EN6thrust24THRUST_300001_SM_1000_NS6detail15normal_iteratorINSD_10device_ptrIdEEEEPdyS9_ddNS7_10__identityEEEvT0_T1_T2_T3_T4_T6_E12temp_storage+48];
	add.f64 	%fd303, %fd301, %fd302;
	ld.shared.f64 	%fd304, [_ZZN3cub18CUB_300001_SM_10006detail6reduce28DeviceReduceSingleTileKernelINS2_10policy_hubIdyN4cuda3std3__44plusIdEEE10Policy1000EN6thrust24THRUST_300001_SM_1000_NS6detail15normal_iteratorINSD_10device_ptrIdEEEEPdyS9_ddNS7_10__identityEEEvT0_T1_T2_T3_T4_T6_E12temp_storage+56];
	add.f64 	%fd305, %fd303, %fd304;
	ld.shared.f64 	%fd306, [_ZZN3cub18CUB_300001_SM_10006detail6reduce28DeviceReduceSingleTileKernelINS2_10policy_hubIdyN4cuda3std3__44plusIdEEE10Policy1000EN6thrust24THRUST_300001_SM_1000_NS6detail15normal_iteratorINSD_10device_ptrIdEEEEPdyS9_ddNS7_10__identityEEEvT0_T1_T2_T3_T4_T6_E12temp_storage+64];
	add.f64 	%fd307, %fd305, %fd306;
	ld.shared.f64 	%fd308, [_ZZN3cub18CUB_300001_SM_10006detail6reduce28DeviceReduceSingleTileKernelINS2_10policy_hubIdyN4cuda3std3__44plusIdEEE10Policy1000EN6thrust24THRUST_300001_SM_1000_NS6detail15normal_iteratorINSD_10device_ptrIdEEEEPdyS9_ddNS7_10__identityEEEvT0_T1_T2_T3_T4_T6_E12temp_storage+72];
	add.f64 	%fd309, %fd307, %fd308;
	ld.shared.f64 	%fd310, [_ZZN3cub18CUB_300001_SM_10006detail6reduce28DeviceReduceSingleTileKernelINS2_10policy_hubIdyN4cuda3std3__44plusIdEEE10Policy1000EN6thrust24THRUST_300001_SM_1000_NS6detail15normal_iteratorINSD_10device_ptrIdEEEEPdyS9_ddNS7_10__identityEEEvT0_T1_T2_T3_T4_T6_E12temp_storage+80];
	add.f64 	%fd311, %fd309, %fd310;
	ld.shared.f64 	%fd312, [_ZZN3cub18CUB_300001_SM_10006detail6reduce28DeviceReduceSingleTileKernelINS2_10policy_hubIdyN4cuda3std3__44plusIdEEE10Policy1000EN6thrust24THRUST_300001_SM_1000_NS6detail15normal_iteratorINSD_10device_ptrIdEEEEPdyS9_ddNS7_10__identityEEEvT0_T1_T2_T3_T4_T6_E12temp_storage+88];
	add.f64 	%fd313, %fd311, %fd312;
	ld.shared.f64 	%fd314, [_ZZN3cub18CUB_300001_SM_10006detail6reduce28DeviceReduceSingleTileKernelINS2_10policy_hubIdyN4cuda3std3__44plusIdEEE10Policy1000EN6thrust24THRUST_300001_SM_1000_NS6detail15normal_iteratorINSD_10device_ptrIdEEEEPdyS9_ddNS7_10__identityEEEvT0_T1_T2_T3_T4_T6_E12temp_storage+96];
	add.f64 	%fd315, %fd313, %fd314;
	ld.shared.f64 	%fd316, [_ZZN3cub18CUB_300001_SM_10006detail6reduce28DeviceReduceSingleTileKernelINS2_10policy_hubIdyN4cuda3std3__44plusIdEEE10Policy1000EN6thrust24THRUST_300001_SM_1000_NS6detail15normal_iteratorINSD_10device_ptrIdEEEEPdyS9_ddNS7_10__identityEEEvT0_T1_T2_T3_T4_T6_E12temp_storage+104];
	add.f64 	%fd317, %fd315, %fd316;
	ld.shared.f64 	%fd318, [_ZZN3cub18CUB_300001_SM_10006detail6reduce28DeviceReduceSingleTileKernelINS2_10policy_hubIdyN4cuda3std3__44plusIdEEE10Policy1000EN6thrust24THRUST_300001_SM_1000_NS6detail15normal_iteratorINSD_10device_ptrIdEEEEPdyS9_ddNS7_10__identityEEEvT0_T1_T2_T3_T4_T6_E12temp_storage+112];
	add.f64 	%fd319, %fd317, %fd318;
	ld.shared.f64 	%fd320, [_ZZN3cub18CUB_300001_SM_10006detail6reduce28DeviceReduceSingleTileKernelINS2_10policy_hubIdyN4cuda3std3__44plusIdEEE10Policy1000EN6thrust24THRUST_300001_SM_1000_NS6detail15normal_iteratorINSD_10device_ptrIdEEEEPdyS9_ddNS7_10__identityEEEvT0_T1_T2_T3_T4_T6_E12temp_storage+120];
	add.f64 	%fd321, %fd319, %fd320;
	ld.shared.f64 	%fd322, [_ZZN3cub18CUB_300001_SM_10006detail6reduce28DeviceReduceSingleTileKernelINS2_10policy_hubIdyN4cuda3std3__44plusIdEEE10Policy1000EN6thrust24THRUST_300001_SM_1000_NS6detail15normal_iteratorINSD_10device_ptrIdEEEEPdyS9_ddNS7_10__identityEEEvT0_T1_T2_T3_T4_T6_E12temp_storage+128];
	add.f64 	%fd323, %fd321, %fd322;
	ld.shared.f64 	%fd324, [_ZZN3cub18CUB_300001_SM_10006detail6reduce28DeviceReduceSingleTileKernelINS2_10policy_hubIdyN4cuda3std3__44plusIdEEE10Policy1000EN6thrust24THRUST_300001_SM_1000_NS6detail15normal_iteratorINSD_10device_ptrIdEEEEPdyS9_ddNS7_10__identityEEEvT0_T1_T2_T3_T4_T6_E12temp_storage+136];
	add.f64 	%fd347, %fd323, %fd324;
	bra.uni 	$L__BB10_49;
$L__BB10_24:
	// begin inline asm
	mov.u32 %r112, %laneid;
	// end inline asm
	and.b32  	%r163, %r2, 992;
	add.s32 	%r164, %r163, 32;
	setp.gt.u32 	%p35, %r164, %r1;
	not.b32 	%r165, %r163;
	add.s32 	%r166, %r1, %r165;
	selp.b32 	%r161, %r166, 31, %p35;
	mov.b64 	%rd61, %fd335;
	mov.b64 	{%r114, %r119}, %rd61;
	mov.b32 	%r120, 1;
	mov.b32 	%r162, -1;
	// begin inline asm
	shfl.sync.down.b32 %r113, %r114, %r120, %r161, %r162;
	// end inline asm
	// begin inline asm
	shfl.sync.down.b32 %r118, %r119, %r120, %r161, %r162;
	// end inline asm
	mov.b64 	%rd62, {%r113, %r118};
	mov.b64 	%fd225, %rd62;
	setp.lt.s32 	%p36, %r112, %r161;
	add.f64 	%fd226, %fd335, %fd225;
	selp.f64 	%fd227, %fd226, %fd335, %p36;
	mov.b64 	%rd63, %fd227;
	mov.b64 	{%r124, %r129}, %rd63;
	mov.b32 	%r130, 2;
	// begin inline asm
	shfl.sync.down.b32 %r123, %r124, %r130, %r161, %r162;
	// end inline asm
	// begin inline asm
	shfl.sync.down.b32 %r128, %r129, %r130, %r161, %r162;
	// end inline asm
	mov.b64 	%rd64, {%r123, %r128};
	mov.b64 	%fd228, %rd64;
	add.s32 	%r167, %r112, 2;
	setp.gt.s32 	%p37, %r167, %r161;
	add.f64 	%fd229, %fd227, %fd228;
	selp.f64 	%fd230, %fd227, %fd229, %p37;
	mov.b64 	%rd65, %fd230;
	mov.b64 	{%r134, %r139}, %rd65;
	mov.b32 	%r140, 4;
	// begin inline asm
	shfl.sync.down.b32 %r133, %r134, %r140, %r161, %r162;
	// end inline asm
	// begin inline asm
	shfl.sync.down.b32 %r138, %r139, %r140, %r161, %r162;
	// end inline asm
	mov.b64 	%rd66, {%r133, %r138};
	mov.b64 	%fd231, %rd66;
	add.s32 	%r168, %r112, 4;
	setp.gt.s32 	%p38, %r168, %r161;
	add.f64 	%fd232, %fd230, %fd231;
	selp.f64 	%fd233, %fd230, %fd232, %p38;
	mov.b64 	%rd67, %fd233;
	mov.b64 	{%r144, %r149}, %rd67;
	mov.b32 	%r150, 8;
	// begin inline asm
	shfl.sync.down.b32 %r143, %r144, %r150, %r161, %r162;
	// end inline asm
	// begin inline asm
	shfl.sync.down.b32 %r148, %r149, %r150, %r161, %r162;
	// end inline asm
	mov.b64 	%rd68, {%r143, %r148};
	mov.b64 	%fd234, %rd68;
	add.s32 	%r169, %r112, 8;
	setp.gt.s32 	%p39, %r169, %r161;
	add.f64 	%fd235, %fd233, %fd234;
	selp.f64 	%fd236, %fd233, %fd235, %p39;
	mov.b64 	%rd69, %fd236;
	mov.b64 	{%r154, %r159}, %rd69;
	mov.b32 	%r160, 16;
	// begin inline asm
	shfl.sync.down.b32 %r153, %r154, %r160, %r161, %r162;
	// end inline asm
	// begin inline asm
	shfl.sync.down.b32 %r158, %r159, %r160, %r161, %r162;
	// end inline asm
	mov.b64 	%rd70, {%r153, %r158};
	mov.b64 	%fd237, %rd70;
	add.s32 	%r170, %r112, 16;
	setp.gt.s32 	%p40, %r170, %r161;
	add.f64 	%fd238, %fd236, %fd237;
	selp.f64 	%fd347, %fd236, %fd238, %p40;
	setp.ne.s32 	%p41, %r112, 0;
	@%p41 bra 	$L__BB10_26;
	shr.u32 	%r171, %r2, 2;
	and.b32  	%r172, %r171, 248;
	mov.u32 	%r173, _ZZN3cub18CUB_300001_SM_10006detail6reduce28DeviceReduceSingleTileKernelINS2_10policy_hubIdyN4cuda3std3__44plusIdEEE10Policy1000EN6thrust24THRUST_300001_SM_1000_NS6detail15normal_iteratorINSD_10device_ptrIdEEEEPdyS9_ddNS7_10__identityEEEvT0_T1_T2_T3_T4_T6_E12temp_storage;
	add.s32 	%r174, %r173, %r172;
	st.shared.f64 	[%r174+16], %fd347;
$L__BB10_26:
	bar.sync 	0;
	setp.ne.s32 	%p42, %r2, 0;
	@%p42 bra 	$L__BB10_49;
	setp.gt.u64 	%p43, %rd19, 32;
	ld.shared.f64 	%fd239, [_ZZN3cub18CUB_300001_SM_10006detail6reduce28DeviceReduceSingleTileKernelINS2_10policy_hubIdyN4cuda3std3__44plusIdEEE10Policy1000EN6thrust24THRUST_300001_SM_1000_NS6detail15normal_iteratorINSD_10device_ptrIdEEEEPdyS9_ddNS7_10__identityEEEvT0_T1_T2_T3_T4_T6_E12temp_storage+24];
	add.f64 	%fd240, %fd347, %fd239;
	selp.f64 	%fd241, %fd240, %fd347, %p43;
	setp.gt.u64 	%p44, %rd19, 64;
	ld.shared.f64 	%fd242, [_ZZN3cub18CUB_300001_SM_10006detail6reduce28DeviceReduceSingleTileKernelINS2_10policy_hubIdyN4cuda3std3__44plusIdEEE10Policy1000EN6thrust24THRUST_300001_SM_1000_NS6detail15normal_iteratorINSD_10device_ptrIdEEEEPdyS9_ddNS7_10__identityEEEvT0_T1_T2_T3_T4_T6_E12temp_storage+32];
	add.f64 	%fd243, %fd242, %fd241;
	selp.f64 	%fd244, %fd243, %fd241, %p44;
	setp.gt.u64 	%p45, %rd19, 96;
	ld.shared.f64 	%fd245, [_ZZN3cub18CUB_300001_SM_10006detail6reduce28DeviceReduceSingleTileKernelINS2_10policy_hubIdyN4cuda3std3__44plusIdEEE10Policy1000EN6thrust24THRUST_300001_SM_1000_NS6detail15normal_iteratorINSD_10device_ptrIdEEEEPdyS9_ddNS7_10__identityEEEvT0_T1_T2_T3_T4_T6_E12temp_storage+40];
	add.f64 	%fd246, %fd245, %fd244;
	selp.f64 	%fd247, %fd246, %fd244, %p45;
	setp.gt.u64 	%p46, %rd19, 128;
	ld.shared.f64 	%fd248, [_ZZN3cub18CUB_300001_SM_10006detail6reduce28DeviceReduceSingleTileKernelINS2_10policy_hubIdyN4cuda3std3__44plusIdEEE10Policy1000EN6thrust24THRUST_300001_SM_1000_NS6detail15normal_iteratorINSD_10device_ptrIdEEEEPdyS9_ddNS7_10__identityEEEvT0_T1_T2_T3_T4_T6_E12temp_storage+48];
	add.f64 	%fd249, %fd248, %fd247;
	selp.f64 	%fd250, %fd249, %fd247, %p46;
	setp.gt.u64 	%p47, %rd19, 160;
	ld.shared.f64 	%fd251, [_ZZN3cub18CUB_300001_SM_10006detail6reduce28DeviceReduceSingleTileKernelINS2_10policy_hubIdyN4cuda3std3__44plusIdEEE10Policy1000EN6thrust24THRUST_300001_SM_1000_NS6detail15normal_iteratorINSD_10device_ptrIdEEEEPdyS9_ddNS7_10__identityEEEvT0_T1_T2_T3_T4_T6_E12temp_storage+56];
	add.f64 	%fd252, %fd251, %fd250;
	selp.f64 	%fd253, %fd252, %fd250, %p47;
	setp.gt.u64 	%p48, %rd19, 192;
	ld.shared.f64 	%fd254, [_ZZN3cub18CUB_300001_SM_10006detail6reduce28DeviceReduceSingleTileKernelINS2_10policy_hubIdyN4cuda3std3__44plusIdEEE10Policy1000EN6thrust24THRUST_300001_SM_1000_NS6detail15normal_iteratorINSD_10device_ptrIdEEEEPdyS9_ddNS7_10__identityEEEvT0_T1_T2_T3_T4_T6_E12temp_storage+64];
	add.f64 	%fd255, %fd254, %fd253;
	selp.f64 	%fd256, %fd255, %fd253, %p48;
	setp.gt.u64 	%p49, %rd19, 224;
	ld.shared.f64 	%fd257, [_ZZN3cub18CUB_300001_SM_10006detail6reduce28DeviceReduceSingleTileKernelINS2_10policy_hubIdyN4cuda3std3__44plusIdEEE10Policy1000EN6thrust24THRUST_300001_SM_1000_NS6detail15normal_iteratorINSD_10device_ptrIdEEEEPdyS9_ddNS7_10__identityEEEvT0_T1_T2_T3_T4_T6_E12temp_storage+72];
	add.f64 	%fd258, %fd257, %fd256;
	selp.f64 	%fd259, %fd258, %fd256, %p49;
	setp.gt.u64 	%p50, %rd19, 256;
	ld.shared.f64 	%fd260, [_ZZN3cub18CUB_300001_SM_10006detail6reduce28DeviceReduceSingleTileKernelINS2_10policy_hubIdyN4cuda3std3__44plusIdEEE10Policy1000EN6thrust24THRUST_300001_SM_1000_NS6detail15normal_iteratorINSD_10device_ptrIdEEEEPdyS9_ddNS7_10__identityEEEvT0_T1_T2_T3_T4_T6_E12temp_storage+80];
	add.f64 	%fd261, %fd260, %fd259;
	selp.f64 	%fd262, %fd261, %fd259, %p50;
	setp.gt.u64 	%p51, %rd19, 288;
	ld.shared.f64 	%fd263, [_ZZN3cub18CUB_300001_SM_10006detail6reduce28DeviceReduceSingleTileKernelINS2_10policy_hubIdyN4cuda3std3__44plusIdEEE10Policy1000EN6thrust24THRUST_300001_SM_1000_NS6detail15normal_iteratorINSD_10device_ptrIdEEEEPdyS9_ddNS7_10__identityEEEvT0_T1_T2_T3_T4_T6_E12temp_storage+88];
	add.f64 	%fd264, %fd263, %fd262;
	selp.f64 	%fd265, %fd264, %fd262, %p51;
	setp.gt.u64 	%p52, %rd19, 320;
	ld.shared.f64 	%fd266, [_ZZN3cub18CUB_300001_SM_10006detail6reduce28DeviceReduceSingleTileKernelINS2_10policy_hubIdyN4cuda3std3__44plusIdEEE10Policy1000EN6thrust24THRUST_300001_SM_1000_NS6detail15normal_iteratorINSD_10device_ptrIdEEEEPdyS9_ddNS7_10__identityEEEvT0_T1_T2_T3_T4_T6_E12temp_storage+96];
	add.f64 	%fd267, %fd266, %fd265;
	selp.f64 	%fd268, %fd267, %fd265, %p52;
	setp.gt.u64 	%p53, %rd19, 352;
	ld.shared.f64 	%fd269, [_ZZN3cub18CUB_300001_SM_10006detail6reduce28DeviceReduceSingleTileKernelINS2_10policy_hubIdyN4cuda3std3__44plusIdEEE10Policy1000EN6thrust24THRUST_300001_SM_1000_NS6detail15normal_iteratorINSD_10device_ptrIdEEEEPdyS9_ddNS7_10__identityEEEvT0_T1_T2_T3_T4_T6_E12temp_storage+104];
	add.f64 	%fd270, %fd269, %fd268;
	selp.f64 	%fd271, %fd270, %fd268, %p53;
	setp.gt.u64 	%p54, %rd19, 384;
	ld.shared.f64 	%fd272, [_ZZN3cub18CUB_300001_SM_10006detail6reduce28DeviceReduceSingleTileKernelINS2_10policy_hubIdyN4cuda3std3__44plusIdEEE10Policy1000EN6thrust24THRUST_300001_SM_1000_NS6detail15normal_iteratorINSD_10device_ptrIdEEEEPdyS9_ddNS7_10__identityEEEvT0_T1_T2_T3_T4_T6_E12temp_storage+112];
	add.f64 	%fd273, %fd272, %fd271;
	selp.f64 	%fd274, %fd273, %fd271, %p54;
	setp.gt.u64 	%p55, %rd19, 416;
	ld.shared.f64 	%fd275, [_ZZN3cub18CUB_300001_SM_10006detail6reduce28DeviceReduceSingleTileKernelINS2_10policy_hubIdyN4cuda3std3__44plusIdEEE10Policy1000EN6thrust24THRUST_300001_SM_1000_NS6detail15normal_iteratorINSD_10device_ptrIdEEEEPdyS9_ddNS7_10__identityEEEvT0_T1_T2_T3_T4_T6_E12temp_storage+120];
	add.f64 	%fd276, %fd275, %fd274;
	selp.f64 	%fd277, %fd276, %fd274, %p55;
	setp.gt.u64 	%p56, %rd19, 448;
	ld.shared.f64 	%fd278, [_ZZN3cub18CUB_300001_SM_10006detail6reduce28DeviceReduceSingleTileKernelINS2_10policy_hubIdyN4cuda3std3__44plusIdEEE10Policy1000EN6thrust24THRUST_300001_SM_1000_NS6detail15normal_iteratorINSD_10device_ptrIdEEEEPdyS9_ddNS7_10__identityEEEvT0_T1_T2_T3_T4_T6_E12temp_storage+128];
	add.f64 	%fd279, %fd278, %fd277;
	selp.f64 	%fd280, %fd279, %fd277, %p56;
	setp.gt.u64 	%p57, %rd19, 480;
	ld.shared.f64 	%fd281, [_ZZN3cub18CUB_300001_SM_10006detail6reduce28DeviceReduceSingleTileKernelINS2_10policy_hubIdyN4cuda3std3__44plusIdEEE10Policy1000EN6thrust24THRUST_300001_SM_1000_NS6detail15normal_iteratorINSD_10device_ptrIdEEEEPdyS9_ddNS7_10__identityEEEvT0_T1_T2_T3_T4_T6_E12temp_storage+136];
	add.f64 	%fd282, %fd281, %fd280;
	selp.f64 	%fd347, %fd282, %fd280, %p57;
	bra.uni 	$L__BB10_49;
$L__BB10_28:
	mov.u32 	%r24, %tid.x;
	cvt.u64.u32 	%rd6, %r24;
	mul.wide.u32 	%rd22, %r24, 8;
	add.s64 	%rd7, %rd2, %rd22;
	ld.global.f64 	%fd43, [%rd7];
	ld.global.f64 	%fd44, [%rd7+4096];
	ld.global.f64 	%fd45, [%rd7+8192];
	ld.global.f64 	%fd46, [%rd7+12288];
	ld.global.f64 	%fd47, [%rd7+16384];
	ld.global.f64 	%fd48, [%rd7+20480];
	ld.global.f64 	%fd49, [%rd7+24576];
	add.f64 	%fd50, %fd43, %fd44;
	add.f64 	%fd51, %fd50, %fd45;
	add.f64 	%fd52, %fd51, %fd46;
	add.f64 	%fd53, %fd52, %fd47;
	add.f64 	%fd54, %fd53, %fd48;
	add.f64 	%fd346, %fd54, %fd49;
	add.s64 	%rd8, %rd19, -3584;
	setp.lt.u64 	%p3, %rd8, 3584;
	mov.b64 	%rd83, 3584;
	@%p3 bra 	$L__BB10_32;
	mov.b64 	%rd83, 3584;
$L__BB10_30:
	shl.b64 	%rd24, %rd83, 3;
	add.s64 	%rd25, %rd7, %rd24;
	ld.global.f64 	%fd55, [%rd25];
	ld.global.f64 	%fd56, [%rd25+4096];
	ld.global.f64 	%fd57, [%rd25+8192];
	ld.global.f64 	%fd58, [%rd25+12288];
	ld.global.f64 	%fd59, [%rd25+16384];
	ld.global.f64 	%fd60, [%rd25+20480];
	ld.global.f64 	%fd61, [%rd25+24576];
	add.f64 	%fd62, %fd346, %fd55;
	add.f64 	%fd63, %fd62, %fd56;
	add.f64 	%fd64, %fd63, %fd57;
	add.f64 	%fd65, %fd64, %fd58;
	add.f64 	%fd66, %fd65, %fd59;
	add.f64 	%fd67, %fd66, %fd60;
	add.f64 	%fd346, %fd67, %fd61;
	sub.s64 	%rd26, %rd19, %rd83;
	setp.lt.u64 	%p4, %rd26, 3584;
	@%p4 bra 	$L__BB10_45;
	add.s64 	%rd83, %rd83, 3584;
	setp.le.u64 	%p5, %rd83, %rd8;
	@%p5 bra 	$L__BB10_30;
$L__BB10_32:
	setp.le.u64 	%p6, %rd19, %rd83;
	cvt.u32.u64 	%r42, %rd83;
	cvt.u32.u64 	%r43, %rd19;
	sub.s32 	%r44, %r43, %r42;
	setp.ge.s32 	%p7, %r24, %r44;
	or.pred  	%p8, %p6, %p7;
	@%p8 bra 	$L__BB10_45;
	not.b32 	%r47, %r24;
	add.s32 	%r48, %r47, %r43;
	sub.s32 	%r50, %r48, %r42;
	shr.u32 	%r51, %r50, 9;
	add.s32 	%r25, %r51, 1;
	and.b32  	%r26, %r25, 15;
	setp.lt.u32 	%p9, %r50, 7680;
	mov.u32 	%r242, %r24;
	@%p9 bra 	$L__BB10_36;
	and.b32  	%r52, %r25, 16777200;
	neg.s32 	%r240, %r52;
	add.s64 	%rd27, %rd83, %rd6;
	shl.b64 	%rd28, %rd27, 3;
	add.s64 	%rd29, %rd28, %rd2;
	add.s64 	%rd84, %rd29, 32768;
	mov.u32 	%r242, %r24;
$L__BB10_35:
	.pragma "nounroll";
	ld.global.f64 	%fd69, [%rd84+-32768];
	add.f64 	%fd70, %fd346, %fd69;
	ld.global.f64 	%fd71, [%rd84+-28672];
	add.f64 	%fd72, %fd70, %fd71;
	ld.global.f64 	%fd73, [%rd84+-24576];
	add.f64 	%fd74, %fd72, %fd73;
	ld.global.f64 	%fd75, [%rd84+-20480];
	add.f64 	%fd76, %fd74, %fd75;
	ld.global.f64 	%fd77, [%rd84+-16384];
	add.f64 	%fd78, %fd76, %fd77;
	ld.global.f64 	%fd79, [%rd84+-12288];
	add.f64 	%fd80, %fd78, %fd79;
	ld.global.f64 	%fd81, [%rd84+-8192];
	add.f64 	%fd82, %fd80, %fd81;
	ld.global.f64 	%fd83, [%rd84+-4096];
	add.f64 	%fd84, %fd82, %fd83;
	ld.global.f64 	%fd85, [%rd84];
	add.f64 	%fd86, %fd84, %fd85;
	ld.global.f64 	%fd87, [%rd84+4096];
	add.f64 	%fd88, %fd86, %fd87;
	ld.global.f64 	%fd89, [%rd84+8192];
	add.f64 	%fd90, %fd88, %fd89;
	ld.global.f64 	%fd91, [%rd84+12288];
	add.f64 	%fd92, %fd90, %fd91;
	ld.global.f64 	%fd93, [%rd84+16384];
	add.f64 	%fd94, %fd92, %fd93;
	ld.global.f64 	%fd95, [%rd84+20480];
	add.f64 	%fd96, %fd94, %fd95;
	ld.global.f64 	%fd97, [%rd84+24576];
	add.f64 	%fd98, %fd96, %fd97;
	ld.global.f64 	%fd99, [%rd84+28672];
	add.f64 	%fd346, %fd98, %fd99;
	add.s32 	%r242, %r242, 8192;
	add.s32 	%r240, %r240, 16;
	add.s64 	%rd84, %rd84, 65536;
	setp.ne.s32 	%p10, %r240, 0;
	@%p10 bra 	$L__BB10_35;
$L__BB10_36:
	setp.eq.s32 	%p11, %r26, 0;
	@%p11 bra 	$L__BB10_45;
	and.b32  	%r33, %r25, 7;
	setp.lt.u32 	%p12, %r26, 8;
	@%p12 bra 	$L__BB10_39;
	cvt.u64.u32 	%rd30, %r242;
	add.s64 	%rd31, %rd83, %rd30;
	shl.b64 	%rd32, %rd31, 3;
	add.s64 	%rd33, %rd2, %rd32;
	ld.global.f64 	%fd101, [%rd33];
	add.f64 	%fd102, %fd346, %fd101;
	ld.global.f64 	%fd103, [%rd33+4096];
	add.f64 	%fd104, %fd102, %fd103;
	ld.global.f64 	%fd105, [%rd33+8192];
	add.f64 	%fd106, %fd104, %fd105;
	ld.global.f64 	%fd107, [%rd33+12288];
	add.f64 	%fd108, %fd106, %fd107;
	ld.global.f64 	%fd109, [%rd33+16384];
	add.f64 	%fd110, %fd108, %fd109;
	ld.global.f64 	%fd111, [%rd33+20480];
	add.f64 	%fd112, %fd110, %fd111;
	ld.global.f64 	%fd113, [%rd33+24576];
	add.f64 	%fd114, %fd112, %fd113;
	ld.global.f64 	%fd115, [%rd33+28672];
	add.f64 	%fd346, %fd114, %fd115;
	add.s32 	%r242, %r242, 4096;
$L__BB10_39:
	setp.eq.s32 	%p13, %r33, 0;
	@%p13 bra 	$L__BB10_45;
	and.b32  	%r36, %r25, 3;
	setp.lt.u32 	%p14, %r33, 4;
	@%p14 bra 	$L__BB10_42;
	cvt.u64.u32 	%rd34, %r242;
	add.s64 	%rd35, %rd83, %rd34;
	shl.b64 	%rd36, %rd35, 3;
	add.s64 	%rd37, %rd2, %rd36;
	ld.global.f64 	%fd117, [%rd37];
	add.f64 	%fd118, %fd346, %fd117;
	ld.global.f64 	%fd119, [%rd37+4096];
	add.f64 	%fd120, %fd118, %fd119;
	ld.global.f64 	%fd121, [%rd37+8192];
	add.f64 	%fd122, %fd120, %fd121;
	ld.global.f64 	%fd123, [%rd37+12288];
	add.f64 	%fd346, %fd122, %fd123;
	add.s32 	%r242, %r242, 2048;
$L__BB10_42:
	setp.eq.s32 	%p15, %r36, 0;
	@%p15 bra 	$L__BB10_45;
	cvt.u64.u32 	%rd38, %r242;
	add.s64 	%rd39, %rd83, %rd38;
	shl.b64 	%rd40, %rd39, 3;
	add.s64 	%rd85, %rd2, %rd40;
	neg.s32 	%r245, %r36;
$L__BB10_44:
	.pragma "nounroll";
	ld.global.f64 	%fd124, [%rd85];
	add.f64 	%fd346, %fd346, %fd124;
	add.s64 	%rd85, %rd85, 4096;
	add.s32 	%r245, %r245, 1;
	setp.ne.s32 	%p16, %r245, 0;
	@%p16 bra 	$L__BB10_44;
$L__BB10_45:
	// begin inline asm
	mov.u32 %r53, %laneid;
	// end inline asm
	mov.b64 	%rd41, %fd346;
	mov.b64 	{%r55, %r60}, %rd41;
	mov.b32 	%r61, 1;
	mov.b32 	%r102, 31;
	mov.b32 	%r103, -1;
	// begin inline asm
	shfl.sync.down.b32 %r54, %r55, %r61, %r102, %r103;
	// end inline asm
	// begin inline asm
	shfl.sync.down.b32 %r59, %r60, %r61, %r102, %r103;
	// end inline asm
	mov.b64 	%rd42, {%r54, %r59};
	mov.b64 	%fd125, %rd42;
	setp.gt.s32 	%p17, %r53, 30;
	add.f64 	%fd126, %fd346, %fd125;
	selp.f64 	%fd127, %fd346, %fd126, %p17;
	mov.b64 	%rd43, %fd127;
	mov.b64 	{%r65, %r70}, %rd43;
	mov.b32 	%r71, 2;
	// begin inline asm
	shfl.sync.down.b32 %r64, %r65, %r71, %r102, %r103;
	// end inline asm
	// begin inline asm
	shfl.sync.down.b32 %r69, %r70, %r71, %r102, %r103;
	// end inline asm
	mov.b64 	%rd44, {%r64, %r69};
	mov.b64 	%fd128, %rd44;
	setp.gt.s32 	%p18, %r53, 29;
	add.f64 	%fd129, %fd127, %fd128;
	selp.f64 	%fd130, %fd127, %fd129, %p18;
	mov.b64 	%rd45, %fd130;
	mov.b64 	{%r75, %r80}, %rd45;
	mov.b32 	%r81, 4;
	// begin inline asm
	shfl.sync.down.b32 %r74, %r75, %r81, %r102, %r103;
	// end inline asm
	// begin inline asm
	shfl.sync.down.b32 %r79, %r80, %r81, %r102, %r103;
	// end inline asm
	mov.b64 	%rd46, {%r74, %r79};
	mov.b64 	%fd131, %rd46;
	setp.gt.s32 	%p19, %r53, 27;
	add.f64 	%fd132, %fd130, %fd131;
	selp.f64 	%fd133, %fd130, %fd132, %p19;
	mov.b64 	%rd47, %fd133;
	mov.b64 	{%r85, %r90}, %rd47;
	mov.b32 	%r91, 8;
	// begin inline asm
	shfl.sync.down.b32 %r84, %r85, %r91, %r102, %r103;
	// end inline asm
	// begin inline asm
	shfl.sync.down.b32 %r89, %r90, %r91, %r102, %r103;
	// end inline asm
	mov.b64 	%rd48, {%r84, %r89};
	mov.b64 	%fd134, %rd48;
	setp.gt.s32 	%p20, %r53, 23;
	add.f64 	%fd135, %fd133, %fd134;
	selp.f64 	%fd136, %fd133, %fd135, %p20;
	mov.b64 	%rd49, %fd136;
	mov.b64 	{%r95, %r100}, %rd49;
	mov.b32 	%r101, 16;
	// begin inline asm
	shfl.sync.down.b32 %r94, %r95, %r101, %r102, %r103;
	// end inline asm
	// begin inline asm
	shfl.sync.down.b32 %r99, %r100, %r101, %r102, %r103;
	// end inline asm
	mov.b64 	%rd50, {%r94, %r99};
	mov.b64 	%fd137, %rd50;
	setp.gt.s32 	%p21, %r53, 15;
	add.f64 	%fd38, %fd136, %fd137;
	selp.f64 	%fd347, %fd136, %fd38, %p21;
	setp.ne.s32 	%p22, %r53, 0;
	@%p22 bra 	$L__BB10_47;
	shr.u32 	%r104, %r24, 2;
	and.b32  	%r105, %r104, 248;
	mov.u32 	%r106, _ZZN3cub18CUB_300001_SM_10006detail6reduce28DeviceReduceSingleTileKernelINS2_10policy_hubIdyN4cuda3std3__44plusIdEEE10Policy1000EN6thrust24THRUST_300001_SM_1000_NS6detail15normal_iteratorINSD_10device_ptrIdEEEEPdyS9_ddNS7_10__identityEEEvT0_T1_T2_T3_T4_T6_E12temp_storage;
	add.s32 	%r107, %r106, %r105;
	st.shared.f64 	[%r107+16], %fd38;
$L__BB10_47:
	bar.sync 	0;
	setp.ne.s32 	%p23, %r24, 0;
	@%p23 bra 	$L__BB10_49;
	ld.shared.f64 	%fd138, [_ZZN3cub18CUB_300001_SM_10006detail6reduce28DeviceReduceSingleTileKernelINS2_10policy_hubIdyN4cuda3std3__44plusIdEEE10Policy1000EN6thrust24THRUST_300001_SM_1000_NS6detail15normal_iteratorINSD_10device_ptrIdEEEEPdyS9_ddNS7_10__identityEEEvT0_T1_T2_T3_T4_T6_E12temp_storage+24];
	add.f64 	%fd139, %fd347, %fd138;
	ld.shared.f64 	%fd140, [_ZZN3cub18CUB_300001_SM_10006detail6reduce28DeviceReduceSingleTileKernelINS2_10policy_hubIdyN4cuda3std3__44plusIdEEE10Policy1000EN6thrust24THRUST_300001_SM_1000_NS6detail15normal_iteratorINSD_10device_ptrIdEEEEPdyS9_ddNS7_10__identityEEEvT0_T1_T2_T3_T4_T6_E12temp_storage+32];
	add.f64 	%fd141, %fd139, %fd140;
	ld.shared.f64 	%fd142, [_ZZN3cub18CUB_300001_SM_10006detail6reduce28DeviceReduceSingleTileKernelINS2_10policy_hubIdyN4cuda3std3__44plusIdEEE10Policy1000EN6thrust24THRUST_300001_SM_1000_NS6detail15normal_iteratorINSD_10device_ptrIdEEEEPdyS9_ddNS7_10__identityEEEvT0_T1_T2_T3_T4_T6_E12temp_storage+40];
	add.f64 	%fd143, %fd141, %fd142;
	ld.shared.f64 	%fd144, [_ZZN3cub18CUB_300001_SM_10006detail6reduce28DeviceReduceSingleTileKernelINS2_10policy_hubIdyN4cuda3std3__44plusIdEEE10Policy1000EN6thrust24THRUST_300001_SM_1000_NS6detail15normal_iteratorINSD_10device_ptrIdEEEEPdyS9_ddNS7_10__identityEEEvT0_T1_T2_T3_T4_T6_E12temp_storage+48];
	add.f64 	%fd145, %fd143, %fd144;
	ld.shared.f64 	%fd146, [_ZZN3cub18CUB_300001_SM_10006detail6reduce28DeviceReduceSingleTileKernelINS2_10policy_hubIdyN4cuda3std3__44plusIdEEE10Policy1000EN6thrust24THRUST_300001_SM_1000_NS6detail15normal_iteratorINSD_10device_ptrIdEEEEPdyS9_ddNS7_10__identityEEEvT0_T1_T2_T3_T4_T6_E12temp_storage+56];
	add.f64 	%fd147, %fd145, %fd146;
	ld.shared.f64 	%fd148, [_ZZN3cub18CUB_300001_SM_10006detail6reduce28DeviceReduceSingleTileKernelINS2_10policy_hubIdyN4cuda3std3__44plusIdEEE10Policy1000EN6thrust24THRUST_300001_SM_1000_NS6detail15normal_iteratorINSD_10device_ptrIdEEEEPdyS9_ddNS7_10__identityEEEvT0_T1_T2_T3_T4_T6_E12temp_storage+64];
	add.f64 	%fd149, %fd147, %fd148;
	ld.shared.f64 	%fd150, [_ZZN3cub18CUB_300001_SM_10006detail6reduce28DeviceReduceSingleTileKernelINS2_10policy_hubIdyN4cuda3std3__44plusIdEEE10Policy1000EN6thrust24THRUST_300001_SM_1000_NS6detail15normal_iteratorINSD_10device_ptrIdEEEEPdyS9_ddNS7_10__identityEEEvT0_T1_T2_T3_T4_T6_E12temp_storage+72];
	add.f64 	%fd151, %fd149, %fd150;
	ld.shared.f64 	%fd152, [_ZZN3cub18CUB_300001_SM_10006detail6reduce28DeviceReduceSingleTileKernelINS2_10policy_hubIdyN4cuda3std3__44plusIdEEE10Policy1000EN6thrust24THRUST_300001_SM_1000_NS6detail15normal_iteratorINSD_10device_ptrIdEEEEPdyS9_ddNS7_10__identityEEEvT0_T1_T2_T3_T4_T6_E12temp_storage+80];
	add.f64 	%fd153, %fd151, %fd152;
	ld.shared.f64 	%fd154, [_ZZN3cub18CUB_300001_SM_10006detail6reduce28DeviceReduceSingleTileKernelINS2_10policy_hubIdyN4cuda3std3__44plusIdEEE10Policy1000EN6thrust24THRUST_300001_SM_1000_NS6detail15normal_iteratorINSD_10device_ptrIdEEEEPdyS9_ddNS7_10__identityEEEvT0_T1_T2_T3_T4_T6_E12temp_storage+88];
	add.f64 	%fd155, %fd153, %fd154;
	ld.shared.f64 	%fd156, [_ZZN3cub18CUB_300001_SM_10006detail6reduce28DeviceReduceSingleTileKernelINS2_10policy_hubIdyN4cuda3std3__44plusIdEEE10Policy1000EN6thrust24THRUST_300001_SM_1000_NS6detail15normal_iteratorINSD_10device_ptrIdEEEEPdyS9_ddNS7_10__identityEEEvT0_T1_T2_T3_T4_T6_E12temp_storage+96];
	add.f64 	%fd157, %fd155, %fd156;
	ld.shared.f64 	%fd158, [_ZZN3cub18CUB_300001_SM_10006detail6reduce28DeviceReduceSingleTileKernelINS2_10policy_hubIdyN4cuda3std3__44plusIdEEE10Policy1000EN6thrust24THRUST_300001_SM_1000_NS6detail15normal_iteratorINSD_10device_ptrIdEEEEPdyS9_ddNS7_10__identityEEEvT0_T1_T2_T3_T4_T6_E12temp_storage+104];
	add.f64 	%fd159, %fd157, %fd158;
	ld.shared.f64 	%fd160, [_ZZN3cub18CUB_300001_SM_10006detail6reduce28DeviceReduceSingleTileKernelINS2_10policy_hubIdyN4cuda3std3__44plusIdEEE10Policy1000EN6thrust24THRUST_300001_SM_1000_NS6detail15normal_iteratorINSD_10device_ptrIdEEEEPdyS9_ddNS7_10__identityEEEvT0_T1_T2_T3_T4_T6_E12temp_storage+112];
	add.f64 	%fd161, %fd159, %fd160;
	ld.shared.f64 	%fd162, [_ZZN3cub18CUB_300001_SM_10006detail6reduce28DeviceReduceSingleTileKernelINS2_10policy_hubIdyN4cuda3std3__44plusIdEEE10Policy1000EN6thrust24THRUST_300001_SM_1000_NS6detail15normal_iteratorINSD_10device_ptrIdEEEEPdyS9_ddNS7_10__identityEEEvT0_T1_T2_T3_T4_T6_E12temp_storage+120];
	add.f64 	%fd163, %fd161, %fd162;
	ld.shared.f64 	%fd164, [_ZZN3cub18CUB_300001_SM_10006detail6reduce28DeviceReduceSingleTileKernelINS2_10policy_hubIdyN4cuda3std3__44plusIdEEE10Policy1000EN6thrust24THRUST_300001_SM_1000_NS6detail15normal_iteratorINSD_10device_ptrIdEEEEPdyS9_ddNS7_10__identityEEEvT0_T1_T2_T3_T4_T6_E12temp_storage+128];
	add.f64 	%fd165, %fd163, %fd164;
	ld.shared.f64 	%fd166, [_ZZN3cub18CUB_300001_SM_10006detail6reduce28DeviceReduceSingleTileKernelINS2_10policy_hubIdyN4cuda3std3__44plusIdEEE10Policy1000EN6thrust24THRUST_300001_SM_1000_NS6detail15normal_iteratorINSD_10device_ptrIdEEEEPdyS9_ddNS7_10__identityEEEvT0_T1_T2_T3_T4_T6_E12temp_storage+136];
	add.f64 	%fd347, %fd165, %fd166;
$L__BB10_49:
	mov.u32 	%r230, %tid.x;
	setp.ne.s32 	%p65, %r230, 0;
	@%p65 bra 	$L__BB10_51;
	add.f64 	%fd325, %fd42, %fd347;
	st.global.f64 	[%rd1], %fd325;
$L__BB10_51:
	ret;

}
	// .globl	_ZN3cub18CUB_300001_SM_10006detail6reduce18DeviceReduceKernelINS2_10policy_hubIdyN4cuda3std3__44plusIdEEE10Policy1000EN6thrust24THRUST_300001_SM_1000_NS6detail15normal_iteratorINSD_10device_ptrIdEEEEyS9_dNS7_10__identityEEEvT0_PT3_T1_NS0_13GridEvenShareISN_EET2_T4_
.visible .entry _ZN3cub18CUB_300001_SM_10006detail6reduce18DeviceReduceKernelINS2_10policy_hubIdyN4cuda3std3__44plusIdEEE10Policy1000EN6thrust24THRUST_300001_SM_1000_NS6detail15normal_iteratorINSD_10device_ptrIdEEEEyS9_dNS7_10__identityEEEvT0_PT3_T1_NS0_13GridEvenShareISN_EET2_T4_(
	.param .align 8 .b8 _ZN3cub18CUB_300001_SM_10006detail6reduce18DeviceReduceKernelINS2_10policy_hubIdyN4cuda3std3__44plusIdEEE10Policy1000EN6thrust24THRUST_300001_SM_1000_NS6detail15normal_iteratorINSD_10device_ptrIdEEEEyS9_dNS7_10__identityEEEvT0_PT3_T1_NS0_13GridEvenShareISN_EET2_T4__param_0[8],
	.param .u64 .ptr .align 1 _ZN3cub18CUB_300001_SM_10006detail6reduce18DeviceReduceKernelINS2_10policy_hubIdyN4cuda3std3__44plusIdEEE10Policy1000EN6thrust24THRUST_300001_SM_1000_NS6detail15normal_iteratorINSD_10device_ptrIdEEEEyS9_dNS7_10__identityEEEvT0_PT3_T1_NS0_13GridEvenShareISN_EET2_T4__param_1,
	.param .u64 _ZN3cub18CUB_300001_SM_10006detail6reduce18DeviceReduceKernelINS2_10policy_hubIdyN4cuda3std3__44plusIdEEE10Policy1000EN6thrust24THRUST_300001_SM_1000_NS6detail15normal_iteratorINSD_10device_ptrIdEEEEyS9_dNS7_10__identityEEEvT0_PT3_T1_NS0_13GridEvenShareISN_EET2_T4__param_2,
	.param .align 8 .b8 _ZN3cub18CUB_300001_SM_10006detail6reduce18DeviceReduceKernelINS2_10policy_hubIdyN4cuda3std3__44plusIdEEE10Policy1000EN6thrust24THRUST_300001_SM_1000_NS6detail15normal_iteratorINSD_10device_ptrIdEEEEyS9_dNS7_10__identityEEEvT0_PT3_T1_NS0_13GridEvenShareISN_EET2_T4__param_3[72],
	.param .align 1 .b8 _ZN3cub18CUB_300001_SM_10006detail6reduce18DeviceReduceKernelINS2_10policy_hubIdyN4cuda3std3__44plusIdEEE10Policy1000EN6thrust24THRUST_300001_SM_1000_NS6detail15normal_iteratorINSD_10device_ptrIdEEEEyS9_dNS7_10__identityEEEvT0_PT3_T1_NS0_13GridEvenShareISN_EET2_T4__param_4[1],
	.param .align 1 .b8 _ZN3cub18CUB_300001_SM_10006detail6reduce18DeviceReduceKernelINS2_10policy_hubIdyN4cuda3std3__44plusIdEEE10Policy1000EN6thrust24THRUST_300001_SM_1000_NS6detail15normal_iteratorINSD_10device_ptrIdEEEEyS9_dNS7_10__identityEEEvT0_PT3_T1_NS0_13GridEvenShareISN_EET2_T4__param_5[1]
)
.maxntid 512
{
	.reg .pred 	%p<65>;
	.reg .b16 	%rs<4>;
	.reg .b32 	%r<280>;
	.reg .b64 	%rd<107>;
	.reg .b64 	%fd<344>;
	// demoted variable
	.shared .align 8 .b8 _ZZN3cub18CUB_300001_SM_10006detail6reduce18DeviceReduceKernelINS2_10policy_hubIdyN4cuda3std3__44plusIdEEE10Policy1000EN6thrust24THRUST_300001_SM_1000_NS6detail15normal_iteratorINSD_10device_ptrIdEEEEyS9_dNS7_10__identityEEEvT0_PT3_T1_NS0_13GridEvenShareISN_EET2_T4_E12temp_storage[152];
	ld.param.u64 	%rd1, [_ZN3cub18CUB_300001_SM_10006detail6reduce18DeviceReduceKernelINS2_10policy_hubIdyN4cuda3std3__44plusIdEEE10Policy1000EN6thrust24THRUST_300001_SM_1000_NS6detail15normal_iteratorINSD_10device_ptrIdEEEEyS9_dNS7_10__identityEEEvT0_PT3_T1_NS0_13GridEvenShareISN_EET2_T4__param_3+32];
	ld.param.u32 	%r1, [_ZN3cub18CUB_300001_SM_10006detail6reduce18DeviceReduceKernelINS2_10policy_hubIdyN4cuda3std3__44plusIdEEE10Policy1000EN6thrust24THRUST_300001_SM_1000_NS6detail15normal_iteratorINSD_10device_ptrIdEEEEyS9_dNS7_10__identityEEEvT0_PT3_T1_NS0_13GridEvenShareISN_EET2_T4__param_3+40];
	ld.param.u64 	%rd26, [_ZN3cub18CUB_300001_SM_10006detail6reduce18DeviceReduceKernelINS2_10policy_hubIdyN4cuda3std3__44plusIdEEE10Policy1000EN6thrust24THRUST_300001_SM_1000_NS6detail15normal_iteratorINSD_10device_ptrIdEEEEyS9_dNS7_10__identityEEEvT0_PT3_T1_NS0_13GridEvenShareISN_EET2_T4__param_0];
	cvta.to.global.u64 	%rd2, %rd26;
	mov.u32 	%r2, %ctaid.x;
	mul.lo.s32 	%r50, %r1, 3584;
	cvt.s64.s32 	%rd3, %r50;
	mul.lo.s32 	%r51, %r2, 3584;
	cvt.u64.u32 	%rd4, %r51;
	sub.s64 	%rd5, %rd1, %rd4;
	setp.gt.u64 	%p1, %rd5, 3583;
	@%p1 bra 	$L__BB11_25;
	cvt.u32.u64 	%r136, %rd4;
	cvt.u32.u64 	%r3, %rd1;
	sub.s32 	%r4, %r3, %r136;
	mov.u32 	%r5, %tid.x;
	setp.ge.s32 	%p23, %r5, %r4;
	mov.f64 	%fd332, 0d0000000000000000;
	mov.u32 	%r267, %r5;
	@%p23 bra 	$L__BB11_3;
	add.s32 	%r138, %r136, %r5;
	mul.wide.u32 	%rd60, %r138, 8;
	add.s64 	%rd61, %rd2, %rd60;
	ld.global.f64 	%fd332, [%rd61];
	add.s32 	%r267, %r5, 512;
$L__BB11_3:
	setp.ge.s32 	%p24, %r267, %r4;
	@%p24 bra 	$L__BB11_16;
	not.b32 	%r140, %r267;
	add.s32 	%r141, %r140, %r3;
	sub.s32 	%r142, %r141, %r136;
	shr.u32 	%r143, %r142, 9;
	add.s32 	%r8, %r143, 1;
	and.b32  	%r9, %r8, 15;
	setp.lt.u32 	%p25, %r142, 7680;
	@%p25 bra 	$L__BB11_7;
	and.b32  	%r144, %r8, 16777200;
	neg.s32 	%r265, %r144;
	mul.wide.u32 	%rd62, %r2, 28672;
	mul.wide.u32 	%rd63, %r267, 8;
	add.s64 	%rd64, %rd62, %rd63;
	add.s64 	%rd65, %rd64, %rd2;
	add.s64 	%rd101, %rd65, 32768;
$L__BB11_6:
	.pragma "nounroll";
	ld.global.f64 	%fd167, [%rd101+-32768];
	add.f64 	%fd168, %fd332, %fd167;
	ld.global.f64 	%fd169, [%rd101+-28672];
	add.f64 	%fd170, %fd168, %fd169;
	ld.global.f64 	%fd171, [%rd101+-24576];
	add.f64 	%fd172, %fd170, %fd171;
	ld.global.f64 	%fd173, [%rd101+-20480];
	add.f64 	%fd174, %fd172, %fd173;
	ld.global.f64 	%fd175, [%rd101+-16384];
	add.f64 	%fd176, %fd174, %fd175;
	ld.global.f64 	%fd177, [%rd101+-12288];
	add.f64 	%fd178, %fd176, %fd177;
	ld.global.f64 	%fd179, [%rd101+-8192];
	add.f64 	%fd180, %fd178, %fd179;
	ld.global.f64 	%fd181, [%rd101+-4096];
	add.f64 	%fd182, %fd180, %fd181;
	ld.global.f64 	%fd183, [%rd101];
	add.f64 	%fd184, %fd182, %fd183;
	ld.global.f64 	%fd185, [%rd101+4096];
	add.f64 	%fd186, %fd184, %fd185;
	ld.global.f64 	%fd187, [%rd101+8192];
	add.f64 	%fd188, %fd186, %fd187;
	ld.global.f64 	%fd189, [%rd101+12288];
	add.f64 	%fd190, %fd188, %fd189;
	ld.global.f64 	%fd191, [%rd101+16384];
	add.f64 	%fd192, %fd190, %fd191;
	ld.global.f64 	%fd193, [%rd101+20480];
	add.f64 	%fd194, %fd192, %fd193;
	ld.global.f64 	%fd195, [%rd101+24576];
	add.f64 	%fd196, %fd194, %fd195;
	ld.global.f64 	%fd197, [%rd101+28672];
	add.f64 	%fd332, %fd196, %fd197;
	add.s32 	%r267, %r267, 8192;
	add.s32 	%r265, %r265, 16;
	add.s64 	%rd101, %rd101, 65536;
	setp.ne.s32 	%p26, %r265, 0;
	@%p26 bra 	$L__BB11_6;
$L__BB11_7:
	setp.eq.s32 	%p27, %r9, 0;
	@%p27 bra 	$L__BB11_16;
	and.b32  	%r16, %r8, 7;
	setp.lt.u32 	%p28, %r9, 8;
	@%p28 bra 	$L__BB11_10;
	cvt.s64.s32 	%rd66, %r267;
	add.s64 	%rd67, %rd66, %rd4;
	shl.b64 	%rd68, %rd67, 3;
	add.s64 	%rd69, %rd2, %rd68;
	ld.global.f64 	%fd199, [%rd69];
	add.f64 	%fd200, %fd332, %fd199;
	ld.global.f64 	%fd201, [%rd69+4096];
	add.f64 	%fd202, %fd200, %fd201;
	ld.global.f64 	%fd203, [%rd69+8192];
	add.f64 	%fd204, %fd202, %fd203;
	ld.global.f64 	%fd205, [%rd69+12288];
	add.f64 	%fd206, %fd204, %fd205;
	ld.global.f64 	%fd207, [%rd69+16384];
	add.f64 	%fd208, %fd206, %fd207;
	ld.global.f64 	%fd209, [%rd69+20480];
	add.f64 	%fd210, %fd208, %fd209;
	ld.global.f64 	%fd211, [%rd69+24576];
	add.f64 	%fd212, %fd210, %fd211;
	ld.global.f64 	%fd213, [%rd69+28672];
	add.f64 	%fd332, %fd212, %fd213;
	add.s32 	%r267, %r267, 4096;
$L__BB11_10:
	setp.eq.s32 	%p29, %r16, 0;
	@%p29 bra 	$L__BB11_16;
	and.b32  	%r19, %r8, 3;
	setp.lt.u32 	%p30, %r16, 4;
	@%p30 bra 	$L__BB11_13;
	cvt.s64.s32 	%rd70, %r267;
	add.s64 	%rd71, %rd70, %rd4;
	shl.b64 	%rd72, %rd71, 3;
	add.s64 	%rd73, %rd2, %rd72;
	ld.global.f64 	%fd215, [%rd73];
	add.f64 	%fd216, %fd332, %fd215;
	ld.global.f64 	%fd217, [%rd73+4096];
	add.f64 	%fd218, %fd216, %fd217;
	ld.global.f64 	%fd219, [%rd73+8192];
	add.f64 	%fd220, %fd218, %fd219;
	ld.global.f64 	%fd221, [%rd73+12288];
	add.f64 	%fd332, %fd220, %fd221;
	add.s32 	%r267, %r267, 2048;
$L__BB11_13:
	setp.eq.s32 	%p31, %r19, 0;
	@%p31 bra 	$L__BB11_16;
	mul.wide.u32 	%rd74, %r2, 28672;
	add.s64 	%rd9, %rd2, %rd74;
	neg.s32 	%r270, %r19;
$L__BB11_15:
	.pragma "nounroll";
	mul.wide.s32 	%rd75, %r267, 8;
	add.s64 	%rd76, %rd9, %rd75;
	ld.global.f64 	%fd222, [%rd76];
	add.f64 	%fd332, %fd332, %fd222;
	add.s32 	%r267, %r267, 512;
	add.s32 	%r270, %r270, 1;
	setp.ne.s32 	%p32, %r270, 0;
	@%p32 bra 	$L__BB11_15;
$L__BB11_16:
	setp.lt.s32 	%p33, %r4, 512;
	@%p33 bra 	$L__BB11_21;
	// begin inline asm
	mov.u32 %r208, %laneid;
	// end inline asm
	mov.b64 	%rd87, %fd332;
	mov.b64 	{%r210, %r215}, %rd87;
	mov.b32 	%r216, 1;
	mov.b32 	%r257, 31;
	mov.b32 	%r258, -1;
	// begin inline asm
	shfl.sync.down.b32 %r209, %r210, %r216, %r257, %r258;
	// end inline asm
	// begin inline asm
	shfl.sync.down.b32 %r214, %r215, %r216, %r257, %r258;
	// end inline asm
	mov.b64 	%rd88, {%r209, %r214};
	mov.b64 	%fd281, %rd88;
	setp.gt.s32 	%p57, %r208, 30;
	add.f64 	%fd282, %fd332, %fd281;
	selp.f64 	%fd283, %fd332, %fd282, %p57;
	mov.b64 	%rd89, %fd283;
	mov.b64 	{%r220, %r225}, %rd89;
	mov.b32 	%r226, 2;
	// begin inline asm
	shfl.sync.down.b32 %r219, %r220, %r226, %r257, %r258;
	// end inline asm
	// begin inline asm
	shfl.sync.down.b32 %r224, %r225, %r226, %r257, %r258;
	// end inline asm
	mov.b64 	%rd90, {%r219, %r224};
	mov.b64 	%fd284, %rd90;
	setp.gt.s32 	%p58, %r208, 29;
	add.f64 	%fd285, %fd283, %fd284;
	selp.f64 	%fd286, %fd283, %fd285, %p58;
	mov.b64 	%rd91, %fd286;
	mov.b64 	{%r230, %r235}, %rd91;
	mov.b32 	%r236, 4;
	// begin inline asm
	shfl.sync.down.b32 %r229, %r230, %r236, %r257, %r258;
	// end inline asm
	// begin inline asm
	shfl.sync.down.b32 %r234, %r235, %r236, %r257, %r258;
	// end inline asm
	mov.b64 	%rd92, {%r229, %r234};
	mov.b64 	%fd287, %rd92;
	setp.gt.s32 	%p59, %r208, 27;
	add.f64 	%fd288, %fd286, %fd287;
	selp.f64 	%fd289, %fd286, %fd288, %p59;
	mov.b64 	%rd93, %fd289;
	mov.b64 	{%r240, %r245}, %rd93;
	mov.b32 	%r246, 8;
	// begin inline asm
	shfl.sync.down.b32 %r239, %r240, %r246, %r257, %r258;
	// end inline asm
	// begin inline asm
	shfl.sync.down.b32 %r244, %r245, %r246, %r257, %r258;
	// end inline asm
	mov.b64 	%rd94, {%r239, %r244};
	mov.b64 	%fd290, %rd94;
	setp.gt.s32 	%p60, %r208, 23;
	add.f64 	%fd291, %fd289, %fd290;
	selp.f64 	%fd292, %fd289, %fd291, %p60;
	mov.b64 	%rd95, %fd292;
	mov.b64 	{%r250, %r255}, %rd95;
	mov.b32 	%r256, 16;
	// begin inline asm
	shfl.sync.down.b32 %r249, %r250, %r256, %r257, %r258;
	// end inline asm
	// begin inline asm
	shfl.sync.down.b32 %r254, %r255, %r256, %r257, %r258;
	// end inline asm
	mov.b64 	%rd96, {%r249, %r254};
	mov.b64 	%fd293, %rd96;
	setp.gt.s32 	%p61, %r208, 15;
	add.f64 	%fd16, %fd292, %fd293;
	selp.f64 	%fd343, %fd292, %fd16, %p61;
	setp.ne.s32 	%p62, %r208, 0;
	@%p62 bra 	$L__BB11_19;
	shr.u32 	%r259, %r5, 2;
	and.b32  	%r260, %r259, 248;
	mov.u32 	%r261, _ZZN3cub18CUB_300001_SM_10006detail6reduce18DeviceReduceKernelINS2_10policy_hubIdyN4cuda3std3__44plusIdEEE10Policy1000EN6thrust24THRUST_300001_SM_1000_NS6detail15normal_iteratorINSD_10device_ptrIdEEEEyS9_dNS7_10__identityEEEvT0_PT3_T1_NS0_13GridEvenShareISN_EET2_T4_E12temp_storage;
	add.s32 	%r262, %r261, %r260;
	st.shared.f64 	[%r262+16], %fd16;
$L__BB11_19:
	bar.sync 	0;
	setp.ne.s32 	%p63, %r5, 0;
	@%p63 bra 	$L__BB11_46;
	ld.shared.f64 	%fd294, [_ZZN3cub18CUB_300001_SM_10006detail6reduce18DeviceReduceKernelINS2_10policy_hubIdyN4cuda3std3__44plusIdEEE10Policy1000EN6thrust24THRUST_300001_SM_1000_NS6detail15normal_iteratorINSD_10device_ptrIdEEEEyS9_dNS7_10__identityEEEvT0_PT3_T1_NS0_13GridEvenShareISN_EET2_T4_E12temp_storage+24];
	add.f64 	%fd295, %fd343, %fd294;
	ld.shared.f64 	%fd296, [_ZZN3cub18CUB_300001_SM_10006detail6reduce18DeviceReduceKernelINS2_10policy_hubIdyN4cuda3std3__44plusIdEEE10Policy1000EN6thrust24THRUST_300001_SM_1000_NS6detail15normal_iteratorINSD_10device_ptrIdEEEEyS9_dNS7_10__identityEEEvT0_PT3_T1_NS0_13GridEvenShareISN_EET2_T4_E12temp_storage+32];
	add.f64 	%fd297, %fd295, %fd296;
	ld.shared.f64 	%fd298, [_ZZN3cub18CUB_300001_SM_10006detail6reduce18DeviceReduceKernelINS2_10policy_hubIdyN4cuda3std3__44plusIdEEE10Policy1000EN6thrust24THRUST_300001_SM_1000_NS6detail15normal_iteratorINSD_10device_ptrIdEEEEyS9_dNS7_10__identityEEEvT0_PT3_T1_NS0_13GridEvenShareISN_EET2_T4_E12temp_storage+40];
	add.f64 	%fd299, %fd297, %fd298;
	ld.shared.f64 	%fd300, [_ZZN3cub18CUB_300001_SM_10006detail6reduce18DeviceReduceKernelINS2_10policy_hubIdyN4cuda3std3__44plusIdEEE10Policy1000EN6thrust24THRUST_300001_SM_1000_NS6detail15normal_iteratorINSD_10device_ptrIdEEEEyS9_dNS7_10__identityEEEvT0_PT3_T1_NS0_13GridEvenShareISN_EET2_T4_E12temp_storage+48];
	add.f64 	%fd301, %fd299, %fd300;
	ld.shared.f64 	%fd302, [_ZZN3cub18CUB_300001_SM_10006detail6reduce18DeviceReduceKernelINS2_10policy_hubIdyN4cuda3std3__44plusIdEEE10Policy1000EN6thrust24THRUST_300001_SM_1000_NS6detail15normal_iteratorINSD_10device_ptrIdEEEEyS9_dNS7_10__identityEEEvT0_PT3_T1_NS0_13GridEvenShareISN_EET2_T4_E12temp_storage+56];
	add.f64 	%fd303, %fd301, %fd302;
	ld.shared.f64 	%fd304, [_ZZN3cub18CUB_300001_SM_10006detail6reduce18DeviceReduceKernelINS2_10policy_hubIdyN4cuda3std3__44plusIdEEE10Policy1000EN6thrust24THRUST_300001_SM_1000_NS6detail15normal_iteratorINSD_10device_ptrIdEEEEyS9_dNS7_10__identityEEEvT0_PT3_T1_NS0_13GridEvenShareISN_EET2_T4_E12temp_storage+64];
	add.f64 	%fd305, %fd303, %fd304;
	ld.shared.f64 	%fd306, [_ZZN3cub18CUB_300001_SM_10006detail6reduce18DeviceReduceKernelINS2_10policy_hubIdyN4cuda3std3__44plusIdEEE10Policy1000EN6thrust24THRUST_300001_SM_1000_NS6detail15normal_iteratorINSD_10device_ptrIdEEEEyS9_dNS7_10__identityEEEvT0_PT3_T1_NS0_13GridEvenShareISN_EET2_T4_E12temp_storage+72];
	add.f64 	%fd307, %fd305, %fd306;
	ld.shared.f64 	%fd308, [_ZZN3cub18CUB_300001_SM_10006detail6reduce18DeviceReduceKernelINS2_10policy_hubIdyN4cuda3std3__44plusIdEEE10Policy1000EN6thrust24THRUST_300001_SM_1000_NS6detail15normal_iteratorINSD_10device_ptrIdEEEEyS9_dNS7_10__identityEEEvT0_PT3_T1_NS0_13GridEvenShareISN_EET2_T4_E12temp_storage+80];
	add.f64 	%fd309, %fd307, %fd308;
	ld.shared.f64 	%fd310, [_ZZN3cub18CUB_300001_SM_10006detail6reduce18DeviceReduceKernelINS2_10policy_hubIdyN4cuda3std3__44plusIdEEE10Policy1000EN6thrust24THRUST_300001_SM_1000_NS6detail15normal_iteratorINSD_10device_ptrIdEEEEyS9_dNS7_10__identityEEEvT0_PT3_T1_NS0_13GridEvenShareISN_EET2_T4_E12temp_storage+88];
	add.f64 	%fd311, %fd309, %fd310;
	ld.shared.f64 	%fd312, [_ZZN3cub18CUB_300001_SM_10006detail6reduce18DeviceReduceKernelINS2_10policy_hubIdyN4cuda3std3__44plusIdEEE10Policy1000EN6thrust24THRUST_300001_SM_1000_NS6detail15normal_iteratorINSD_10device_ptrIdEEEEyS9_dNS7_10__identityEEEvT0_PT3_T1_NS0_13GridEvenShareISN_EET2_T4_E12temp_storage+96];
	add.f64 	%fd313, %fd311, %fd312;
	ld.shared.f64 	%fd314, [_ZZN3cub18CUB_300001_SM_10006detail6reduce18DeviceReduceKernelINS2_10policy_hubIdyN4cuda3std3__44plusIdEEE10Policy1000EN6thrust24THRUST_300001_SM_1000_NS6detail15normal_iteratorINSD_10device_ptrIdEEEEyS9_dNS7_10__identityEEEvT0_PT3_T1_NS0_13GridEvenShareISN_EET2_T4_E12temp_storage+104];
	add.f64 	%fd315, %fd313, %fd314;
	ld.shared.f64 	%fd316, [_ZZN3cub18CUB_300001_SM_10006detail6reduce18DeviceReduceKernelINS2_10policy_hubIdyN4cuda3std3__44plusIdEEE10Policy1000EN6thrust24THRUST_300001_SM_1000_NS6detail15normal_iteratorINSD_10device_ptrIdEEEEyS9_dNS7_10__identityEEEvT0_PT3_T1_NS0_13GridEvenShareISN_EET2_T4_E12temp_storage+112];
	add.f64 	%fd317, %fd315, %fd316;
	ld.shared.f64 	%fd318, [_ZZN3cub18CUB_300001_SM_10006detail6reduce18DeviceReduceKernelINS2_10policy_hubIdyN4cuda3std3__44plusIdEEE10Policy1000EN6thrust24THRUST_300001_SM_1000_NS6detail15normal_iteratorINSD_10device_ptrIdEEEEyS9_dNS7_10__identityEEEvT0_PT3_T1_NS0_13GridEvenShareISN_EET2_T4_E12temp_storage+120];
	add.f64 	%fd319, %fd317, %fd318;
	ld.shared.f64 	%fd320, [_ZZN3cub18CUB_300001_SM_10006detail6reduce18DeviceReduceKernelINS2_10policy_hubIdyN4cuda3std3__44plusIdEEE10Policy1000EN6thrust24THRUST_300001_SM_1000_NS6detail15normal_iteratorINSD_10device_ptrIdEEEEyS9_dNS7_10__identityEEEvT0_PT3_T1_NS0_13GridEvenShareISN_EET2_T4_E12temp_storage+128];
	add.f64 	%fd321, %fd319, %fd320;
	ld.shared.f64 	%fd322, [_ZZN3cub18CUB_300001_SM_10006detail6reduce18DeviceReduceKernelINS2_10policy_hubIdyN4cuda3std3__44plusIdEEE10Policy1000EN6thrust24THRUST_300001_SM_1000_NS6detail15normal_iteratorINSD_10device_ptrIdEEEEyS9_dNS7_10__identityEEEvT0_PT3_T1_NS0_13GridEvenShareISN_EET2_T4_E12temp_storage+136];
	add.f64 	%fd343, %fd321, %fd322;
	bra.uni 	$L__BB11_46;
$L__BB11_21:
	// begin inline asm
	mov.u32 %r145, %laneid;
	// end inline asm
	and.b32  	%r196, %r5, 992;
	add.s32 	%r197, %r196, 32;
	setp.gt.s32 	%p34, %r197, %r4;
	not.b32 	%r198, %r196;
	add.s32 	%r199, %r4, %r198;
	selp.b32 	%r194, %r199, 31, %p34;
	mov.b64 	%rd77, %fd332;
	mov.b64 	{%r147, %r152}, %rd77;
	mov.b32 	%r153, 1;
	mov.b32 	%r195, -1;
	// begin inline asm
	shfl.sync.down.b32 %r146, %r147, %r153, %r194, %r195;
	// end inline asm
	// begin inline asm
	shfl.sync.down.b32 %r151, %r152, %r153, %r194, %r195;
	// end inline asm
	mov.b64 	%rd78, {%r146, %r151};
	mov.b64 	%fd223, %rd78;
	setp.lt.s32 	%p35, %r145, %r194;
	add.f64 	%fd224, %fd332, %fd223;
	selp.f64 	%fd225, %fd224, %fd332, %p35;
	mov.b64 	%rd79, %fd225;
	mov.b64 	{%r157, %r162}, %rd79;
	mov.b32 	%r163, 2;
	// begin inline asm
	shfl.sync.down.b32 %r156, %r157, %r163, %r194, %r195;
	// end inline asm
	// begin inline asm
	shfl.sync.down.b32 %r161, %r162, %r163, %r194, %r195;
	// end inline asm
	mov.b64 	%rd80, {%r156, %r161};
	mov.b64 	%fd226, %rd80;
	add.s32 	%r200, %r145, 2;
	setp.gt.s32 	%p36, %r200, %r194;
	add.f64 	%fd227, %fd225, %fd226;
	selp.f64 	%fd228, %fd225, %fd227, %p36;
	mov.b64 	%rd81, %fd228;
	mov.b64 	{%r167, %r172}, %rd81;
	mov.b32 	%r173, 4;
	// begin inline asm
	shfl.sync.down.b32 %r166, %r167, %r173, %r194, %r195;
	// end inline asm
	// begin inline asm
	shfl.sync.down.b32 %r171, %r172, %r173, %r194, %r195;
	// end inline asm
	mov.b64 	%rd82, {%r166, %r171};
	mov.b64 	%fd229, %rd82;
	add.s32 	%r201, %r145, 4;
	setp.gt.s32 	%p37, %r201, %r194;
	add.f64 	%fd230, %fd228, %fd229;
	selp.f64 	%fd231, %fd228, %fd230, %p37;
	mov.b64 	%rd83, %fd231;
	mov.b64 	{%r177, %r182}, %rd83;
	mov.b32 	%r183, 8;
	// begin inline asm
	shfl.sync.down.b32 %r176, %r177, %r183, %r194, %r195;
	// end inline asm
	// begin inline asm
	shfl.sync.down.b32 %r181, %r182, %r183, %r194, %r195;
	// end inline asm
	mov.b64 	%rd84, {%r176, %r181};
	mov.b64 	%fd232, %rd84;
	add.s32 	%r202, %r145, 8;
	setp.gt.s32 	%p38, %r202, %r194;
	add.f64 	%fd233, %fd231, %fd232;
	selp.f64 	%fd234, %fd231, %fd233, %p38;
	mov.b64 	%rd85, %fd234;
	mov.b64 	{%r187, %r192}, %rd85;
	mov.b32 	%r193, 16;
	// begin inline asm
	shfl.sync.down.b32 %r186, %r187, %r193, %r194, %r195;
	// end inline asm
	// begin inline asm
	shfl.sync.down.b32 %r191, %r192, %r193, %r194, %r195;
	// end inline asm
	mov.b64 	%rd86, {%r186, %r191};
	mov.b64 	%fd235, %rd86;
	add.s32 	%r203, %r145, 16;
	setp.gt.s32 	%p39, %r203, %r194;
	add.f64 	%fd236, %fd234, %fd235;
	selp.f64 	%fd343, %fd234, %fd236, %p39;
	setp.ne.s32 	%p40, %r145, 0;
	@%p40 bra 	$L__BB11_23;
	shr.u32 	%r204, %r5, 2;
	and.b32  	%r205, %r204, 248;
	mov.u32 	%r206, _ZZN3cub18CUB_300001_SM_10006detail6reduce18DeviceReduceKernelINS2_10policy_hubIdyN4cuda3std3__44plusIdEEE10Policy1000EN6thrust24THRUST_300001_SM_1000_NS6detail15normal_iteratorINSD_10device_ptrIdEEEEyS9_dNS7_10__identityEEEvT0_PT3_T1_NS0_13GridEvenShareISN_EET2_T4_E12temp_storage;
	add.s32 	%r207, %r206, %r205;
	st.shared.f64 	[%r207+16], %fd343;
$L__BB11_23:
	bar.sync 	0;
	setp.ne.s32 	%p41, %r5, 0;
	@%p41 bra 	$L__BB11_46;
	setp.gt.s32 	%p42, %r4, 32;
	ld.shared.f64 	%fd237, [_ZZN3cub18CUB_300001_SM_10006detail6reduce18DeviceReduceKernelINS2_10policy_hubIdyN4cuda3std3__44plusIdEEE10Policy1000EN6thrust24THRUST_300001_SM_1000_NS6detail15normal_iteratorINSD_10device_ptrIdEEEEyS9_dNS7_10__identityEEEvT0_PT3_T1_NS0_13GridEvenShareISN_EET2_T4_E12temp_storage+24];
	add.f64 	%fd238, %fd343, %fd237;
	selp.f64 	%fd239, %fd238, %fd343, %p42;
	setp.gt.s32 	%p43, %r4, 64;
	ld.shared.f64 	%fd240, [_ZZN3cub18CUB_300001_SM_10006detail6reduce18DeviceReduceKernelINS2_10policy_hubIdyN4cuda3std3__44plusIdEEE10Policy1000EN6thrust24THRUST_300001_SM_1000_NS6detail15normal_iteratorINSD_10device_ptrIdEEEEyS9_dNS7_10__identityEEEvT0_PT3_T1_NS0_13GridEvenShareISN_EET2_T4_E12temp_storage+32];
	add.f64 	%fd241, %fd240, %fd239;
	selp.f64 	%fd242, %fd241, %fd239, %p43;
	setp.gt.s32 	%p44, %r4, 96;
	ld.shared.f64 	%fd243, [_ZZN3cub18CUB_300001_SM_10006detail6reduce18DeviceReduceKernelINS2_10policy_hubIdyN4cuda3std3__44plusIdEEE10Policy1000EN6thrust24THRUST_300001_SM_1000_NS6detail15normal_iteratorINSD_10device_ptrIdEEEEyS9_dNS7_10__identityEEEvT0_PT3_T1_NS0_13GridEvenShareISN_EET2_T4_E12temp_storage+40];
	add.f64 	%fd244, %fd243, %fd242;
	selp.f64 	%fd245, %fd244, %fd242, %p44;
	setp.gt.s32 	%p45, %r4, 128;
	ld.shared.f64 	%fd246, [_ZZN3cub18CUB_300001_SM_10006detail6reduce18DeviceReduceKernelINS2_10policy_hubIdyN4cuda3std3__44plusIdEEE10Policy1000EN6thrust24THRUST_300001_SM_1000_NS6detail15normal_iteratorINSD_10device_ptrIdEEEEyS9_dNS7_10__identityEEEvT0_PT3_T1_NS0_13GridEvenShareISN_EET2_T4_E12temp_storage+48];
	add.f64 	%fd247, %fd246, %fd245;
	selp.f64 	%fd248, %fd247, %fd245, %p45;
	setp.gt.s32 	%p46, %r4, 160;
	ld.shared.f64 	%fd249, [_ZZN3cub18CUB_300001_SM_10006detail6reduce18DeviceReduceKernelINS2_10policy_hubIdyN4cuda3std3__44plusIdEEE10Policy1000EN6thrust24THRUST_300001_SM_1000_NS6detail15normal_iteratorINSD_10device_ptrIdEEEEyS9_dNS7_10__identityEEEvT0_PT3_T1_NS0_13GridEvenShareISN_EET2_T4_E12temp_storage+56];
	add.f64 	%fd250, %fd249, %fd248;
	selp.f64 	%fd251, %fd250, %fd248, %p46;
	setp.gt.s32 	%p47, %r4, 192;
	ld.shared.f64 	%fd252, [_ZZN3cub18CUB_300001_SM_10006detail6reduce18DeviceReduceKernelINS2_10policy_hubIdyN4cuda3std3__44plusIdEEE10Policy1000EN6thrust24THRUST_300001_SM_1000_NS6detail15normal_iteratorINSD_10device_ptrIdEEEEyS9_dNS7_10__identityEEEvT0_PT3_T1_NS0_13GridEvenShareISN_EET2_T4_E12temp_storage+64];
	add.f64 	%fd253, %fd252, %fd251;
	selp.f64 	%fd254, %fd253, %fd251, %p47;
	setp.gt.s32 	%p48, %r4, 224;
	ld.shared.f64 	%fd255, [_ZZN3cub18CUB_300001_SM_10006detail6reduce18DeviceReduceKernelINS2_10policy_hubIdyN4cuda3std3__44plusIdEEE10Policy1000EN6thrust24THRUST_300001_SM_1000_NS6detail15normal_iteratorINSD_10device_ptrIdEEEEyS9_dNS7_10__identityEEEvT0_PT3_T1_NS0_13GridEvenShareISN_EET2_T4_E12temp_storage+72];
	add.f64 	%fd256, %fd255, %fd254;
	selp.f64 	%fd257, %fd256, %fd254, %p48;
	setp.gt.s32 	%p49, %r4, 256;
	ld.shared.f64 	%fd258, [_ZZN3cub18CUB_300001_SM_10006detail6reduce18DeviceReduceKernelINS2_10policy_hubIdyN4cuda3std3__44plusIdEEE10Policy1000EN6thrust24THRUST_300001_SM_1000_NS6detail15normal_iteratorINSD_10device_ptrIdEEEEyS9_dNS7_10__identityEEEvT0_PT3_T1_NS0_13GridEvenShareISN_EET2_T4_E12temp_storage+80];
	add.f64 	%fd259, %fd258, %fd257;
	selp.f64 	%fd260, %fd259, %fd257, %p49;
	setp.gt.s32 	%p50, %r4, 288;
	ld.shared.f64 	%fd261, [_ZZN3cub18CUB_300001_SM_10006detail6reduce18DeviceReduceKernelINS2_10policy_hubIdyN4cuda3std3__44plusIdEEE10Policy1000EN6thrust24THRUST_300001_SM_1000_NS6detail15normal_iteratorINSD_10device_ptrIdEEEEyS9_dNS7_10__identityEEEvT0_PT3_T1_NS0_13GridEvenShareISN_EET2_T4_E12temp_storage+88];
	add.f64 	%fd262, %fd261, %fd260;
	selp.f64 	%fd263, %fd262, %fd260, %p50;
	setp.gt.s32 	%p51, %r4, 320;
	ld.shared.f64 	%fd264, [_ZZN3cub18CUB_300001_SM_10006detail6reduce18DeviceReduceKernelINS2_10policy_hubIdyN4cuda3std3__44plusIdEEE10Policy1000EN6thrust24THRUST_300001_SM_1000_NS6detail15normal_iteratorINSD_10device_ptrIdEEEEyS9_dNS7_10__identityEEEvT0_PT3_T1_NS0_13GridEvenShareISN_EET2_T4_E12temp_storage+96];
	add.f64 	%fd265, %fd264, %fd263;
	selp.f64 	%fd266, %fd265, %fd263, %p51;
	setp.gt.s32 	%p52, %r4, 352;
	ld.shared.f64 	%fd267, [_ZZN3cub18CUB_300001_SM_10006detail6reduce18DeviceReduceKernelINS2_10policy_hubIdyN4cuda3std3__44plusIdEEE10Policy1000EN6thrust24THRUST_300001_SM_1000_NS6detail15normal_iteratorINSD_10device_ptrIdEEEEyS9_dNS7_10__identityEEEvT0_PT3_T1_NS0_13GridEvenShareISN_EET2_T4_E12temp_storage+104];
	add.f64 	%fd268, %fd267, %fd266;
	selp.f64 	%fd269, %fd268, %fd266, %p52;
	setp.gt.s32 	%p53, %r4, 384;
	ld.shared.f64 	%fd270, [_ZZN3cub18CUB_300001_SM_10006detail6reduce18DeviceReduceKernelINS2_10policy_hubIdyN4cuda3std3__44plusIdEEE10Policy1000EN6thrust24THRUST_300001_SM_1000_NS6detail15normal_iteratorINSD_10device_ptrIdEEEEyS9_dNS7_10__identityEEEvT0_PT3_T1_NS0_13GridEvenShareISN_EET2_T4_E12temp_storage+112];
	add.f64 	%fd271, %fd270, %fd269;
	selp.f64 	%fd272, %fd271, %fd269, %p53;
	setp.gt.s32 	%p54, %r4, 416;
	ld.shared.f64 	%fd273, [_ZZN3cub18CUB_300001_SM_10006detail6reduce18DeviceReduceKernelINS2_10policy_hubIdyN4cuda3std3__44plusIdEEE10Policy1000EN6thrust24THRUST_300001_SM_1000_NS6detail15normal_iteratorINSD_10device_ptrIdEEEEyS9_dNS7_10__identityEEEvT0_PT3_T1_NS0_13GridEvenShareISN_EET2_T4_E12temp_storage+120];
	add.f64 	%fd274, %fd273, %fd272;
	selp.f64 	%fd275, %fd274, %fd272, %p54;
	setp.gt.s32 	%p55, %r4, 448;
	ld.shared.f64 	%fd276, [_ZZN3cub18CUB_300001_SM_10006detail6reduce18DeviceReduceKernelINS2_10policy_hubIdyN4cuda3std3__44plusIdEEE10Policy1000EN6thrust24THRUST_300001_SM_1000_NS6detail15normal_iteratorINSD_10device_ptrIdEEEEyS9_dNS7_10__identityEEEvT0_PT3_T1_NS0_13GridEvenShareISN_EET2_T4_E12temp_storage+128];
	add.f64 	%fd277, %fd276, %fd275;
	selp.f64 	%fd278, %fd277, %fd275, %p55;
	setp.gt.s32 	%p56, %r4, 480;
	ld.shared.f64 	%fd279, [_ZZN3cub18CUB_300001_SM_10006detail6reduce18DeviceReduceKernelINS2_10policy_hubIdyN4cuda3std3__44plusIdEEE10Policy1000EN6thrust24THRUST_300001_SM_1000_NS6detail15normal_iteratorINSD_10device_ptrIdEEEEyS9_dNS7_10__identityEEEvT0_PT3_T1_NS0_13GridEvenShareISN_EET2_T4_E12temp_storage+136];
	add.f64 	%fd280, %fd279, %fd278;
	selp.f64 	%fd343, %fd280, %fd278, %p56;
	bra.uni 	$L__BB11_46;
$L__BB11_25:
	cvt.u32.u64 	%r52, %rd4;
	mov.u32 	%r27, %tid.x;
	add.s32 	%r53, %r52, %r27;
	mul.wide.u32 	%rd27, %r53, 8;
	add.s64 	%rd28, %rd2, %rd27;
	ld.global.f64 	%fd41, [%rd28];
	ld.global.f64 	%fd42, [%rd28+4096];
	ld.global.f64 	%fd43, [%rd28+8192];
	ld.global.f64 	%fd44, [%rd28+12288];
	ld.global.f64 	%fd45, [%rd28+16384];
	ld.global.f64 	%fd46, [%rd28+20480];
	ld.global.f64 	%fd47, [%rd28+24576];
	add.f64 	%fd48, %fd41, %fd42;
	add.f64 	%fd49, %fd48, %fd43;
	add.f64 	%fd50, %fd49, %fd44;
	add.f64 	%fd51, %fd50, %fd45;
	add.f64 	%fd52, %fd51, %fd46;
	add.f64 	%fd342, %fd52, %fd47;
	setp.lt.u64 	%p2, %rd5, %rd3;
	@%p2 bra 	$L__BB11_42;
	cvt.u32.u64 	%r55, %rd3;
	cvt.u64.u32 	%rd10, %r27;
	add.s64 	%rd103, %rd4, %rd3;
	cvt.u32.u64 	%r28, %rd1;
	not.b32 	%r57, %r27;
	add.s32 	%r58, %r57, %r28;
	sub.s32 	%r59, %r58, %r55;
	sub.s32 	%r272, %r59, %r52;
	add.s64 	%rd29, %rd103, %rd10;
	shl.b64 	%rd30, %rd29, 3;
	add.s64 	%rd31, %rd30, %rd2;
	add.s64 	%rd102, %rd31, 32768;
	mov.b32 	%r273, 0;
	mov.u64 	%rd104, %rd4;
$L__BB11_27:
	cvt.s64.s32 	%rd16, %r50;
	add.s64 	%rd104, %rd104, %rd16;
	add.s64 	%rd32, %rd1, -3584;
	setp.gt.u64 	%p3, %rd104, %rd32;
	@%p3 bra 	$L__BB11_29;
	mul.lo.s32 	%r61, %r1, 3584;
	cvt.s64.s32 	%rd33, %r61;
	add.s64 	%rd34, %rd104, %rd10;
	shl.b64 	%rd35, %rd34, 3;
	add.s64 	%rd36, %rd2, %rd35;
	ld.global.f64 	%fd53, [%rd36];
	ld.global.f64 	%fd54, [%rd36+4096];
	ld.global.f64 	%fd55, [%rd36+8192];
	ld.global.f64 	%fd56, [%rd36+12288];
	ld.global.f64 	%fd57, [%rd36+16384];
	ld.global.f64 	%fd58, [%rd36+20480];
	ld.global.f64 	%fd59, [%rd36+24576];
	add.f64 	%fd60, %fd342, %fd53;
	add.f64 	%fd61, %fd60, %fd54;
	add.f64 	%fd62, %fd61, %fd55;
	add.f64 	%fd63, %fd62, %fd56;
	add.f64 	%fd64, %fd63, %fd57;
	add.f64 	%fd65, %fd64, %fd58;
	add.f64 	%fd342, %fd65, %fd59;
	sub.s64 	%rd37, %rd1, %rd104;
	setp.lt.u64 	%p4, %rd37, %rd33;
	add.s32 	%r273, %r273, 1;
	add.s64 	%rd103, %rd103, %rd33;
	sub.s32 	%r272, %r272, %r61;
	mul.wide.s32 	%rd38, %r61, 8;
	add.s64 	%rd102, %rd102, %rd38;
	@%p4 bra 	$L__BB11_42;
	bra.uni 	$L__BB11_27;
$L__BB11_29:
	setp.le.u64 	%p5, %rd1, %rd104;
	cvt.u32.u64 	%r62, %rd104;
	cvt.u32.u64 	%r63, %rd1;
	sub.s32 	%r64, %r63, %r62;
	setp.ge.s32 	%p6, %r27, %r64;
	or.pred  	%p7, %p5, %p6;
	@%p7 bra 	$L__BB11_42;
	cvt.u32.u64 	%r66, %rd16;
	cvt.u32.u64 	%r67, %rd4;
	not.b32 	%r68, %r27;
	add.s32 	%r69, %r68, %r28;
	add.s32 	%r70, %r66, %r67;
	sub.s32 	%r71, %r69, %r70;
	mul.lo.s32 	%r72, %r1, %r273;
	mad.lo.s32 	%r73, %r72, -3584, %r71;
	shr.u32 	%r74, %r73, 9;
	add.s32 	%r34, %r74, 1;
	and.b32  	%r35, %r34, 15;
	setp.lt.u32 	%p8, %r73, 7680;
	mov.u32 	%r276, %r27;
	@%p8 bra 	$L__BB11_33;
	shr.u32 	%r75, %r272, 9;
	add.s32 	%r76, %r75, 1;
	and.b32  	%r77, %r76, 16777200;
	neg.s32 	%r274, %r77;
	mov.u32 	%r276, %r27;
$L__BB11_32:
	.pragma "nounroll";
	ld.global.f64 	%fd67, [%rd102+-32768];
	add.f64 	%fd68, %fd342, %fd67;
	ld.global.f64 	%fd69, [%rd102+-28672];
	add.f64 	%fd70, %fd68, %fd69;
	ld.global.f64 	%fd71, [%rd102+-24576];
	add.f64 	%fd72, %fd70, %fd71;
	ld.global.f64 	%fd73, [%rd102+-20480];
	add.f64 	%fd74, %fd72, %fd73;
	ld.global.f64 	%fd75, [%rd102+-16384];
	add.f64 	%fd76, %fd74, %fd75;
	ld.global.f64 	%fd77, [%rd102+-12288];
	add.f64 	%fd78, %fd76, %fd77;
	ld.global.f64 	%fd79, [%rd102+-8192];
	add.f64 	%fd80, %fd78, %fd79;
	ld.global.f64 	%fd81, [%rd102+-4096];
	add.f64 	%fd82, %fd80, %fd81;
	ld.global.f64 	%fd83, [%rd102];
	add.f64 	%fd84, %fd82, %fd83;
	ld.global.f64 	%fd85, [%rd102+4096];
	add.f64 	%fd86, %fd84, %fd85;
	ld.global.f64 	%fd87, [%rd102+8192];
	add.f64 	%fd88, %fd86, %fd87;
	ld.global.f64 	%fd89, [%rd102+12288];
	add.f64 	%fd90, %fd88, %fd89;
	ld.global.f64 	%fd91, [%rd102+16384];
	add.f64 	%fd92, %fd90, %fd91;
	ld.global.f64 	%fd93, [%rd102+20480];
	add.f64 	%fd94, %fd92, %fd93;
	ld.global.f64 	%fd95, [%rd102+24576];
	add.f64 	%fd96, %fd94, %fd95;
	ld.global.f64 	%fd97, [%rd102+28672];
	add.f64 	%fd342, %fd96, %fd97;
	add.s32 	%r276, %r276, 8192;
	add.s32 	%r274, %r274, 16;
	add.s64 	%rd102, %rd102, 65536;
	setp.ne.s32 	%p9, %r274, 0;
	@%p9 bra 	$L__BB11_32;
$L__BB11_33:
	setp.eq.s32 	%p10, %r35, 0;
	@%p10 bra 	$L__BB11_42;
	and.b32  	%r42, %r34, 7;
	setp.lt.u32 	%p11, %r35, 8;
	@%p11 bra 	$L__BB11_36;
	cvt.u64.u32 	%rd39, %r276;
	add.s64 	%rd40, %rd104, %rd39;
	shl.b64 	%rd41, %rd40, 3;
	add.s64 	%rd42, %rd2, %rd41;
	ld.global.f64 	%fd99, [%rd42];
	add.f64 	%fd100, %fd342, %fd99;
	ld.global.f64 	%fd101, [%rd42+4096];
	add.f64 	%fd102, %fd100, %fd101;
	ld.global.f64 	%fd103, [%rd42+8192];
	add.f64 	%fd104, %fd102, %fd103;
	ld.global.f64 	%fd105, [%rd42+12288];
	add.f64 	%fd106, %fd104, %fd105;
	ld.global.f64 	%fd107, [%rd42+16384];
	add.f64 	%fd108, %fd106, %fd107;
	ld.global.f64 	%fd109, [%rd42+20480];
	add.f64 	%fd110, %fd108, %fd109;
	ld.global.f64 	%fd111, [%rd42+24576];
	add.f64 	%fd112, %fd110, %fd111;
	ld.global.f64 	%fd113, [%rd42+28672];
	add.f64 	%fd342, %fd112, %fd113;
	add.s32 	%r276, %r276, 4096;
$L__BB11_36:
	setp.eq.s32 	%p12, %r42, 0;
	@%p12 bra 	$L__BB11_42;
	setp.lt.u32 	%p13, %r42, 4;
	@%p13 bra 	$L__BB11_39;
	cvt.u64.u32 	%rd43, %r276;
	add.s64 	%rd44, %rd104, %rd43;
	shl.b64 	%rd45, %rd44, 3;
	add.s64 	%rd46, %rd2, %rd45;
	ld.global.f64 	%fd115, [%rd46];
	add.f64 	%fd116, %fd342, %fd115;
	ld.global.f64 	%fd117, [%rd46+4096];
	add.f64 	%fd118, %fd116, %fd117;
	ld.global.f64 	%fd119, [%rd46+8192];
	add.f64 	%fd120, %fd118, %fd119;
	ld.global.f64 	%fd121, [%rd46+12288];
	add.f64 	%fd342, %fd120, %fd121;
	add.s32 	%r276, %r276, 2048;
$L__BB11_39:
	and.b32  	%r78, %r34, 3;
	setp.eq.s32 	%p14, %r78, 0;
	@%p14 bra 	$L__BB11_42;
	cvt.u64.u32 	%rd47, %r276;
	add.s64 	%rd48, %rd47, %rd103;
	shl.b64 	%rd49, %rd48, 3;
	add.s64 	%rd106, %rd2, %rd49;
	cvt.u16.u32 	%rs1, %r272;
	shr.u16 	%rs2, %rs1, 9;
	add.s16 	%rs3, %rs2, 1;
	cvt.u32.u16 	%r79, %rs3;
	and.b32  	%r80, %r79, 3;
	neg.s32 	%r279, %r80;
$L__BB11_41:
	.pragma "nounroll";
	ld.global.f64 	%fd122, [%rd106];
	add.f64 	%fd342, %fd342, %fd122;
	add.s64 	%rd106, %rd106, 4096;
	add.s32 	%r279, %r279, 1;
	setp.ne.s32 	%p15, %r279, 0;
	@%p15 bra 	$L__BB11_41;
$L__BB11_42:
	// begin inline asm
	mov.u32 %r81, %laneid;
	// end inline asm
	mov.b64 	%rd50, %fd342;
	mov.b64 	{%r83, %r88}, %rd50;
	mov.b32 	%r89, 1;
	mov.b32 	%r130, 31;
	mov.b32 	%r131, -1;
	// begin inline asm
	shfl.sync.down.b32 %r82, %r83, %r89, %r130, %r131;
	// end inline asm
	// begin inline asm
	shfl.sync.down.b32 %r87, %r88, %r89, %r130, %r131;
	// end inline asm
	mov.b64 	%rd51, {%r82, %r87};
	mov.b64 	%fd123, %rd51;
	setp.gt.s32 	%p16, %r81, 30;
	add.f64 	%fd124, %fd342, %fd123;
	selp.f64 	%fd125, %fd342, %fd124, %p16;
	mov.b64 	%rd52, %fd125;
	mov.b64 	{%r93, %r98}, %rd52;
	mov.b32 	%r99, 2;
	// begin inline asm
	shfl.sync.down.b32 %r92, %r93, %r99, %r130, %r131;
	// end inline asm
	// begin inline asm
	shfl.sync.down.b32 %r97, %r98, %r99, %r130, %r131;
	// end inline asm
	mov.b64 	%rd53, {%r92, %r97};
	mov.b64 	%fd126, %rd53;
	setp.gt.s32 	%p17, %r81, 29;
	add.f64 	%fd127, %fd125, %fd126;
	selp.f64 	%fd128, %fd125, %fd127, %p17;
	mov.b64 	%rd54, %fd128;
	mov.b64 	{%r103, %r108}, %rd54;
	mov.b32 	%r109, 4;
	// begin inline asm
	shfl.sync.down.b32 %r102, %r103, %r109, %r130, %r131;
	// end inline asm
	// begin inline asm
	shfl.sync.down.b32 %r107, %r108, %r109, %r130, %r131;
	// end inline asm
	mov.b64 	%rd55, {%r102, %r107};
	mov.b64 	%fd129, %rd55;
	setp.gt.s32 	%p18, %r81, 27;
	add.f64 	%fd130, %fd128, %fd129;
	selp.f64 	%fd131, %fd128, %fd130, %p18;
	mov.b64 	%rd56, %fd131;
	mov.b64 	{%r113, %r118}, %rd56;
	mov.b32 	%r119, 8;
	// begin inline asm
	shfl.sync.down.b32 %r112, %r113, %r119, %r130, %r131;
	// end inline asm
	// begin inline asm
	shfl.sync.down.b32 %r117, %r118, %r119, %r130, %r131;
	// end inline asm
	mov.b64 	%rd57, {%r112, %r117};
	mov.b64 	%fd132, %rd57;
	setp.gt.s32 	%p19, %r81, 23;
	add.f64 	%fd133, %fd131, %fd132;
	selp.f64 	%fd134, %fd131, %fd133, %p19;
	mov.b64 	%rd58, %fd134;
	mov.b64 	{%r123, %r128}, %rd58;
	mov.b32 	%r129, 16;
	// begin inline asm
	shfl.sync.down.b32 %r122, %r123, %r129, %r130, %r131;
	// end inline asm
	// begin inline asm
	shfl.sync.down.b32 %r127, %r128, %r129, %r130, %r131;
	// end inline asm
	mov.b64 	%rd59, {%r122, %r127};
	mov.b64 	%fd135, %rd59;
	setp.gt.s32 	%p20, %r81, 15;
	add.f64 	%fd37, %fd134, %fd135;
	selp.f64 	%fd343, %fd134, %fd37, %p20;
	setp.ne.s32 	%p21, %r81, 0;
	@%p21 bra 	$L__BB11_44;
	shr.u32 	%r132, %r27, 2;
	and.b32  	%r133, %r132, 248;
	mov.u32 	%r134, _ZZN3cub18CUB_300001_SM_10006detail6reduce18DeviceReduceKernelINS2_10policy_hubIdyN4cuda3std3__44plusIdEEE10Policy1000EN6thrust24THRUST_300001_SM_1000_NS6detail15normal_iteratorINSD_10device_ptrIdEEEEyS9_dNS7_10__identityEEEvT0_PT3_T1_NS0_13GridEvenShareISN_EET2_T4_E12temp_storage;
	add.s32 	%r135, %r134, %r133;
	st.shared.f64 	[%r135+16], %fd37;
$L__BB11_44:
	bar.sync 	0;
	setp.ne.s32 	%p22, %r27, 0;
	@%p22 bra 	$L__BB11_46;
	ld.shared.f64 	%fd136, [_ZZN3cub18CUB_300001_SM_10006detail6reduce18DeviceReduceKernelINS2_10policy_hubIdyN4cuda3std3__44plusIdEEE10Policy1000EN6thrust24THRUST_300001_SM_1000_NS6detail15normal_iteratorINSD_10device_ptrIdEEEEyS9_dNS7_10__identityEEEvT0_PT3_T1_NS0_13GridEvenShareISN_EET2_T4_E12temp_storage+24];
	add.f64 	%fd137, %fd343, %fd136;
	ld.shared.f64 	%fd138, [_ZZN3cub18CUB_300001_SM_10006detail6reduce18DeviceReduceKernelINS2_10policy_hubIdyN4cuda3std3__44plusIdEEE10Policy1000EN6thrust24THRUST_300001_SM_1000_NS6detail15normal_iteratorINSD_10device_ptrIdEEEEyS9_dNS7_10__identityEEEvT0_PT3_T1_NS0_13GridEvenShareISN_EET2_T4_E12temp_storage+32];
	add.f64 	%fd139, %fd137, %fd138;
	ld.shared.f64 	%fd140, [_ZZN3cub18CUB_300001_SM_10006detail6reduce18DeviceReduceKernelINS2_10policy_hubIdyN4cuda3std3__44plusIdEEE10Policy1000EN6thrust24THRUST_300001_SM_1000_NS6detail15normal_iteratorINSD_10device_ptrIdEEEEyS9_dNS7_10__identityEEEvT0_PT3_T1_NS0_13GridEvenShareISN_EET2_T4_E12temp_storage+40];
	add.f64 	%fd141, %fd139, %fd140;
	ld.shared.f64 	%fd142, [_ZZN3cub18CUB_300001_SM_10006detail6reduce18DeviceReduceKernelINS2_10policy_hubIdyN4cuda3std3__44plusIdEEE10Policy1000EN6thrust24THRUST_300001_SM_1000_NS6detail15normal_iteratorINSD_10device_ptrIdEEEEyS9_dNS7_10__identityEEEvT0_PT3_T1_NS0_13GridEvenShareISN_EET2_T4_E12temp_storage+48];
	add.f64 	%fd143, %fd141, %fd142;
	ld.shared.f64 	%fd144, [_ZZN3cub18CUB_300001_SM_10006detail6reduce18DeviceReduceKernelINS2_10policy_hubIdyN4cuda3std3__44plusIdEEE10Policy1000EN6thrust24THRUST_300001_SM_1000_NS6detail15normal_iteratorINSD_10device_ptrIdEEEEyS9_dNS7_10__identityEEEvT0_PT3_T1_NS0_13GridEvenShareISN_EET2_T4_E12temp_storage+56];
	add.f64 	%fd145, %fd143, %fd144;
	ld.shared.f64 	%fd146, [_ZZN3cub18CUB_300001_SM_10006detail6reduce18DeviceReduceKernelINS2_10policy_hubIdyN4cuda3std3__44plusIdEEE10Policy1000EN6thrust24THRUST_300001_SM_1000_NS6detail15normal_iteratorINSD_10device_ptrIdEEEEyS9_dNS7_10__identityEEEvT0_PT3_T1_NS0_13GridEvenShareISN_EET2_T4_E12temp_storage+64];
	add.f64 	%fd147, %fd145, %fd146;
	ld.shared.f64 	%fd148, [_ZZN3cub18CUB_300001_SM_10006detail6reduce18DeviceReduceKernelINS2_10policy_hubIdyN4cuda3std3__44plusIdEEE10Policy1000EN6thrust24THRUST_300001_SM_1000_NS6detail15normal_iteratorINSD_10device_ptrIdEEEEyS9_dNS7_10__identityEEEvT0_PT3_T1_NS0_13GridEvenShareISN_EET2_T4_E12temp_storage+72];
	add.f64 	%fd149, %fd147, %fd148;
	ld.shared.f64 	%fd150, [_ZZN3cub18CUB_300001_SM_10006detail6reduce18DeviceReduceKernelINS2_10policy_hubIdyN4cuda3std3__44plusIdEEE10Policy1000EN6thrust24THRUST_300001_SM_1000_NS6detail15normal_iteratorINSD_10device_ptrIdEEEEyS9_dNS7_10__identityEEEvT0_PT3_T1_NS0_13GridEvenShareISN_EET2_T4_E12temp_storage+80];
	add.f64 	%fd151, %fd149, %fd150;
	ld.shared.f64 	%fd152, [_ZZN3cub18CUB_300001_SM_10006detail6reduce18DeviceReduceKernelINS2_10policy_hubIdyN4cuda3std3__44plusIdEEE10Policy1000EN6thrust24THRUST_300001_SM_1000_NS6detail15normal_iteratorINSD_10device_ptrIdEEEEyS9_dNS7_10__identityEEEvT0_PT3_T1_NS0_13GridEvenShareISN_EET2_T4_E12temp_storage+88];
	add.f64 	%fd153, %fd151, %fd152;
	ld.shared.f64 	%fd154, [_ZZN3cub18CUB_300001_SM_10006detail6reduce18DeviceReduceKernelINS2_10policy_hubIdyN4cuda3std3__44plusIdEEE10Policy1000EN6thrust24THRUST_300001_SM_1000_NS6detail15normal_iteratorINSD_10device_ptrIdEEEEyS9_dNS7_10__identityEEEvT0_PT3_T1_NS0_13GridEvenShareISN_EET2_T4_E12temp_storage+96];
	add.f64 	%fd155, %fd153, %fd154;
	ld.shared.f64 	%fd156, [_ZZN3cub18CUB_300001_SM_10006detail6reduce18DeviceReduceKernelINS2_10policy_hubIdyN4cuda3std3__44plusIdEEE10Policy1000EN6thrust24THRUST_300001_SM_1000_NS6detail15normal_iteratorINSD_10device_ptrIdEEEEyS9_dNS7_10__identityEEEvT0_PT3_T1_NS0_13GridEvenShareISN_EET2_T4_E12temp_storage+104];
	add.f64 	%fd157, %fd155, %fd156;
	ld.shared.f64 	%fd158, [_ZZN3cub18CUB_300001_SM_10006detail6reduce18DeviceReduceKernelINS2_10policy_hubIdyN4cuda3std3__44plusIdEEE10Policy1000EN6thrust24THRUST_300001_SM_1000_NS6detail15normal_iteratorINSD_10device_ptrIdEEEEyS9_dNS7_10__identityEEEvT0_PT3_T1_NS0_13GridEvenShareISN_EET2_T4_E12temp_storage+112];
	add.f64 	%fd159, %fd157, %fd158;
	ld.shared.f64 	%fd160, [_ZZN3cub18CUB_300001_SM_10006detail6reduce18DeviceReduceKernelINS2_10policy_hubIdyN4cuda3std3__44plusIdEEE10Policy1000EN6thrust24THRUST_300001_SM_1000_NS6detail15normal_iteratorINSD_10device_ptrIdEEEEyS9_dNS7_10__identityEEEvT0_PT3_T1_NS0_13GridEvenShareISN_EET2_T4_E12temp_storage+120];
	add.f64 	%fd161, %fd159, %fd160;
	ld.shared.f64 	%fd162, [_ZZN3cub18CUB_300001_SM_10006detail6reduce18DeviceReduceKernelINS2_10policy_hubIdyN4cuda3std3__44plusIdEEE10Policy1000EN6thrust24THRUST_300001_SM_1000_NS6detail15normal_iteratorINSD_10device_ptrIdEEEEyS9_dNS7_10__identityEEEvT0_PT3_T1_NS0_13GridEvenShareISN_EET2_T4_E12temp_storage+128];
	add.f64 	%fd163, %fd161, %fd162;
	ld.shared.f64 	%fd164, [_ZZN3cub18CUB_300001_SM_10006detail6reduce18DeviceReduceKernelINS2_10policy_hubIdyN4cuda3std3__44plusIdEEE10Policy1000EN6thrust24THRUST_300001_SM_1000_NS6detail15normal_iteratorINSD_10device_ptrIdEEEEyS9_dNS7_10__identityEEEvT0_PT3_T1_NS0_13GridEvenShareISN_EET2_T4_E12temp_storage+136];
	add.f64 	%fd343, %fd163, %fd164;
$L__BB11_46:
	mov.u32 	%r263, %tid.x;
	setp.ne.s32 	%p64, %r263, 0;
	@%p64 bra 	$L__BB11_48;
	ld.param.u64 	%rd100, [_ZN3cub18CUB_300001_SM_10006detail6reduce18DeviceReduceKernelINS2_10policy_hubIdyN4cuda3std3__44plusIdEEE10Policy1000EN6thrust24THRUST_300001_SM_1000_NS6detail15normal_iteratorINSD_10device_ptrIdEEEEyS9_dNS7_10__identityEEEvT0_PT3_T1_NS0_13GridEvenShareISN_EET2_T4__param_1];
	cvta.to.global.u64 	%rd97, %rd100;
	mul.wide.u32 	%rd98, %r2, 8;
	add.s64 	%rd99, %rd97, %rd98;
	st.global.f64 	[%rd99], %fd343;
$L__BB11_48:
	ret;

}
	// .globl	_ZN3cub18CUB_300001_SM_10006detail6reduce28DeviceReduceSingleTileKernelINS2_10policy_hubIdyN4cuda3std3__44plusIdEEE10Policy1000EPdSC_iS9_ddNS7_10__identityEEEvT0_T1_T2_T3_T4_T6_
.visible .entry _ZN3cub18CUB_300001_SM_10006detail6reduce28DeviceReduceSingleTileKernelINS2_10policy_hubIdyN4cuda3std3__44plusIdEEE10Policy1000EPdSC_iS9_ddNS7_10__identityEEEvT0_T1_T2_T3_T4_T6_(
	.param .u64 .ptr .align 1 _ZN3cub18CUB_300001_SM_10006detail6reduce28DeviceReduceSingleTileKernelINS2_10policy_hubIdyN4cuda3std3__44plusIdEEE10Policy1000EPdSC_iS9_ddNS7_10__identityEEEvT0_T1_T2_T3_T4_T6__param_0,
	.param .u64 .ptr .align 1 _ZN3cub18CUB_300001_SM_10006detail6reduce28DeviceReduceSingleTileKernelINS2_10policy_hubIdyN4cuda3std3__44plusIdEEE10Policy1000EPdSC_iS9_ddNS7_10__identityEEEvT0_T1_T2_T3_T4_T6__param_1,
	.param .u32 _ZN3cub18CUB_300001_SM_10006detail6reduce28DeviceReduceSingleTileKernelINS2_10policy_hubIdyN4cuda3std3__44plusIdEEE10Policy1000EPdSC_iS9_ddNS7_10__identityEEEvT0_T1_T2_T3_T4_T6__param_2,
	.param .align 1 .b8 _ZN3cub18CUB_300001_SM_10006detail6reduce28DeviceReduceSingleTileKernelINS2_10policy_hubIdyN4cuda3std3__44plusIdEEE10Policy1000EPdSC_iS9_ddNS7_10__identityEEEvT0_T1_T2_T3_T4_T6__param_3[1],
	.param .f64 _ZN3cub18CUB_300001_SM_10006detail6reduce28DeviceReduceSingleTileKernelINS2_10policy_hubIdyN4cuda3std3__44plusIdEEE10Policy1000EPdSC_iS9_ddNS7_10__identityEEEvT0_T1_T2_T3_T4_T6__param_4,
	.param .align 1 .b8 _ZN3cub18CUB_300001_SM_10006detail6reduce28DeviceReduceSingleTileKernelINS2_10policy_hubIdyN4cuda3std3__44plusIdEEE10Policy1000EPdSC_iS9_ddNS7_10__identityEEEvT0_T1_T2_T3_T4_T6__param_5[1]
)
.maxntid 512
.minnctapersm 1
{
	.reg .pred 	%p<58>;
	.reg .b32 	%r<238>;
	.reg .b64 	%rd<104>;
	.reg .b64 	%fd<232>;
	// demoted variable
	.shared .align 8 .b8 _ZZN3cub18CUB_300001_SM_10006detail6reduce28DeviceReduceSingleTileKernelINS2_10policy_hubIdyN4cuda3std3__44plusIdEEE10Policy1000EPdSC_iS9_ddNS7_10__identityEEEvT0_T1_T2_T3_T4_T6_E12temp_storage[152];
	ld.param.u64 	%rd8, [_ZN3cub18CUB_300001_SM_10006detail6reduce28DeviceReduceSingleTileKernelINS2_10policy_hubIdyN4cuda3std3__44plusIdEEE10Policy1000EPdSC_iS9_ddNS7_10__identityEEEvT0_T1_T2_T3_T4_T6__param_0];
	ld.param.u64 	%rd9, [_ZN3cub18CUB_300001_SM_10006detail6reduce28DeviceReduceSingleTileKernelINS2_10policy_hubIdyN4cuda3std3__44plusIdEEE10Policy1000EPdSC_iS9_ddNS7_10__identityEEEvT0_T1_T2_T3_T4_T6__param_1];
	ld.param.u32 	%r34, [_ZN3cub18CUB_300001_SM_10006detail6reduce28DeviceReduceSingleTileKernelINS2_10policy_hubIdyN4cuda3std3__44plusIdEEE10Policy1000EPdSC_iS9_ddNS7_10__identityEEEvT0_T1_T2_T3_T4_T6__param_2];
	ld.param.f64 	%fd30, [_ZN3cub18CUB_300001_SM_10006detail6reduce28DeviceReduceSingleTileKernelINS2_10policy_hubIdyN4cuda3std3__44plusIdEEE10Policy1000EPdSC_iS9_ddNS7_10__identityEEEvT0_T1_T2_T3_T4_T6__param_4];
	cvta.to.global.u64 	%rd1, %rd9;
	setp.ne.s32 	%p1, %r34, 0;
	@%p1 bra 	$L__BB12_3;
	mov.u32 	%r224, %tid.x;
	setp.ne.s32 	%p57, %r224, 0;
	@%p57 bra 	$L__BB12_39;
	st.global.f64 	[%rd1], %fd30;
	bra.uni 	$L__BB12_39;
$L__BB12_3:
	setp.gt.s32 	%p2, %r34, 3583;
	@%p2 bra 	$L__BB12_21;
	mov.u32 	%r1, %tid.x;
	setp.ge.s32 	%p19, %r1, %r34;
	mov.f64 	%fd223, 0d0000000000000000;
	mov.u32 	%r228, %r1;
	@%p19 bra 	$L__BB12_6;
	mul.wide.u32 	%rd69, %r1, 8;
	add.s64 	%rd68, %rd8, %rd69;
	// begin inline asm
	ld.global.nc.u64 %rd67, [%rd68];
	// end inline asm
	mov.b64 	%fd223, %rd67;
	add.s32 	%r228, %r1, 512;
$L__BB12_6:
	setp.ge.s32 	%p20, %r228, %r34;
	@%p20 bra 	$L__BB12_12;
	not.b32 	%r100, %r228;
	add.s32 	%r4, %r34, %r100;
	and.b32  	%r101, %r4, 1536;
	setp.eq.s32 	%p21, %r101, 1536;
	@%p21 bra 	$L__BB12_10;
	mul.wide.u32 	%rd70, %r228, 8;
	add.s64 	%rd102, %rd8, %rd70;
	shr.u32 	%r102, %r4, 9;
	add.s32 	%r103, %r102, 1;
	and.b32  	%r104, %r103, 3;
	neg.s32 	%r226, %r104;
$L__BB12_9:
	.pragma "nounroll";
	// begin inline asm
	ld.global.nc.u64 %rd71, [%rd102];
	// end inline asm
	mov.b64 	%fd109, %rd71;
	add.f64 	%fd223, %fd223, %fd109;
	add.s32 	%r228, %r228, 512;
	add.s64 	%rd102, %rd102, 4096;
	add.s32 	%r226, %r226, 1;
	setp.ne.s32 	%p22, %r226, 0;
	@%p22 bra 	$L__BB12_9;
$L__BB12_10:
	setp.lt.u32 	%p23, %r4, 1536;
	@%p23 bra 	$L__BB12_12;
$L__BB12_11:
	mul.wide.s32 	%rd81, %r228, 8;
	add.s64 	%rd74, %rd8, %rd81;
	// begin inline asm
	ld.global.nc.u64 %rd73, [%rd74];
	// end inline asm
	mov.b64 	%fd110, %rd73;
	add.f64 	%fd111, %fd223, %fd110;
	add.s64 	%rd76, %rd74, 4096;
	// begin inline asm
	ld.global.nc.u64 %rd75, [%rd76];
	// end inline asm
	mov.b64 	%fd112, %rd75;
	add.f64 	%fd113, %fd111, %fd112;
	add.s64 	%rd78, %rd74, 8192;
	// begin inline asm
	ld.global.nc.u64 %rd77, [%rd78];
	// end inline asm
	mov.b64 	%fd114, %rd77;
	add.f64 	%fd115, %fd113, %fd114;
	add.s64 	%rd80, %rd74, 12288;
	// begin inline asm
	ld.global.nc.u64 %rd79, [%rd80];
	// end inline asm
	mov.b64 	%fd116, %rd79;
	add.f64 	%fd223, %fd115, %fd116;
	add.s32 	%r228, %r228, 2048;
	setp.lt.s32 	%p24, %r228, %r34;
	@%p24 bra 	$L__BB12_11;
$L__BB12_12:
	setp.lt.s32 	%p25, %r34, 512;
	@%p25 bra 	$L__BB12_17;
	// begin inline asm
	mov.u32 %r168, %laneid;
	// end inline asm
	mov.b64 	%rd92, %fd223;
	mov.b64 	{%r170, %r175}, %rd92;
	mov.b32 	%r176, 1;
	mov.b32 	%r217, 31;
	mov.b32 	%r218, -1;
	// begin inline asm
	shfl.sync.down.b32 %r169, %r170, %r176, %r217, %r218;
	// end inline asm
	// begin inline asm
	shfl.sync.down.b32 %r174, %r175, %r176, %r217, %r218;
	// end inline asm
	mov.b64 	%rd93, {%r169, %r174};
	mov.b64 	%fd175, %rd93;
	setp.gt.s32 	%p49, %r168, 30;
	add.f64 	%fd176, %fd223, %fd175;
	selp.f64 	%fd177, %fd223, %fd176, %p49;
	mov.b64 	%rd94, %fd177;
	mov.b64 	{%r180, %r185}, %rd94;
	mov.b32 	%r186, 2;
	// begin inline asm
	shfl.sync.down.b32 %r179, %r180, %r186, %r217, %r218;
	// end inline asm
	// begin inline asm
	shfl.sync.down.b32 %r184, %r185, %r186, %r217, %r218;
	// end inline asm
	mov.b64 	%rd95, {%r179, %r184};
	mov.b64 	%fd178, %rd95;
	setp.gt.s32 	%p50, %r168, 29;
	add.f64 	%fd179, %fd177, %fd178;
	selp.f64 	%fd180, %fd177, %fd179, %p50;
	mov.b64 	%rd96, %fd180;
	mov.b64 	{%r190, %r195}, %rd96;
	mov.b32 	%r196, 4;
	// begin inline asm
	shfl.sync.down.b32 %r189, %r190, %r196, %r217, %r218;
	// end inline asm
	// begin inline asm
	shfl.sync.down.b32 %r194, %r195, %r196, %r217, %r218;
	// end inline asm
	mov.b64 	%rd97, {%r189, %r194};
	mov.b64 	%fd181, %rd97;
	setp.gt.s32 	%p51, %r168, 27;
	add.f64 	%fd182, %fd180, %fd181;
	selp.f64 	%fd183, %fd180, %fd182, %p51;
	mov.b64 	%rd98, %fd183;
	mov.b64 	{%r200, %r205}, %rd98;
	mov.b32 	%r206, 8;
	// begin inline asm
	shfl.sync.down.b32 %r199, %r200, %r206, %r217, %r218;
	// end inline asm
	// begin inline asm
	shfl.sync.down.b32 %r204, %r205, %r206, %r217, %r218;
	// end inline asm
	mov.b64 	%rd99, {%r199, %r204};
	mov.b64 	%fd184, %rd99;
	setp.gt.s32 	%p52, %r168, 23;
	add.f64 	%fd185, %fd183, %fd184;
	selp.f64 	%fd186, %fd183, %fd185, %p52;
	mov.b64 	%rd100, %fd186;
	mov.b64 	{%r210, %r215}, %rd100;
	mov.b32 	%r216, 16;
	// begin inline asm
	shfl.sync.down.b32 %r209, %r210, %r216, %r217, %r218;
	// end inline asm
	// begin inline asm
	shfl.sync.down.b32 %r214, %r215, %r216, %r217, %r218;
	// end inline asm
	mov.b64 	%rd101, {%r209, %r214};
	mov.b64 	%fd187, %rd101;
	setp.gt.s32 	%p53, %r168, 15;
	add.f64 	%fd10, %fd186, %fd187;
	selp.f64 	%fd231, %fd186, %fd10, %p53;
	setp.ne.s32 	%p54, %r168, 0;
	@%p54 bra 	$L__BB12_15;
	shr.u32 	%r219, %r1, 2;
	and.b32  	%r220, %r219, 248;
	mov.u32 	%r221, _ZZN3cub18CUB_300001_SM_10006detail6reduce28DeviceReduceSingleTileKernelINS2_10policy_hubIdyN4cuda3std3__44plusIdEEE10Policy1000EPdSC_iS9_ddNS7_10__identityEEEvT0_T1_T2_T3_T4_T6_E12temp_storage;
	add.s32 	%r222, %r221, %r220;
	st.shared.f64 	[%r222+16], %fd10;
$L__BB12_15:
	bar.sync 	0;
	setp.ne.s32 	%p55, %r1, 0;
	@%p55 bra 	$L__BB12_37;
	ld.shared.f64 	%fd188, [_ZZN3cub18CUB_300001_SM_10006detail6reduce28DeviceReduceSingleTileKernelINS2_10policy_hubIdyN4cuda3std3__44plusIdEEE10Policy1000EPdSC_iS9_ddNS7_10__identityEEEvT0_T1_T2_T3_T4_T6_E12temp_storage+24];
	add.f64 	%fd189, %fd231, %fd188;
	ld.shared.f64 	%fd190, [_ZZN3cub18CUB_300001_SM_10006detail6reduce28DeviceReduceSingleTileKernelINS2_10policy_hubIdyN4cuda3std3__44plusIdEEE10Policy1000EPdSC_iS9_ddNS7_10__identityEEEvT0_T1_T2_T3_T4_T6_E12temp_storage+32];
	add.f64 	%fd191, %fd189, %fd190;
	ld.shared.f64 	%fd192, [_ZZN3cub18CUB_300001_SM_10006detail6reduce28DeviceReduceSingleTileKernelINS2_10policy_hubIdyN4cuda3std3__44plusIdEEE10Policy1000EPdSC_iS9_ddNS7_10__identityEEEvT0_T1_T2_T3_T4_T6_E12temp_storage+40];
	add.f64 	%fd193, %fd191, %fd192;
	ld.shared.f64 	%fd194, [_ZZN3cub18CUB_300001_SM_10006detail6reduce28DeviceReduceSingleTileKernelINS2_10policy_hubIdyN4cuda3std3__44plusIdEEE10Policy1000EPdSC_iS9_ddNS7_10__identityEEEvT0_T1_T2_T3_T4_T6_E12temp_storage+48];
	add.f64 	%fd195, %fd193, %fd194;
	ld.shared.f64 	%fd196, [_ZZN3cub18CUB_300001_SM_10006detail6reduce28DeviceReduceSingleTileKernelINS2_10policy_hubIdyN4cuda3std3__44plusIdEEE10Policy1000EPdSC_iS9_ddNS7_10__identityEEEvT0_T1_T2_T3_T4_T6_E12temp_storage+56];
	add.f64 	%fd197, %fd195, %fd196;
	ld.shared.f64 	%fd198, [_ZZN3cub18CUB_300001_SM_10006detail6reduce28DeviceReduceSingleTileKernelINS2_10policy_hubIdyN4cuda3std3__44plusIdEEE10Policy1000EPdSC_iS9_ddNS7_10__identityEEEvT0_T1_T2_T3_T4_T6_E12temp_storage+64];
	add.f64 	%fd199, %fd197, %fd198;
	ld.shared.f64 	%fd200, [_ZZN3cub18CUB_300001_SM_10006detail6reduce28DeviceReduceSingleTileKernelINS2_10policy_hubIdyN4cuda3std3__44plusIdEEE10Policy1000EPdSC_iS9_ddNS7_10__identityEEEvT0_T1_T2_T3_T4_T6_E12temp_storage+72];
	add.f64 	%fd201, %fd199, %fd200;
	ld.shared.f64 	%fd202, [_ZZN3cub18CUB_300001_SM_10006detail6reduce28DeviceReduceSingleTileKernelINS2_10policy_hubIdyN4cuda3std3__44plusIdEEE10Policy1000EPdSC_iS9_ddNS7_10__identityEEEvT0_T1_T2_T3_T4_T6_E12temp_storage+80];
	add.f64 	%fd203, %fd201, %fd202;
	ld.shared.f64 	%fd204, [_ZZN3cub18CUB_300001_SM_10006detail6reduce28DeviceReduceSingleTileKernelINS2_10policy_hubIdyN4cuda3std3__44plusIdEEE10Policy1000EPdSC_iS9_ddNS7_10__identityEEEvT0_T1_T2_T3_T4_T6_E12temp_storage+88];
	add.f64 	%fd205, %fd203, %fd204;
	ld.shared.f64 	%fd206, [_ZZN3cub18CUB_300001_SM_10006detail6reduce28DeviceReduceSingleTileKernelINS2_10policy_hubIdyN4cuda3std3__44plusIdEEE10Policy1000EPdSC_iS9_ddNS7_10__identityEEEvT0_T1_T2_T3_T4_T6_E12temp_storage+96];
	add.f64 	%fd207, %fd205, %fd206;
	ld.shared.f64 	%fd208, [_ZZN3cub18CUB_300001_SM_10006detail6reduce28DeviceReduceSingleTileKernelINS2_10policy_hubIdyN4cuda3std3__44plusIdEEE10Policy1000EPdSC_iS9_ddNS7_10__identityEEEvT0_T1_T2_T3_T4_T6_E12temp_storage+104];
	add.f64 	%fd209, %fd207, %fd208;
	ld.shared.f64 	%fd210, [_ZZN3cub18CUB_300001_SM_10006detail6reduce28DeviceReduceSingleTileKernelINS2_10policy_hubIdyN4cuda3std3__44plusIdEEE10Policy1000EPdSC_iS9_ddNS7_10__identityEEEvT0_T1_T2_T3_T4_T6_E12temp_storage+112];
	add.f64 	%fd211, %fd209, %fd210;
	ld.shared.f64 	%fd212, [_ZZN3cub18CUB_300001_SM_10006detail6reduce28DeviceReduceSingleTileKernelINS2_10policy_hubIdyN4cuda3std3__44plusIdEEE10Policy1000EPdSC_iS9_ddNS7_10__identityEEEvT0_T1_T2_T3_T4_T6_E12temp_storage+120];
	add.f64 	%fd213, %fd211, %fd212;
	ld.shared.f64 	%fd214, [_ZZN3cub18CUB_300001_SM_10006detail6reduce28DeviceReduceSingleTileKernelINS2_10policy_hubIdyN4cuda3std3__44plusIdEEE10Policy1000EPdSC_iS9_ddNS7_10__identityEEEvT0_T1_T2_T3_T4_T6_E12temp_storage+128];
	add.f64 	%fd215, %fd213, %fd214;
	ld.shared.f64 	%fd216, [_ZZN3cub18CUB_300001_SM_10006detail6reduce28DeviceReduceSingleTileKernelINS2_10policy_hubIdyN4cuda3std3__44plusIdEEE10Policy1000EPdSC_iS9_ddNS7_10__identityEEEvT0_T1_T2_T3_T4_T6_E12temp_storage+136];
	add.f64 	%fd231, %fd215, %fd216;
	bra.uni 	$L__BB12_37;
$L__BB12_17:
	// begin inline asm
	mov.u32 %r105, %laneid;
	// end inline asm
	and.b32  	%r156, %r1, 992;
	add.s32 	%r157, %r156, 32;
	setp.gt.s32 	%p26, %r157, %r34;
	not.b32 	%r158, %r156;
	add.s32 	%r159, %r34, %r158;
	selp.b32 	%r154, %r159, 31, %p26;
	mov.b64 	%rd82, %fd223;
	mov.b64 	{%r107, %r112}, %rd82;
	mov.b32 	%r113, 1;
	mov.b32 	%r155, -1;
	// begin inline asm
	shfl.sync.down.b32 %r106, %r107, %r113, %r154, %r155;
	// end inline asm
	// begin inline asm
	shfl.sync.down.b32 %r111, %r112, %r113, %r154, %r155;
	// end inline asm
	mov.b64 	%rd83, {%r106, %r111};
	mov.b64 	%fd117, %rd83;
	setp.lt.s32 	%p27, %r105, %r154;
	add.f64 	%fd118, %fd223, %fd117;
	selp.f64 	%fd119, %fd118, %fd223, %p27;
	mov.b64 	%rd84, %fd119;
	mov.b64 	{%r117, %r122}, %rd84;
	mov.b32 	%r123, 2;
	// begin inline asm
	shfl.sync.down.b32 %r116, %r117, %r123, %r154, %r155;
	// end inline asm
	// begin inline asm
	shfl.sync.down.b32 %r121, %r122, %r123, %r154, %r155;
	// end inline asm
	mov.b64 	%rd85, {%r116, %r121};
	mov.b64 	%fd120, %rd85;
	add.s32 	%r160, %r105, 2;
	setp.gt.s32 	%p28, %r160, %r154;
	add.f64 	%fd121, %fd119, %fd120;
	selp.f64 	%fd122, %fd119, %fd121, %p28;
	mov.b64 	%rd86, %fd122;
	mov.b64 	{%r127, %r132}, %rd86;
	mov.b32 	%r133, 4;
	// begin inline asm
	shfl.sync.down.b32 %r126, %r127, %r133, %r154, %r155;
	// end inline asm
	// begin inline asm
	shfl.sync.down.b32 %r131, %r132, %r133, %r154, %r155;
	// end inline asm
	mov.b64 	%rd87, {%r126, %r131};
	mov.b64 	%fd123, %rd87;
	add.s32 	%r161, %r105, 4;
	setp.gt.s32 	%p29, %r161, %r154;
	add.f64 	%fd124, %fd122, %fd123;
	selp.f64 	%fd125, %fd122, %fd124, %p29;
	mov.b64 	%rd88, %fd125;
	mov.b64 	{%r137, %r142}, %rd88;
	mov.b32 	%r143, 8;
	// begin inline asm
	shfl.sync.down.b32 %r136, %r137, %r143, %r154, %r155;
	// end inline asm
	// begin inline asm
	shfl.sync.down.b32 %r141, %r142, %r143, %r154, %r155;
	// end inline asm
	mov.b64 	%rd89, {%r136, %r141};
	mov.b64 	%fd126, %rd89;
	add.s32 	%r162, %r105, 8;
	setp.gt.s32 	%p30, %r162, %r154;
	add.f64 	%fd127, %fd125, %fd126;
	selp.f64 	%fd128, %fd125, %fd127, %p30;
	mov.b64 	%rd90, %fd128;
	mov.b64 	{%r147, %r152}, %rd90;
	mov.b32 	%r153, 16;
	// begin inline asm
	shfl.sync.down.b32 %r146, %r147, %r153, %r154, %r155;
	// end inline asm
	// begin inline asm
	shfl.sync.down.b32 %r151, %r152, %r153, %r154, %r155;
	// end inline asm
	mov.b64 	%rd91, {%r146, %r151};
	mov.b64 	%fd129, %rd91;
	add.s32 	%r163, %r105, 16;
	setp.gt.s32 	%p31, %r163, %r154;
	add.f64 	%fd130, %fd128, %fd129;
	selp.f64 	%fd231, %fd128, %fd130, %p31;
	setp.ne.s32 	%p32, %r105, 0;
	@%p32 bra 	$L__BB12_19;
	shr.u32 	%r164, %r1, 2;
	and.b32  	%r165, %r164, 248;
	mov.u32 	%r166, _ZZN3cub18CUB_300001_SM_10006detail6reduce28DeviceReduceSingleTileKernelINS2_10policy_hubIdyN4cuda3std3__44plusIdEEE10Policy1000EPdSC_iS9_ddNS7_10__identityEEEvT0_T1_T2_T3_T4_T6_E12temp_storage;
	add.s32 	%r167, %r166, %r165;
	st.shared.f64 	[%r167+16], %fd231;
$L__BB12_19:
	bar.sync 	0;
	setp.ne.s32 	%p33, %r1, 0;
	@%p33 bra 	$L__BB12_37;
	setp.gt.s32 	%p34, %r34, 32;
	ld.shared.f64 	%fd131, [_ZZN3cub18CUB_300001_SM_10006detail6reduce28DeviceReduceSingleTileKernelINS2_10policy_hubIdyN4cuda3std3__44plusIdEEE10Policy1000EPdSC_iS9_ddNS7_10__identityEEEvT0_T1_T2_T3_T4_T6_E12temp_storage+24];
	add.f64 	%fd132, %fd231, %fd131;
	selp.f64 	%fd133, %fd132, %fd231, %p34;
	setp.gt.s32 	%p35, %r34, 64;
	ld.shared.f64 	%fd134, [_ZZN3cub18CUB_300001_SM_10006detail6reduce28DeviceReduceSingleTileKernelINS2_10policy_hubIdyN4cuda3std3__44plusIdEEE10Policy1000EPdSC_iS9_ddNS7_10__identityEEEvT0_T1_T2_T3_T4_T6_E12temp_storage+32];
	add.f64 	%fd135, %fd134, %fd133;
	selp.f64 	%fd136, %fd135, %fd133, %p35;
	setp.gt.s32 	%p36, %r34, 96;
	ld.shared.f64 	%fd137, [_ZZN3cub18CUB_300001_SM_10006detail6reduce28DeviceReduceSingleTileKernelINS2_10policy_hubIdyN4cuda3std3__44plusIdEEE10Policy1000EPdSC_iS9_ddNS7_10__identityEEEvT0_T1_T2_T3_T4_T6_E12temp_storage+40];
	add.f64 	%fd138, %fd137, %fd136;
	selp.f64 	%fd139, %fd138, %fd136, %p36;
	setp.gt.s32 	%p37, %r34, 128;
	ld.shared.f64 	%fd140, [_ZZN3cub18CUB_300001_SM_10006detail6reduce28DeviceReduceSingleTileKernelINS2_10policy_hubIdyN4cuda3std3__44plusIdEEE10Policy1000EPdSC_iS9_ddNS7_10__identityEEEvT0_T1_T2_T3_T4_T6_E12temp_storage+48];
	add.f64 	%fd141, %fd140, %fd139;
	selp.f64 	%fd142, %fd141, %fd139, %p37;
	setp.gt.s32 	%p38, %r34, 160;
	ld.shared.f64 	%fd143, [_ZZN3cub18CUB_300001_SM_10006detail6reduce28DeviceReduceSingleTileKernelINS2_10policy_hubIdyN4cuda3std3__44plusIdEEE10Policy1000EPdSC_iS9_ddNS7_10__identityEEEvT0_T1_T2_T3_T4_T6_E12temp_storage+56];
	add.f64 	%fd144, %fd143, %fd142;
	selp.f64 	%fd145, %fd144, %fd142, %p38;
	setp.gt.s32 	%p39, %r34, 192;
	ld.shared.f64 	%fd146, [_ZZN3cub18CUB_300001_SM_10006detail6reduce28DeviceReduceSingleTileKernelINS2_10policy_hubIdyN4cuda3std3__44plusIdEEE10Policy1000EPdSC_iS9_ddNS7_10__identityEEEvT0_T1_T2_T3_T4_T6_E12temp_storage+64];
	add.f64 	%fd147, %fd146, %fd145;
	selp.f64 	%fd148, %fd147, %fd145, %p39;
	setp.gt.s32 	%p40, %r34, 224;
	ld.shared.f64 	%fd149, [_ZZN3cub18CUB_300001_SM_10006detail6reduce28DeviceReduceSingleTileKernelINS2_10policy_hubIdyN4cuda3std3__44plusIdEEE10Policy1000EPdSC_iS9_ddNS7_10__identityEEEvT0_T1_T2_T3_T4_T6_E12temp_storage+72];
	add.f64 	%fd150, %fd149, %fd148;
	selp.f64 	%fd151, %fd150, %fd148, %p40;
	setp.gt.s32 	%p41, %r34, 256;
	ld.shared.f64 	%fd152, [_ZZN3cub18CUB_300001_SM_10006detail6reduce28DeviceReduceSingleTileKernelINS2_10policy_hubIdyN4cuda3std3__44plusIdEEE10Policy1000EPdSC_iS9_ddNS7_10__identityEEEvT0_T1_T2_T3_T4_T6_E12temp_storage+80];
	add.f64 	%fd153, %fd152, %fd151;
	selp.f64 	%fd154, %fd153, %fd151, %p41;
	setp.gt.s32 	%p42, %r34, 288;
	ld.shared.f64 	%fd155, [_ZZN3cub18CUB_300001_SM_10006detail6reduce28DeviceReduceSingleTileKernelINS2_10policy_hubIdyN4cuda3std3__44plusIdEEE10Policy1000EPdSC_iS9_ddNS7_10__identityEEEvT0_T1_T2_T3_T4_T6_E12temp_storage+88];
	add.f64 	%fd156, %fd155, %fd154;
	selp.f64 	%fd157, %fd156, %fd154, %p42;
	setp.gt.s32 	%p43, %r34, 320;
	ld.shared.f64 	%fd158, [_ZZN3cub18CUB_300001_SM_10006detail6reduce28DeviceReduceSingleTileKernelINS2_10policy_hubIdyN4cuda3std3__44plusIdEEE10Policy1000EPdSC_iS9_ddNS7_10__identityEEEvT0_T1_T2_T3_T4_T6_E12temp_storage+96];
	add.f64 	%fd159, %fd158, %fd157;
	selp.f64 	%fd160, %fd159, %fd157, %p43;
	setp.gt.s32 	%p44, %r34, 352;
	ld.shared.f64 	%fd161, [_ZZN3cub18CUB_300001_SM_10006detail6reduce28DeviceReduceSingleTileKernelINS2_10policy_hubIdyN4cuda3std3__44plusIdEEE10Policy1000EPdSC_iS9_ddNS7_10__identityEEEvT0_T1_T2_T3_T4_T6_E12temp_storage+104];
	add.f64 	%fd162, %fd161, %fd160;
	selp.f64 	%fd163, %fd162, %fd160, %p44;
	setp.gt.s32 	%p45, %r34, 384;
	ld.shared.f64 	%fd164, [_ZZN3cub18CUB_300001_SM_10006detail6reduce28DeviceReduceSingleTileKernelINS2_10policy_hubIdyN4cuda3std3__44plusIdEEE10Policy1000EPdSC_iS9_ddNS7_10__identityEEEvT0_T1_T2_T3_T4_T6_E12temp_storage+112];
	add.f64 	%fd165, %fd164, %fd163;
	selp.f64 	%fd166, %fd165, %fd163, %p45;
	setp.gt.s32 	%p46, %r34, 416;
	ld.shared.f64 	%fd167, [_ZZN3cub18CUB_300001_SM_10006detail6reduce28DeviceReduceSingleTileKernelINS2_10policy_hubIdyN4cuda3std3__44plusIdEEE10Policy1000EPdSC_iS9_ddNS7_10__identityEEEvT0_T1_T2_T3_T4_T6_E12temp_storage+120];
	add.f64 	%fd168, %fd167, %fd166;
	selp.f64 	%fd169, %fd168, %fd166, %p46;
	setp.gt.s32 	%p47, %r34, 448;
	ld.shared.f64 	%fd170, [_ZZN3cub18CUB_300001_SM_10006detail6reduce28DeviceReduceSingleTileKernelINS2_10policy_hubIdyN4cuda3std3__44plusIdEEE10Policy1000EPdSC_iS9_ddNS7_10__identityEEEvT0_T1_T2_T3_T4_T6_E12temp_storage+128];
	add.f64 	%fd171, %fd170, %fd169;
	selp.f64 	%fd172, %fd171, %fd169, %p47;
	setp.gt.s32 	%p48, %r34, 480;
	ld.shared.f64 	%fd173, [_ZZN3cub18CUB_300001_SM_10006detail6reduce28DeviceReduceSingleTileKernelINS2_10policy_hubIdyN4cuda3std3__44plusIdEEE10Policy1000EPdSC_iS9_ddNS7_10__identityEEEvT0_T1_T2_T3_T4_T6_E12temp_storage+136];
	add.f64 	%fd174, %fd173, %fd172;
	selp.f64 	%fd231, %fd174, %fd172, %p48;
	bra.uni 	$L__BB12_37;
$L__BB12_21:
	mov.u32 	%r13, %tid.x;
	mul.wide.u32 	%rd24, %r13, 8;
	add.s64 	%rd11, %rd8, %rd24;
	// begin inline asm
	ld.global.nc.u64 %rd10, [%rd11];
	// end inline asm
	mov.b64 	%fd31, %rd10;
	add.s64 	%rd13, %rd11, 4096;
	// begin inline asm
	ld.global.nc.u64 %rd12, [%rd13];
	// end inline asm
	mov.b64 	%fd32, %rd12;
	add.s64 	%rd15, %rd11, 8192;
	// begin inline asm
	ld.global.nc.u64 %rd14, [%rd15];
	// end inline asm
	mov.b64 	%fd33, %rd14;
	add.s64 	%rd17, %rd11, 12288;
	// begin inline asm
	ld.global.nc.u64 %rd16, [%rd17];
	// end inline asm
	mov.b64 	%fd34, %rd16;
	add.s64 	%rd19, %rd11, 16384;
	// begin inline asm
	ld.global.nc.u64 %rd18, [%rd19];
	// end inline asm
	mov.b64 	%fd35, %rd18;
	add.s64 	%rd21, %rd11, 20480;
	// begin inline asm
	ld.global.nc.u64 %rd20, [%rd21];
	// end inline asm
	mov.b64 	%fd36, %rd20;
	add.s64 	%rd23, %rd11, 24576;
	// begin inline asm
	ld.global.nc.u64 %rd22, [%rd23];
	// end inline asm
	mov.b64 	%fd37, %rd22;
	add.f64 	%fd38, %fd31, %fd32;
	add.f64 	%fd39, %fd38, %fd33;
	add.f64 	%fd40, %fd39, %fd34;
	add.f64 	%fd41, %fd40, %fd35;
	add.f64 	%fd42, %fd41, %fd36;
	add.f64 	%fd230, %fd42, %fd37;
	setp.lt.u32 	%p3, %r34, 7168;
	mov.b32 	%r231, 3584;
	@%p3 bra 	$L__BB12_25;
	add.s32 	%r14, %r34, -3584;
	mov.b32 	%r231, 3584;
$L__BB12_23:
	add.s32 	%r37, %r231, %r13;
	mul.wide.u32 	%rd39, %r37, 8;
	add.s64 	%rd26, %rd8, %rd39;
	// begin inline asm
	ld.global.nc.u64 %rd25, [%rd26];
	// end inline asm
	mov.b64 	%fd43, %rd25;
	add.s64 	%rd28, %rd26, 4096;
	// begin inline asm
	ld.global.nc.u64 %rd27, [%rd28];
	// end inline asm
	mov.b64 	%fd44, %rd27;
	add.s64 	%rd30, %rd26, 8192;
	// begin inline asm
	ld.global.nc.u64 %rd29, [%rd30];
	// end inline asm
	mov.b64 	%fd45, %rd29;
	add.s64 	%rd32, %rd26, 12288;
	// begin inline asm
	ld.global.nc.u64 %rd31, [%rd32];
	// end inline asm
	mov.b64 	%fd46, %rd31;
	add.s64 	%rd34, %rd26, 16384;
	// begin inline asm
	ld.global.nc.u64 %rd33, [%rd34];
	// end inline asm
	mov.b64 	%fd47, %rd33;
	add.s64 	%rd36, %rd26, 20480;
	// begin inline asm
	ld.global.nc.u64 %rd35, [%rd36];
	// end inline asm
	mov.b64 	%fd48, %rd35;
	add.s64 	%rd38, %rd26, 24576;
	// begin inline asm
	ld.global.nc.u64 %rd37, [%rd38];
	// end inline asm
	mov.b64 	%fd49, %rd37;
	add.f64 	%fd50, %fd230, %fd43;
	add.f64 	%fd51, %fd50, %fd44;
	add.f64 	%fd52, %fd51, %fd45;
	add.f64 	%fd53, %fd52, %fd46;
	add.f64 	%fd54, %fd53, %fd47;
	add.f64 	%fd55, %fd54, %fd48;
	add.f64 	%fd230, %fd55, %fd49;
	sub.s32 	%r38, %r34, %r231;
	setp.lt.s32 	%p4, %r38, 3584;
	@%p4 bra 	$L__BB12_33;
	add.s32 	%r231, %r231, 3584;
	setp.le.s32 	%p5, %r231, %r14;
	@%p5 bra 	$L__BB12_23;
$L__BB12_25:
	setp.le.s32 	%p6, %r34, %r231;
	@%p6 bra 	$L__BB12_33;
	sub.s32 	%r18, %r34, %r231;
	setp.ge.s32 	%p7, %r13, %r18;
	@%p7 bra 	$L__BB12_33;
	not.b32 	%r39, %r13;
	add.s32 	%r40, %r34, %r39;
	sub.s32 	%r19, %r40, %r231;
	and.b32  	%r41, %r19, 1536;
	setp.eq.s32 	%p8, %r41, 1536;
	mov.u32 	%r235, %r13;
	@%p8 bra 	$L__BB12_30;
	add.s32 	%r233, %r13, %r231;
	shr.u32 	%r42, %r19, 9;
	add.s32 	%r43, %r42, 1;
	and.b32  	%r44, %r43, 3;
	neg.s32 	%r232, %r44;
	mov.u32 	%r235, %r13;
$L__BB12_29:
	.pragma "nounroll";
	mul.wide.u32 	%rd42, %r233, 8;
	add.s64 	%rd41, %rd8, %rd42;
	// begin inline asm
	ld.global.nc.u64 %rd40, [%rd41];
	// end inline asm
	mov.b64 	%fd57, %rd40;
	add.f64 	%fd230, %fd230, %fd57;
	add.s32 	%r235, %r235, 512;
	add.s32 	%r233, %r233, 512;
	add.s32 	%r232, %r232, 1;
	setp.ne.s32 	%p9, %r232, 0;
	@%p9 bra 	$L__BB12_29;
$L__BB12_30:
	setp.lt.u32 	%p10, %r19, 1536;
	@%p10 bra 	$L__BB12_33;
	cvt.u64.u32 	%rd43, %r235;
	cvt.u64.u32 	%rd44, %r231;
	add.s64 	%rd45, %rd43, %rd44;
	shl.b64 	%rd46, %rd45, 3;
	add.s64 	%rd47, %rd46, %rd8;
	add.s64 	%rd103, %rd47, 8192;
	add.s32 	%r236, %r235, %r231;
$L__BB12_32:
	mul.wide.u32 	%rd56, %r236, 8;
	add.s64 	%rd49, %rd8, %rd56;
	// begin inline asm
	ld.global.nc.u64 %rd48, [%rd49];
	// end inline asm
	mov.b64 	%fd58, %rd48;
	add.f64 	%fd59, %fd230, %fd58;
	add.s64 	%rd51, %rd103, -4096;
	// begin inline asm
	ld.global.nc.u64 %rd50, [%rd51];
	// end inline asm
	mov.b64 	%fd60, %rd50;
	add.f64 	%fd61, %fd59, %fd60;
	// begin inline asm
	ld.global.nc.u64 %rd52, [%rd103];
	// end inline asm
	mov.b64 	%fd62, %rd52;
	add.f64 	%fd63, %fd61, %fd62;
	add.s64 	%rd55, %rd103, 4096;
	// begin inline asm
	ld.global.nc.u64 %rd54, [%rd55];
	// end inline asm
	mov.b64 	%fd64, %rd54;
	add.f64 	%fd230, %fd63, %fd64;
	add.s32 	%r235, %r235, 2048;
	add.s64 	%rd103, %rd103, 16384;
	add.s32 	%r236, %r236, 2048;
	setp.lt.s32 	%p11, %r235, %r18;
	@%p11 bra 	$L__BB12_32;
$L__BB12_33:
	// begin inline asm
	mov.u32 %r45, %laneid;
	// end inline asm
	mov.b64 	%rd57, %fd230;
	mov.b64 	{%r47, %r52}, %rd57;
	mov.b32 	%r53, 1;
	mov.b32 	%r94, 31;
	mov.b32 	%r95, -1;
	// begin inline asm
	shfl.sync.down.b32 %r46, %r47, %r53, %r94, %r95;
	// end inline asm
	// begin inline asm
	shfl.sync.down.b32 %r51, %r52, %r53, %r94, %r95;
	// end inline asm
	mov.b64 	%rd58, {%r46, %r51};
	mov.b64 	%fd65, %rd58;
	setp.gt.s32 	%p12, %r45, 30;
	add.f64 	%fd66, %fd230, %fd65;
	selp.f64 	%fd67, %fd230, %fd66, %p12;
	mov.b64 	%rd59, %fd67;
	mov.b64 	{%r57, %r62}, %rd59;
	mov.b32 	%r63, 2;
	// begin inline asm
	shfl.sync.down.b32 %r56, %r57, %r63, %r94, %r95;
	// end inline asm
	// begin inline asm
	shfl.sync.down.b32 %r61, %r62, %r63, %r94, %r95;
	// end inline asm
	mov.b64 	%rd60, {%r56, %r61};
	mov.b64 	%fd68, %rd60;
	setp.gt.s32 	%p13, %r45, 29;
	add.f64 	%fd69, %fd67, %fd68;
	selp.f64 	%fd70, %fd67, %fd69, %p13;
	mov.b64 	%rd61, %fd70;
	mov.b64 	{%r67, %r72}, %rd61;
	mov.b32 	%r73, 4;
	// begin inline asm
	shfl.sync.down.b32 %r66, %r67, %r73, %r94, %r95;
	// end inline asm
	// begin inline asm
	shfl.sync.down.b32 %r71, %r72, %r73, %r94, %r95;
	// end inline asm
	mov.b64 	%rd62, {%r66, %r71};
	mov.b64 	%fd71, %rd62;
	setp.gt.s32 	%p14, %r45, 27;
	add.f64 	%fd72, %fd70, %fd71;
	selp.f64 	%fd73, %fd70, %fd72, %p14;
	mov.b64 	%rd63, %fd73;
	mov.b64 	{%r77, %r82}, %rd63;
	mov.b32 	%r83, 8;
	// begin inline asm
	shfl.sync.down.b32 %r76, %r77, %r83, %r94, %r95;
	// end inline asm
	// begin inline asm
	shfl.sync.down.b32 %r81, %r82, %r83, %r94, %r95;
	// end inline asm
	mov.b64 	%rd64, {%r76, %r81};
	mov.b64 	%fd74, %rd64;
	setp.gt.s32 	%p15, %r45, 23;
	add.f64 	%fd75, %fd73, %fd74;
	selp.f64 	%fd76, %fd73, %fd75, %p15;
	mov.b64 	%rd65, %fd76;
	mov.b64 	{%r87, %r92}, %rd65;
	mov.b32 	%r93, 16;
	// begin inline asm
	shfl.sync.down.b32 %r86, %r87, %r93, %r94, %r95;
	// end inline asm
	// begin inline asm
	shfl.sync.down.b32 %r91, %r92, %r93, %r94, %r95;
	// end inline asm
	mov.b64 	%rd66, {%r86, %r91};
	mov.b64 	%fd77, %rd66;
	setp.gt.s32 	%p16, %r45, 15;
	add.f64 	%fd26, %fd76, %fd77;
	selp.f64 	%fd231, %fd76, %fd26, %p16;
	setp.ne.s32 	%p17, %r45, 0;
	@%p17 bra 	$L__BB12_35;
	shr.u32 	%r96, %r13, 2;
	and.b32  	%r97, %r96, 248;
	mov.u32 	%r98, _ZZN3cub18CUB_300001_SM_10006detail6reduce28DeviceReduceSingleTileKernelINS2_10policy_hubIdyN4cuda3std3__44plusIdEEE10Policy1000EPdSC_iS9_ddNS7_10__identityEEEvT0_T1_T2_T3_T4_T6_E12temp_storage;
	add.s32 	%r99, %r98, %r97;
	st.shared.f64 	[%r99+16], %fd26;
$L__BB12_35:
	bar.sync 	0;
	setp.ne.s32 	%p18, %r13, 0;
	@%p18 bra 	$L__BB12_37;
	ld.shared.f64 	%fd78, [_ZZN3cub18CUB_300001_SM_10006detail6reduce28DeviceReduceSingleTileKernelINS2_10policy_hubIdyN4cuda3std3__44plusIdEEE10Policy1000EPdSC_iS9_ddNS7_10__identityEEEvT0_T1_T2_T3_T4_T6_E12temp_storage+24];
	add.f64 	%fd79, %fd231, %fd78;
	ld.shared.f64 	%fd80, [_ZZN3cub18CUB_300001_SM_10006detail6reduce28DeviceReduceSingleTileKernelINS2_10policy_hubIdyN4cuda3std3__44plusIdEEE10Policy1000EPdSC_iS9_ddNS7_10__identityEEEvT0_T1_T2_T3_T4_T6_E12temp_storage+32];
	add.f64 	%fd81, %fd79, %fd80;
	ld.shared.f64 	%fd82, [_ZZN3cub18CUB_300001_SM_10006detail6reduce28DeviceReduceSingleTileKernelINS2_10policy_hubIdyN4cuda3std3__44plusIdEEE10Policy1000EPdSC_iS9_ddNS7_10__identityEEEvT0_T1_T2_T3_T4_T6_E12temp_storage+40];
	add.f64 	%fd83, %fd81, %fd82;
	ld.shared.f64 	%fd84, [_ZZN3cub18CUB_300001_SM_10006detail6reduce28DeviceReduceSingleTileKernelINS2_10policy_hubIdyN4cuda3std3__44plusIdEEE10Policy1000EPdSC_iS9_ddNS7_10__identityEEEvT0_T1_T2_T3_T4_T6_E12temp_storage+48];
	add.f64 	%fd85, %fd83, %fd84;
	ld.shared.f64 	%fd86, [_ZZN3cub18CUB_300001_SM_10006detail6reduce28DeviceReduceSingleTileKernelINS2_10policy_hubIdyN4cuda3std3__44plusIdEEE10Policy1000EPdSC_iS9_ddNS7_10__identityEEEvT0_T1_T2_T3_T4_T6_E12temp_storage+56];
	add.f64 	%fd87, %fd85, %fd86;
	ld.shared.f64 	%fd88, [_ZZN3cub18CUB_300001_SM_10006detail6reduce28DeviceReduceSingleTileKernelINS2_10policy_hubIdyN4cuda3std3__44plusIdEEE10Policy1000EPdSC_iS9_ddNS7_10__identityEEEvT0_T1_T2_T3_T4_T6_E12temp_storage+64];
	add.f64 	%fd89, %fd87, %fd88;
	ld.shared.f64 	%fd90, [_ZZN3cub18CUB_300001_SM_10006detail6reduce28DeviceReduceSingleTileKernelINS2_10policy_hubIdyN4cuda3std3__44plusIdEEE10Policy1000EPdSC_iS9_ddNS7_10__identityEEEvT0_T1_T2_T3_T4_T6_E12temp_storage+72];
	add.f64 	%fd91, %fd89, %fd90;
	ld.shared.f64 	%fd92, [_ZZN3cub18CUB_300001_SM_10006detail6reduce28DeviceReduceSingleTileKernelINS2_10policy_hubIdyN4cuda3std3__44plusIdEEE10Policy1000EPdSC_iS9_ddNS7_10__identityEEEvT0_T1_T2_T3_T4_T6_E12temp_storage+80];
	add.f64 	%fd93, %fd91, %fd92;
	ld.shared.f64 	%fd94, [_ZZN3cub18CUB_300001_SM_10006detail6reduce28DeviceReduceSingleTileKernelINS2_10policy_hubIdyN4cuda3std3__44plusIdEEE10Policy1000EPdSC_iS9_ddNS7_10__identityEEEvT0_T1_T2_T3_T4_T6_E12temp_storage+88];
	add.f64 	%fd95, %fd93, %fd94;
	ld.shared.f64 	%fd96, [_ZZN3cub18CUB_300001_SM_10006detail6reduce28DeviceReduceSingleTileKernelINS2_10policy_hubIdyN4cuda3std3__44plusIdEEE10Policy1000EPdSC_iS9_ddNS7_10__identityEEEvT0_T1_T2_T3_T4_T6_E12temp_storage+96];
	add.f64 	%fd97, %fd95, %fd96;
	ld.shared.f64 	%fd98, [_ZZN3cub18CUB_300001_SM_10006detail6reduce28DeviceReduceSingleTileKernelINS2_10policy_hubIdyN4cuda3std3__44plusIdEEE10Policy1000EPdSC_iS9_ddNS7_10__identityEEEvT0_T1_T2_T3_T4_T6_E12temp_storage+104];
	add.f64 	%fd99, %fd97, %fd98;
	ld.shared.f64 	%fd100, [_ZZN3cub18CUB_300001_SM_10006detail6reduce28DeviceReduceSingleTileKernelINS2_10policy_hubIdyN4cuda3std3__44plusIdEEE10Policy1000EPdSC_iS9_ddNS7_10__identityEEEvT0_T1_T2_T3_T4_T6_E12temp_storage+112];
	add.f64 	%fd101, %fd99, %fd100;
	ld.shared.f64 	%fd102, [_ZZN3cub18CUB_300001_SM_10006detail6reduce28DeviceReduceSingleTileKernelINS2_10policy_hubIdyN4cuda3std3__44plusIdEEE10Policy1000EPdSC_iS9_ddNS7_10__identityEEEvT0_T1_T2_T3_T4_T6_E12temp_storage+120];
	add.f64 	%fd103, %fd101, %fd102;
	ld.shared.f64 	%fd104, [_ZZN3cub18CUB_300001_SM_10006detail6reduce28DeviceReduceSingleTileKernelINS2_10policy_hubIdyN4cuda3std3__44plusIdEEE10Policy1000EPdSC_iS9_ddNS7_10__identityEEEvT0_T1_T2_T3_T4_T6_E12temp_storage+128];
	add.f64 	%fd105, %fd103, %fd104;
	ld.shared.f64 	%fd106, [_ZZN3cub18CUB_300001_SM_10006detail6reduce28DeviceReduceSingleTileKernelINS2_10policy_hubIdyN4cuda3std3__44plusIdEEE10Policy1000EPdSC_iS9_ddNS7_10__identityEEEvT0_T1_T2_T3_T4_T6_E12temp_storage+136];
	add.f64 	%fd231, %fd105, %fd106;
$L__BB12_37:
	mov.u32 	%r223, %tid.x;
	setp.ne.s32 	%p56, %r223, 0;
	@%p56 bra 	$L__BB12_39;
	add.f64 	%fd217, %fd30, %fd231;
	st.global.f64 	[%rd1], %fd217;
$L__BB12_39:
	ret;

}


// ===== COMPILED SASS (sm_100) =====

	.target	sm_100

	.elftype	@"ET_EXEC"


//--------------------- .note.nv.tkinfo           --------------------------
	.section	.note.nv.tkinfo,"",@"SHT_NOTE"
	.sectionflags	@"SHF_NOTE_NV_TKINFO"
	.tkinfo
        /*0018*/ 	.word	0x00000002
        /*0030*/ 	.string	""
        /*0030*/ 	.string	"ptxas"
        /*0030*/ 	.string	"Cuda compilation tools, release 13.0, V13.0.88"
        /*0030*/ 	.string	"Build cuda_13.0.r13.0/compiler.36424714_0"
        /*0030*/ 	.string	"-arch sm_100 -m 64 "



//--------------------- .note.nv.cuinfo           --------------------------
	.section	.note.nv.cuinfo,"",@"SHT_NOTE"
	.sectionflags	@"SHF_NOTE_NV_CUINFO"
        /*0018*/ 	.short	0x0002
        /*001a*/ 	.short	0x0064
        /*001c*/ 	.short	0x0082
	.zero		2


//--------------------- .nv.info                  --------------------------
	.section	.nv.info,"",@"SHT_CUDA_INFO"
	.align	4


	//----- nvinfo : EIATTR_REGCOUNT
	.align		4
        /*0000*/ 	.byte	0x04, 0x2f
        /*0002*/ 	.short	(.L_44 - .L_43)
	.align		4
.L_43:
        /*0004*/ 	.word	index@(_ZN3cub18CUB_300001_SM_10006detail11EmptyKernelIvEEvv)
        /*0008*/ 	.word	0x00000004


	//----- nvinfo : EIATTR_FRAME_SIZE
	.align		4
.L_44:
        /*000c*/ 	.byte	0x04, 0x11
        /*000e*/ 	.short	(.L_46 - .L_45)
	.align		4
.L_45:
        /*0010*/ 	.word	index@(_ZN3cub18CUB_300001_SM_10006detail11EmptyKernelIvEEvv)
        /*0014*/ 	.word	0x00000000


	//----- nvinfo : EIATTR_REGCOUNT
	.align		4
.L_46:
        /*0018*/ 	.byte	0x04, 0x2f
        /*001a*/ 	.short	(.L_48 - .L_47)
	.align		4
.L_47:
        /*001c*/ 	.word	index@(_ZN3cub18CUB_300001_SM_10006detail8for_each13static_kernelINS2_12policy_hub_t12policy_500_tEmN6thrust24THRUST_300001_SM_1000_NS8cuda_cub20__uninitialized_fill7functorINS7_10device_ptrIdEEdEEEEvT0_T1_)
        /*0020*/ 	.word	0x00000009


	//----- nvinfo : EIATTR_FRAME_SIZE
	.align		4
.L_48:
        /*0024*/ 	.byte	0x04, 0x11
        /*0026*/ 	.short	(.L_50 - .L_49)
	.align		4
.L_49:
        /*0028*/ 	.word	index@(_ZN3cub18CUB_300001_SM_10006detail8for_each13static_kernelINS2_12policy_hub_t12policy_500_tEmN6thrust24THRUST_300001_SM_1000_NS8cuda_cub20__uninitialized_fill7functorINS7_10device_ptrIdEEdEEEEvT0_T1_)
        /*002c*/ 	.word	0x00000000


	//----- nvinfo : EIATTR_REGCOUNT
	.align		4
.L_50:
        /*0030*/ 	.byte	0x04, 0x2f
        /*0032*/ 	.short	(.L_52 - .L_51)
	.align		4
.L_51:
        /*0034*/ 	.word	index@(_ZN3cub18CUB_300001_SM_10006detail8for_each13static_kernelINS2_12policy_hub_t12policy_500_tElN6thrust24THRUST_300001_SM_1000_NS8cuda_cub10__tabulate7functorINS7_6detail15normal_iteratorINS7_10device_ptrIdEEEENS7_6system6detail7generic6detail22compute_sequence_valueIdvEElEEEEvT0_T1_)
        /*0038*/ 	.word	0x00000012


	//----- nvinfo : EIATTR_FRAME_SIZE
	.align		4
.L_52:
        /*003c*/ 	.byte	0x04, 0x11
        /*003e*/ 	.short	(.L_54 - .L_53)
	.align		4
.L_53:
        /*0040*/ 	.word	index@(_ZN3cub18CUB_300001_SM_10006detail8for_each13static_kernelINS2_12policy_hub_t12policy_500_tElN6thrust24THRUST_300001_SM_1000_NS8cuda_cub10__tabulate7functorINS7_6detail15normal_iteratorINS7_10device_ptrIdEEEENS7_6system6detail7generic6detail22compute_sequence_valueIdvEElEEEEvT0_T1_)
        /*0044*/ 	.word	0x00000000


	//----- nvinfo : EIATTR_REGCOUNT
	.align		4
.L_54:
        /*0048*/ 	.byte	0x04, 0x2f
        /*004a*/ 	.short	(.L_56 - .L_55)
	.align		4
.L_55:
        /*004c*/ 	.word	index@(_ZN3cub18CUB_300001_SM_10006detail9transform16transform_kernelINS2_10policy_hubILb1EN4cuda3std3__45tupleIJN6thrust24THRUST_300001_SM_1000_NS6detail15normal_iteratorINSA_10device_ptrIdEEEEEEEE10policy1000Ei8functionSF_JPdEEEvT0_iT1_T2_DpNS2_10kernel_argIT3_EE)
        /*0050*/ 	.word	0x00000020


	//----- nvinfo : EIATTR_FRAME_SIZE
	.align		4
.L_56:
        /*0054*/ 	.byte	0x04, 0x11
        /*0056*/ 	.short	(.L_58 - .L_57)
	.align		4
.L_57:
        /*0058*/ 	.word	index@($__internal_1_$__cuda_sm20_div_rn_f64_full)
        /*005c*/ 	.word	0x00000000


	//----- nvinfo : EIATTR_FRAME_SIZE
	.align		4
.L_58:
        /*0060*/ 	.byte	0x04, 0x11
        /*0062*/ 	.short	(.L_60 - .L_59)
	.align		4
.L_59:
        /*0064*/ 	.word	index@(_ZN3cub18CUB_300001_SM_10006detail9transform16transform_kernelINS2_10policy_hubILb1EN4cuda3std3__45tupleIJN6thrust24THRUST_300001_SM_1000_NS6detail15normal_iteratorINSA_10device_ptrIdEEEEEEEE10policy1000Ei8functionSF_JPdEEEvT0_iT1_T2_DpNS2_10kernel_argIT3_EE)
        /*0068*/ 	.word	0x00000000


	//----- nvinfo : EIATTR_REGCOUNT
	.align		4
.L_60:
        /*006c*/ 	.byte	0x04, 0x2f
        /*006e*/ 	.short	(.L_62 - .L_61)
	.align		4
.L_61:
        /*0070*/ 	.word	index@(_ZN3cub18CUB_300001_SM_10006detail9transform16transform_kernelINS2_10policy_hubILb1EN4cuda3std3__45tupleIJN6thrust24THRUST_300001_SM_1000_NS6detail15normal_iteratorINSA_10device_ptrIdEEEEEEEE10policy1000El8functionSF_JPdEEEvT0_iT1_T2_DpNS2_10kernel_argIT3_EE)
        /*0074*/ 	.word	0x00000020


	//----- nvinfo : EIATTR_FRAME_SIZE
	.align		4
.L_62:
        /*0078*/ 	.byte	0x04, 0x11
        /*007a*/ 	.short	(.L_64 - .L_63)
	.align		4
.L_63:
        /*007c*/ 	.word	index@($__internal_0_$__cuda_sm20_div_rn_f64_full)
        /*0080*/ 	.word	0x00000000


	//----- nvinfo : EIATTR_FRAME_SIZE
	.align		4
.L_64:
        /*0084*/ 	.byte	0x04, 0x11
        /*0086*/ 	.short	(.L_66 - .L_65)
	.align		4
.L_65:
        /*0088*/ 	.word	index@(_ZN3cub18CUB_300001_SM_10006detail9transform16transform_kernelINS2_10policy_hubILb1EN4cuda3std3__45tupleIJN6thrust24THRUST_300001_SM_1000_NS6detail15normal_iteratorINSA_10device_ptrIdEEEEEEEE10policy1000El8functionSF_JPdEEEvT0_iT1_T2_DpNS2_10kernel_argIT3_EE)
        /*008c*/ 	.word	0x00000000


	//----- nvinfo : EIATTR_REGCOUNT
	.align		4
.L_66:
        /*0090*/ 	.byte	0x04, 0x2f
        /*0092*/ 	.short	(.L_68 - .L_67)
	.align		4
.L_67:
        /*0094*/ 	.word	index@(_ZN3cub18CUB_300001_SM_10006detail9transform16transform_kernelINS2_10policy_hubILb1EN4cuda3std3__45tupleIJN6thrust24THRUST_300001_SM_1000_NS6detail15normal_iteratorINSA_10device_ptrIdEEEEEEEE10policy1000EiNSB_10functional5actorINSJ_9compositeIJNSJ_16operator_adaptorINS7_10multipliesIvEEEENSK_INSJ_5valueIdEEEENSK_INSJ_8argumentILj0EEEEEEEEEESF_JPdEEEvT0_iT1_T2_DpNS2_10kernel_argIT3_EE)
        /*0098*/ 	.word	0x00000020


	//----- nvinfo : EIATTR_FRAME_SIZE
	.align		4
.L_68:
        /*009c*/ 	.byte	0x04, 0x11
        /*009e*/ 	.short	(.L_70 - .L_69)
	.align		4
.L_69:
        /*00a0*/ 	.word	index@(_ZN3cub18CUB_300001_SM_10006detail9transform16transform_kernelINS2_10policy_hubILb1EN4cuda3std3__45tupleIJN6thrust24THRUST_300001_SM_1000_NS6detail15normal_iteratorINSA_10device_ptrIdEEEEEEEE10policy1000EiNSB_10functional5actorINSJ_9compositeIJNSJ_16operator_adaptorINS7_10multipliesIvEEEENSK_INSJ_5valueIdEEEENSK_INSJ_8argumentILj0EEEEEEEEEESF_JPdEEEvT0_iT1_T2_DpNS2_10kernel_argIT3_EE)
        /*00a4*/ 	.word	0x00000000


	//----- nvinfo : EIATTR_REGCOUNT
	.align		4
.L_70:
        /*00a8*/ 	.byte	0x04, 0x2f
        /*00aa*/ 	.short	(.L_72 - .L_71)
	.align		4
.L_71:
        /*00ac*/ 	.word	index@(_ZN3cub18CUB_300001_SM_10006detail9transform16transform_kernelINS2_10policy_hubILb1EN4cuda3std3__45tupleIJN6thrust24THRUST_300001_SM_1000_NS6detail15normal_iteratorINSA_10device_ptrIdEEEEEEEE10policy1000ElNSB_10functional5actorINSJ_9compositeIJNSJ_16operator_adaptorINS7_10multipliesIvEEEENSK_INSJ_5valueIdEEEENSK_INSJ_8argumentILj0EEEEEEEEEESF_JPdEEEvT0_iT1_T2_DpNS2_10kernel_argIT3_EE)
        /*00b0*/ 	.word	0x00000020


	//----- nvinfo : EIATTR_FRAME_SIZE
	.align		4
.L_72:
        /*00b4*/ 	.byte	0x04, 0x11
        /*00b6*/ 	.short	(.L_74 - .L_73)
	.align		4
.L_73:
        /*00b8*/ 	.word	index@(_ZN3cub18CUB_300001_SM_10006detail9transform16transform_kernelINS2_10policy_hubILb1EN4cuda3std3__45tupleIJN6thrust24THRUST_300001_SM_1000_NS6detail15normal_iteratorINSA_10device_ptrIdEEEEEEEE10policy1000ElNSB_10functional5actorINSJ_9compositeIJNSJ_16operator_adaptorINS7_10multipliesIvEEEENSK_INSJ_5valueIdEEEENSK_INSJ_8argumentILj0EEEEEEEEEESF_JPdEEEvT0_iT1_T2_DpNS2_10kernel_argIT3_EE)
        /*00bc*/ 	.word	0x00000000


	//----- nvinfo : EIATTR_REGCOUNT
	.align		4
.L_74:
        /*00c0*/ 	.byte	0x04, 0x2f
        /*00c2*/ 	.short	(.L_76 - .L_75)
	.align		4
.L_75:
        /*00c4*/ 	.word	index@(_ZN3cub18CUB_300001_SM_10006detail6reduce28DeviceReduceSingleTileKernelINS2_10policy_hubIdjN4cuda3std3__44plusIdEEE10Policy1000EN6thrust24THRUST_300001_SM_1000_NS6detail15normal_iteratorINSD_10device_ptrIdEEEEPdjS9_ddNS7_10__identityEEEvT0_T1_T2_T3_T4_T6_)
        /*00c8*/ 	.word	0x0000002d


	//----- nvinfo : EIATTR_FRAME_SIZE
	.align		4
.L_76:
        /*00cc*/ 	.byte	0x04, 0x11
        /*00ce*/ 	.short	(.L_78 - .L_77)
	.align		4
.L_77:
        /*00d0*/ 	.word	index@(_ZN3cub18CUB_300001_SM_10006detail6reduce28DeviceReduceSingleTileKernelINS2_10policy_hubIdjN4cuda3std3__44plusIdEEE10Policy1000EN6thrust24THRUST_300001_SM_1000_NS6detail15normal_iteratorINSD_10device_ptrIdEEEEPdjS9_ddNS7_10__identityEEEvT0_T1_T2_T3_T4_T6_)
        /*00d4*/ 	.word	0x00000000


	//----- nvinfo : EIATTR_REGCOUNT
	.align		4
.L_78:
        /*00d8*/ 	.byte	0x04, 0x2f
        /*00da*/ 	.short	(.L_80 - .L_79)
	.align		4
.L_79:
        /*00dc*/ 	.word	index@(_ZN3cub18CUB_300001_SM_10006detail6reduce18DeviceReduceKernelINS2_10policy_hubIdjN4cuda3std3__44plusIdEEE10Policy1000EN6thrust24THRUST_300001_SM_1000_NS6detail15normal_iteratorINSD_10device_ptrIdEEEEjS9_dNS7_10__identityEEEvT0_PT3_T1_NS0_13GridEvenShareISN_EET2_T4_)
        /*00e0*/ 	.word	0x00000020


	//----- nvinfo : EIATTR_FRAME_SIZE
	.align		4
.L_80:
        /*00e4*/ 	.byte	0x04, 0x11
        /*00e6*/ 	.short	(.L_82 - .L_81)
	.align		4
.L_81:
        /*00e8*/ 	.word	index@(_ZN3cub18CUB_300001_SM_10006detail6reduce18DeviceReduceKernelINS2_10policy_hubIdjN4cuda3std3__44plusIdEEE10Policy1000EN6thrust24THRUST_300001_SM_1000_NS6detail15normal_iteratorINSD_10device_ptrIdEEEEjS9_dNS7_10__identityEEEvT0_PT3_T1_NS0_13GridEvenShareISN_EET2_T4_)
        /*00ec*/ 	.word	0x00000000


	//----- nvinfo : EIATTR_REGCOUNT
	.align		4
.L_82:
        /*00f0*/ 	.byte	0x04, 0x2f
        /*00f2*/ 	.short	(.L_84 - .L_83)
	.align		4
.L_83:
        /*00f4*/ 	.word	index@(_ZN3cub18CUB_300001_SM_10006detail6reduce28DeviceReduceSingleTileKernelINS2_10policy_hubIdjN4cuda3std3__44plusIdEEE10Policy1000EPdSC_iS9_ddNS7_10__identityEEEvT0_T1_T2_T3_T4_T6_)
        /*00f8*/ 	.word	0x00000030


	//----- nvinfo : EIATTR_FRAME_SIZE
	.align		4
.L_84:
        /*00fc*/ 	.byte	0x04, 0x11
        /*00fe*/ 	.short	(.L_86 - .L_85)
	.align		4
.L_85:
        /*0100*/ 	.word	index@(_ZN3cub18CUB_300001_SM_10006detail6reduce28DeviceReduceSingleTileKernelINS2_10policy_hubIdjN4cuda3std3__44plusIdEEE10Policy1000EPdSC_iS9_ddNS7_10__identityEEEvT0_T1_T2_T3_T4_T6_)
        /*0104*/ 	.word	0x00000000


	//----- nvinfo : EIATTR_REGCOUNT
	.align		4
.L_86:
        /*0108*/ 	.byte	0x04, 0x2f
        /*010a*/ 	.short	(.L_88 - .L_87)
	.align		4
.L_87:
        /*010c*/ 	.word	index@(_ZN3cub18CUB_300001_SM_10006detail6reduce28DeviceReduceSingleTileKernelINS2_10policy_hubIdyN4cuda3std3__44plusIdEEE10Policy1000EN6thrust24THRUST_300001_SM_1000_NS6detail15normal_iteratorINSD_10device_ptrIdEEEEPdyS9_ddNS7_10__identityEEEvT0_T1_T2_T3_T4_T6_)
        /*0110*/ 	.word	0x0000002e


	//----- nvinfo : EIATTR_FRAME_SIZE
	.align		4
.L_88:
        /*0114*/ 	.byte	0x04, 0x11
        /*0116*/ 	.short	(.L_90 - .L_89)
	.align		4
.L_89:
        /*0118*/ 	.word	index@(_ZN3cub18CUB_300001_SM_10006detail6reduce28DeviceReduceSingleTileKernelINS2_10policy_hubIdyN4cuda3std3__44plusIdEEE10Policy1000EN6thrust24THRUST_300001_SM_1000_NS6detail15normal_iteratorINSD_10device_ptrIdEEEEPdyS9_ddNS7_10__identityEEEvT0_T1_T2_T3_T4_T6_)
        /*011c*/ 	.word	0x00000000


	//----- nvinfo : EIATTR_REGCOUNT
	.align		4
.L_90:
        /*0120*/ 	.byte	0x04, 0x2f
        /*0122*/ 	.short	(.L_92 - .L_91)
	.align		4
.L_91:
        /*0124*/ 	.word	index@(_ZN3cub18CUB_300001_SM_10006detail6reduce18DeviceReduceKernelINS2_10policy_hubIdyN4cuda3std3__44plusIdEEE10Policy1000EN6thrust24THRUST_300001_SM_1000_NS6detail15normal_iteratorINSD_10device_ptrIdEEEEyS9_dNS7_10__identityEEEvT0_PT3_T1_NS0_13GridEvenShareISN_EET2_T4_)
        /*0128*/ 	.word	0x0000001d


	//----- nvinfo : EIATTR_FRAME_SIZE
	.align		4
.L_92:
        /*012c*/ 	.byte	0x04, 0x11
        /*012e*/ 	.short	(.L_94 - .L_93)
	.align		4
.L_93:
        /*0130*/ 	.word	index@(_ZN3cub18CUB_300001_SM_10006detail6reduce18DeviceReduceKernelINS2_10policy_hubIdyN4cuda3std3__44plusIdEEE10Policy1000EN6thrust24THRUST_300001_SM_1000_NS6detail15normal_iteratorINSD_10device_ptrIdEEEEyS9_dNS7_10__identityEEEvT0_PT3_T1_NS0_13GridEvenShareISN_EET2_T4_)
        /*0134*/ 	.word	0x00000000


	//----- nvinfo : EIATTR_REGCOUNT
	.align		4
.L_94:
        /*0138*/ 	.byte	0x04, 0x2f
        /*013a*/ 	.short	(.L_96 - .L_95)
	.align		4
.L_95:
        /*013c*/ 	.word	index@(_ZN3cub18CUB_300001_SM_10006detail6reduce28DeviceReduceSingleTileKernelINS2_10policy_hubIdyN4cuda3std3__44plusIdEEE10Policy1000EPdSC_iS9_ddNS7_10__identityEEEvT0_T1_T2_T3_T4_T6_)
        /*0140*/ 	.word	0x00000030


	//----- nvinfo : EIATTR_FRAME_SIZE
	.align		4
.L_96:
        /*0144*/ 	.byte	0x04, 0x11
        /*0146*/ 	.short	(.L_98 - .L_97)
	.align		4
.L_97:
        /*0148*/ 	.word	index@(_ZN3cub18CUB_300001_SM_10006detail6reduce28DeviceReduceSingleTileKernelINS2_10policy_hubIdyN4cuda3std3__44plusIdEEE10Policy1000EPdSC_iS9_ddNS7_10__identityEEEvT0_T1_T2_T3_T4_T6_)
        /*014c*/ 	.word	0x00000000


	//----- nvinfo : EIATTR_MIN_STACK_SIZE
	.align		4
.L_98:
        /*0150*/ 	.byte	0x04, 0x12
        /*0152*/ 	.short	(.L_100 - .L_99)
	.align		4
.L_99:
        /*0154*/ 	.word	index@(_ZN3cub18CUB_300001_SM_10006detail6reduce28DeviceReduceSingleTileKernelINS2_10policy_hubIdyN4cuda3std3__44plusIdEEE10Policy1000EPdSC_iS9_ddNS7_10__identityEEEvT0_T1_T2_T3_T4_T6_)
        /*0158*/ 	.word	0x00000000


	//----- nvinfo : EIATTR_MIN_STACK_SIZE
	.align		4
.L_100:
        /*015c*/ 	.byte	0x04, 0x12
        /*015e*/ 	.short	(.L_102 - .L_101)
	.align		4
.L_101:
        /*0160*/ 	.word	index@(_ZN3cub18CUB_300001_SM_10006detail6reduce18DeviceReduceKernelINS2_10policy_hubIdyN4cuda3std3__44plusIdEEE10Policy1000EN6thrust24THRUST_300001_SM_1000_NS6detail15normal_iteratorINSD_10device_ptrIdEEEEyS9_dNS7_10__identityEEEvT0_PT3_T1_NS0_13GridEvenShareISN_EET2_T4_)
        /*0164*/ 	.word	0x00000000


	//----- nvinfo : EIATTR_MIN_STACK_SIZE
	.align		4
.L_102:
        /*0168*/ 	.byte	0x04, 0x12
        /*016a*/ 	.short	(.L_104 - .L_103)
	.align		4
.L_103:
        /*016c*/ 	.word	index@(_ZN3cub18CUB_300001_SM_10006detail6reduce28DeviceReduceSingleTileKernelINS2_10policy_hubIdyN4cuda3std3__44plusIdEEE10Policy1000EN6thrust24THRUST_300001_SM_1000_NS6detail15normal_iteratorINSD_10device_ptrIdEEEEPdyS9_ddNS7_10__identityEEEvT0_T1_T2_T3_T4_T6_)
        /*0170*/ 	.word	0x00000000


	//----- nvinfo : EIATTR_MIN_STACK_SIZE
	.align		4
.L_104:
        /*0174*/ 	.byte	0x04, 0x12
        /*0176*/ 	.short	(.L_106 - .L_105)
	.align		4
.L_105:
        /*0178*/ 	.word	index@(_ZN3cub18CUB_300001_SM_10006detail6reduce28DeviceReduceSingleTileKernelINS2_10policy_hubIdjN4cuda3std3__44plusIdEEE10Policy1000EPdSC_iS9_ddNS7_10__identityEEEvT0_T1_T2_T3_T4_T6_)
        /*017c*/ 	.word	0x00000000


	//----- nvinfo : EIATTR_MIN_STACK_SIZE
	.align		4
.L_106:
        /*0180*/ 	.byte	0x04, 0x12
        /*0182*/ 	.short	(.L_108 - .L_107)
	.align		4
.L_107:
        /*0184*/ 	.word	index@(_ZN3cub18CUB_300001_SM_10006detail6reduce18DeviceReduceKernelINS2_10policy_hubIdjN4cuda3std3__44plusIdEEE10Policy1000EN6thrust24THRUST_300001_SM_1000_NS6detail15normal_iteratorINSD_10device_ptrIdEEEEjS9_dNS7_10__identityEEEvT0_PT3_T1_NS0_13GridEvenShareISN_EET2_T4_)
        /*0188*/ 	.word	0x00000000


	//----- nvinfo : EIATTR_MIN_STACK_SIZE
	.align		4
.L_108:
        /*018c*/ 	.byte	0x04, 0x12
        /*018e*/ 	.short	(.L_110 - .L_109)
	.align		4
.L_109:
        /*0190*/ 	.word	index@(_ZN3cub18CUB_300001_SM_10006detail6reduce28DeviceReduceSingleTileKernelINS2_10policy_hubIdjN4cuda3std3__44plusIdEEE10Policy1000EN6thrust24THRUST_300001_SM_1000_NS6detail15normal_iteratorINSD_10device_ptrIdEEEEPdjS9_ddNS7_10__identityEEEvT0_T1_T2_T3_T4_T6_)
        /*0194*/ 	.word	0x00000000


	//----- nvinfo : EIATTR_MIN_STACK_SIZE
	.align		4
.L_110:
        /*0198*/ 	.byte	0x04, 0x12
        /*019a*/ 	.short	(.L_112 - .L_111)
	.align		4
.L_111:
        /*019c*/ 	.word	index@(_ZN3cub18CUB_300001_SM_10006detail9transform16transform_kernelINS2_10policy_hubILb1EN4cuda3std3__45tupleIJN6thrust24THRUST_300001_SM_1000_NS6detail15normal_iteratorINSA_10device_ptrIdEEEEEEEE10policy1000ElNSB_10functional5actorINSJ_9compositeIJNSJ_16operator_adaptorINS7_10multipliesIvEEEENSK_INSJ_5valueIdEEEENSK_INSJ_8argumentILj0EEEEEEEEEESF_JPdEEEvT0_iT1_T2_DpNS2_10kernel_argIT3_EE)
        /*01a0*/ 	.word	0x00000000


	//----- nvinfo : EIATTR_MIN_STACK_SIZE
	.align		4
.L_112:
        /*01a4*/ 	.byte	0x04, 0x12
        /*01a6*/ 	.short	(.L_114 - .L_113)
	.align		4
.L_113:
        /*01a8*/ 	.word	index@(_ZN3cub18CUB_300001_SM_10006detail9transform16transform_kernelINS2_10policy_hubILb1EN4cuda3std3__45tupleIJN6thrust24THRUST_300001_SM_1000_NS6detail15normal_iteratorINSA_10device_ptrIdEEEEEEEE10policy1000EiNSB_10functional5actorINSJ_9compositeIJNSJ_16operator_adaptorINS7_10multipliesIvEEEENSK_INSJ_5valueIdEEEENSK_INSJ_8argumentILj0EEEEEEEEEESF_JPdEEEvT0_iT1_T2_DpNS2_10kernel_argIT3_EE)
        /*01ac*/ 	.word	0x00000000


	//----- nvinfo : EIATTR_MIN_STACK_SIZE
	.align		4
.L_114:
        /*01b0*/ 	.byte	0x04, 0x12
        /*01b2*/ 	.short	(.L_116 - .L_115)
	.align		4
.L_115:
        /*01b4*/ 	.word	index@(_ZN3cub18CUB_300001_SM_10006detail9transform16transform_kernelINS2_10policy_hubILb1EN4cuda3std3__45tupleIJN6thrust24THRUST_300001_SM_1000_NS6detail15normal_iteratorINSA_10device_ptrIdEEEEEEEE10policy1000El8functionSF_JPdEEEvT0_iT1_T2_DpNS2_10kernel_argIT3_EE)
        /*01b8*/ 	.word	0x00000000


	//----- nvinfo : EIATTR_MIN_STACK_SIZE
	.align		4
.L_116:
        /*01bc*/ 	.byte	0x04, 0x12
        /*01be*/ 	.short	(.L_118 - .L_117)
	.align		4
.L_117:
        /*01c0*/ 	.word	index@(_ZN3cub18CUB_300001_SM_10006detail9transform16transform_kernelINS2_10policy_hubILb1EN4cuda3std3__45tupleIJN6thrust24THRUST_300001_SM_1000_NS6detail15normal_iteratorINSA_10device_ptrIdEEEEEEEE10policy1000Ei8functionSF_JPdEEEvT0_iT1_T2_DpNS2_10kernel_argIT3_EE)
        /*01c4*/ 	.word	0x00000000


	//----- nvinfo : EIATTR_MIN_STACK_SIZE
	.align		4
.L_118:
        /*01c8*/ 	.byte	0x04, 0x12
        /*01ca*/ 	.short	(.L_120 - .L_119)
	.align		4
.L_119:
        /*01cc*/ 	.word	index@(_ZN3cub18CUB_300001_SM_10006detail8for_each13static_kernelINS2_12policy_hub_t12policy_500_tElN6thrust24THRUST_300001_SM_1000_NS8cuda_cub10__tabulate7functorINS7_6detail15normal_iteratorINS7_10device_ptrIdEEEENS7_6system6detail7generic6detail22compute_sequence_valueIdvEElEEEEvT0_T1_)
        /*01d0*/ 	.word	0x00000000


	//----- nvinfo : EIATTR_MIN_STACK_SIZE
	.align		4
.L_120:
        /*01d4*/ 	.byte	0x04, 0x12
        /*01d6*/ 	.short	(.L_122 - .L_121)
	.align		4
.L_121:
        /*01d8*/ 	.word	index@(_ZN3cub18CUB_300001_SM_10006detail8for_each13static_kernelINS2_12policy_hub_t12policy_500_tEmN6thrust24THRUST_300001_SM_1000_NS8cuda_cub20__uninitialized_fill7functorINS7_10device_ptrIdEEdEEEEvT0_T1_)
        /*01dc*/ 	.word	0x00000000


	//----- nvinfo : EIATTR_MIN_STACK_SIZE
	.align		4
.L_122:
        /*01e0*/ 	.byte	0x04, 0x12
        /*01e2*/ 	.short	(.L_124 - .L_123)
	.align		4
.L_123:
        /*01e4*/ 	.word	index@(_ZN3cub18CUB_300001_SM_10006detail11EmptyKernelIvEEvv)
        /*01e8*/ 	.word	0x00000000
.L_124:


//--------------------- .nv.compat                --------------------------
	.section	.nv.compat,"",@"SHT_CUDA_COMPAT_INFO"
	.align	4
        /*0000*/ 	.byte	0x02, 0x09, 0x00, 0x00, 0x02, 0x02, 0x01, 0x00, 0x02, 0x05, 0x05, 0x00, 0x03, 0x07, 0x01, 0x01
        /*0010*/ 	.byte	0x02, 0x03, 0x00, 0x00, 0x02, 0x06, 0x01, 0x00, 0x04, 0x0b, 0x08, 0x00, 0x01, 0x00, 0x00, 0x00
        /*0020*/ 	.byte	0x00, 0x00, 0x00, 0x00


//--------------------- .nv.info._ZN3cub18CUB_300001_SM_10006detail6reduce28DeviceReduceSingleTileKernelINS2_10policy_hubIdyN4cuda3std3__44plusIdEEE10Policy1000EPdSC_iS9_ddNS7_10__identityEEEvT0_T1_T2_T3_T4_T6_ --------------------------
	.section	.nv.info._ZN3cub18CUB_300001_SM_10006detail6reduce28DeviceReduceSingleTileKernelINS2_10policy_hubIdyN4cuda3std3__44plusIdEEE10Policy1000EPdSC_iS9_ddNS7_10__identityEEEvT0_T1_T2_T3_T4_T6_,"",@"SHT_CUDA_INFO"
	.sectionflags	@""
	.align	4


	//----- nvinfo : EIATTR_CUDA_API_VERSION
	.align		4
        /*0000*/ 	.byte	0x04, 0x37
        /*0002*/ 	.short	(.L_126 - .L_125)
.L_125:
        /*0004*/ 	.word	0x00000082


	//----- nvinfo : EIATTR_KPARAM_INFO
	.align		4
.L_126:
        /*0008*/ 	.byte	0x04, 0x17
        /*000a*/ 	.short	(.L_128 - .L_127)
.L_127:
        /*000c*/ 	.word	0x00000000
        /*0010*/ 	.short	0x0005
        /*0012*/ 	.short	0x0020
        /*0014*/ 	.byte	0x00, 0xf0, 0x05, 0x00


	//----- nvinfo : EIATTR_KPARAM_INFO
	.align		4
.L_128:
        /*0018*/ 	.byte	0x04, 0x17
        /*001a*/ 	.short	(.L_130 - .L_129)
.L_129:
        /*001c*/ 	.word	0x00000000
        /*0020*/ 	.short	0x0004
        /*0022*/ 	.short	0x0018
        /*0024*/ 	.byte	0x00, 0xf0, 0x21, 0x00


	//----- nvinfo : EIATTR_KPARAM_INFO
	.align		4
.L_130:
        /*0028*/ 	.byte	0x04, 0x17
        /*002a*/ 	.short	(.L_132 - .L_131)
.L_131:
        /*002c*/ 	.word	0x00000000
        /*0030*/ 	.short	0x0003
        /*0032*/ 	.short	0x0014
        /*0034*/ 	.byte	0x00, 0xf0, 0x05, 0x00


	//----- nvinfo : EIATTR_KPARAM_INFO
	.align		4
.L_132:
        /*0038*/ 	.byte	0x04, 0x17
        /*003a*/ 	.short	(.L_134 - .L_133)
.L_133:
        /*003c*/ 	.word	0x00000000
        /*0040*/ 	.short	0x0002
        /*0042*/ 	.short	0x0010
        /*0044*/ 	.byte	0x00, 0xf0, 0x11, 0x00


	//----- nvinfo : EIATTR_KPARAM_INFO
	.align		4
.L_134:
        /*0048*/ 	.byte	0x04, 0x17
        /*004a*/ 	.short	(.L_136 - .L_135)
.L_135:
        /*004c*/ 	.word	0x00000000
        /*0050*/ 	.short	0x0001
        /*0052*/ 	.short	0x0008
        /*0054*/ 	.byte	0x00, 0xf5, 0x21, 0x00


	//----- nvinfo : EIATTR_KPARAM_INFO
	.align		4
.L_136:
        /*0058*/ 	.byte	0x04, 0x17
        /*005a*/ 	.short	(.L_138 - .L_137)
.L_137:
        /*005c*/ 	.word	0x00000000
        /*0060*/ 	.short	0x0000
        /*0062*/ 	.short	0x0000
        /*0064*/ 	.byte	0x00, 0xf5, 0x21, 0x00


	//----- nvinfo : EIATTR_SPARSE_MMA_MASK
	.align		4
.L_138:
        /*0068*/ 	.byte	0x03, 0x50
        /*006a*/ 	.short	0x0000


	//----- nvinfo : EIATTR_MAXREG_COUNT
	.align		4
        /*006c*/ 	.byte	0x03, 0x1b
        /*006e*/ 	.short	0x0080


	//----- nvinfo : EIATTR_NUM_BARRIERS
	.align		4
        /*0070*/ 	.byte	0x02, 0x4c
        /*0072*/ 	.byte	0x01
	.zero		1


	//----- nvinfo : EIATTR_MERCURY_ISA_VERSION
	.align		4
        /*0074*/ 	.byte	0x03, 0x5f
        /*0076*/ 	.short	0x0101


	//----- nvinfo : EIATTR_COOP_GROUP_MASK_REGIDS
	.align		4
        /*0078*/ 	.byte	0x04, 0x29
        /*007a*/ 	.short	(.L_140 - .L_139)


	//   ....[0]....
.L_139:
        /*007c*/ 	.word	0xffffffff


	//   ....[1]....
        /*0080*/ 	.word	0xffffffff


	//   ....[2]....
        /*0084*/ 	.word	0xffffffff


	//   ....[3]....
        /*0088*/ 	.word	0xffffffff


	//   ....[4]....
        /*008c*/ 	.word	0xffffffff


	//   ....[5]....
        /*0090*/ 	.word	0xffffffff


	//   ....[6]....
        /*0094*/ 	.word	0xffffffff


	//   ....[7]....
        /*0098*/ 	.word	0xffffffff


	//   ....[8]....
        /*009c*/ 	.word	0xffffffff


	//   ....[9]....
        /*00a0*/ 	.word	0xffffffff


	//   ....[10]....
        /*00a4*/ 	.word	0xffffffff


	//   ....[11]....
        /*00a8*/ 	.word	0xffffffff


	//   ....[12]....
        /*00ac*/ 	.word	0xffffffff


	//   ....[13]....
        /*00b0*/ 	.word	0xffffffff


	//   ....[14]....
        /*00b4*/ 	.word	0xffffffff


	//   ....[15]....
        /*00b8*/ 	.word	0xffffffff


	//   ....[16]....
        /*00bc*/ 	.word	0xffffffff


	//   ....[17]....
        /*00c0*/ 	.word	0xffffffff


	//   ....[18]....
        /*00c4*/ 	.word	0xffffffff


	//   ....[19]....
        /*00c8*/ 	.word	0xffffffff


	//   ....[20]....
        /*00cc*/ 	.word	0xffffffff


	//   ....[21]....
        /*00d0*/ 	.word	0xffffffff


	//   ....[22]....
        /*00d4*/ 	.word	0xffffffff


	//   ....[23]....
        /*00d8*/ 	.word	0xffffffff


	//   ....[24]....
        /*00dc*/ 	.word	0xffffffff


	//   ....[25]....
        /*00e0*/ 	.word	0xffffffff


	//   ....[26]....
        /*00e4*/ 	.word	0xffffffff


	//   ....[27]....
        /*00e8*/ 	.word	0xffffffff


	//   ....[28]....
        /*00ec*/ 	.word	0xffffffff


	//   ....[29]....
        /*00f0*/ 	.word	0xffffffff


	//----- nvinfo : EIATTR_COOP_GROUP_INSTR_OFFSETS
	.align		4
.L_140:
        /*00f4*/ 	.byte	0x04, 0x28
        /*00f6*/ 	.short	(.L_142 - .L_141)


	//   ....[0]....
.L_141:
        /*00f8*/ 	.word	0x00000960


	//   ....[1]....
        /*00fc*/ 	.word	0x00000970


	//   ....[2]....
        /*0100*/ 	.word	0x000009e0


	//   ....[3]....
        /*0104*/ 	.word	0x00000a10


	//   ....[4]....
        /*0108*/ 	.word	0x00000a70


	//   ....[5]....
        /*010c*/ 	.word	0x00000a80


	//   ....[6]....
        /*0110*/ 	.word	0x00000ae0


	//   ....[7]....
        /*0114*/ 	.word	0x00000af0


	//   ....[8]....
        /*0118*/ 	.word	0x00000b40


	//   ....[9]....
        /*011c*/ 	.word	0x00000b60


	//   ....[10]....
        /*0120*/ 	.word	0x00000e10


	//   ....[11]....
        /*0124*/ 	.word	0x00000e20


	//   ....[12]....
        /*0128*/ 	.word	0x00000eb0


	//   ....[13]....
        /*012c*/ 	.word	0x00000ed0


	//   ....[14]....
        /*0130*/ 	.word	0x00000f20


	//   ....[15]....
        /*0134*/ 	.word	0x00000f40


	//   ....[16]....
        /*0138*/ 	.word	0x00000f90


	//   ....[17]....
        /*013c*/ 	.word	0x00000fb0


	//   ....[18]....
        /*0140*/ 	.word	0x00001000


	//   ....[19]....
        /*0144*/ 	.word	0x00001030


	//   ....[20]....
        /*0148*/ 	.word	0x000020b0


	//   ....[21]....
        /*014c*/ 	.word	0x000020c0


	//   ....[22]....
        /*0150*/ 	.word	0x00002130


	//   ....[23]....
        /*0154*/ 	.word	0x00002140


	//   ....[24]....
        /*0158*/ 	.word	0x000021a0


	//   ....[25]....
        /*015c*/ 	.word	0x000021b0


	//   ....[26]....
        /*0160*/ 	.word	0x00002200


	//   ....[27]....
        /*0164*/ 	.word	0x00002220


	//   ....[28]....
        /*0168*/ 	.word	0x00002280


	//   ....[29]....
        /*016c*/ 	.word	0x000022b0


	//----- nvinfo : EIATTR_VRC_CTA_INIT_COUNT
	.align		4
.L_142:
        /*0170*/ 	.byte	0x02, 0x4a
	.zero		1
	.zero		1


	//----- nvinfo : EIATTR_EXIT_INSTR_OFFSETS
	.align		4
        /*0174*/ 	.byte	0x04, 0x1c
        /*0176*/ 	.short	(.L_144 - .L_143)


	//   ....[0]....
.L_143:
        /*0178*/ 	.word	0x00000080


	//   ....[1]....
        /*017c*/ 	.word	0x000000c0


	//   ....[2]....
        /*0180*/ 	.word	0x00002510


	//   ....[3]....
        /*0184*/ 	.word	0x00002560


	//----- nvinfo : EIATTR_MAX_THREADS
	.align		4
.L_144:
        /*0188*/ 	.byte	0x04, 0x05
        /*018a*/ 	.short	(.L_146 - .L_145)
.L_145:
        /*018c*/ 	.word	0x00000200
        /*0190*/ 	.word	0x00000001
        /*0194*/ 	.word	0x00000001


	//----- nvinfo : EIATTR_CRS_STACK_SIZE
	.align		4
.L_146:
        /*0198*/ 	.byte	0x04, 0x1e
        /*019a*/ 	.short	(.L_148 - .L_147)
.L_147:
        /*019c*/ 	.word	0x00000000


	//----- nvinfo : EIATTR_CBANK_PARAM_SIZE
	.align		4
.L_148:
        /*01a0*/ 	.byte	0x03, 0x19
        /*01a2*/ 	.short	0x0021


	//----- nvinfo : EIATTR_PARAM_CBANK
	.align		4
        /*01a4*/ 	.byte	0x04, 0x0a
        /*01a6*/ 	.short	(.L_150 - .L_149)
	.align		4
.L_149:
        /*01a8*/ 	.word	index@(.nv.constant0._ZN3cub18CUB_300001_SM_10006detail6reduce28DeviceReduceSingleTileKernelINS2_10policy_hubIdyN4cuda3std3__44plusIdEEE10Policy1000EPdSC_iS9_ddNS7_10__identityEEEvT0_T1_T2_T3_T4_T6_)
        /*01ac*/ 	.short	0x0380
        /*01ae*/ 	.short	0x0021


	//----- nvinfo : EIATTR_SW_WAR
	.align		4
.L_150:
        /*01b0*/ 	.byte	0x04, 0x36
        /*01b2*/ 	.short	(.L_152 - .L_151)
.L_151:
        /*01b4*/ 	.word	0x00000008
.L_152:


//--------------------- .nv.info._ZN3cub18CUB_300001_SM_10006detail6reduce18DeviceReduceKernelINS2_10policy_hubIdyN4cuda3std3__44plusIdEEE10Policy1000EN6thrust24THRUST_300001_SM_1000_NS6detail15normal_iteratorINSD_10device_ptrIdEEEEyS9_dNS7_10__identityEEEvT0_PT3_T1_NS0_13GridEvenShareISN_EET2_T4_ --------------------------
	.section	.nv.info._ZN3cub18CUB_300001_SM_10006detail6reduce18DeviceReduceKernelINS2_10policy_hubIdyN4cuda3std3__44plusIdEEE10Policy1000EN6thrust24THRUST_300001_SM_1000_NS6detail15normal_iteratorINSD_10device_ptrIdEEEEyS9_dNS7_10__identityEEEvT0_PT3_T1_NS0_13GridEvenShareISN_EET2_T4_,"",@"SHT_CUDA_INFO"
	.sectionflags	@""
	.align	4


	//----- nvinfo : EIATTR_CUDA_API_VERSION
	.align		4
        /*0000*/ 	.byte	0x04, 0x37
        /*0002*/ 	.short	(.L_154 - .L_153)
.L_153:
        /*0004*/ 	.word	0x00000082


	//----- nvinfo : EIATTR_KPARAM_INFO
	.align		4
.L_154:
        /*0008*/ 	.byte	0x04, 0x17
        /*000a*/ 	.short	(.L_156 - .L_155)
.L_155:
        /*000c*/ 	.word	0x00000000
        /*0010*/ 	.short	0x0005
        /*0012*/ 	.short	0x0061
        /*0014*/ 	.byte	0x00, 0xf0, 0x05, 0x00


	//----- nvinfo : EIATTR_KPARAM_INFO
	.align		4
.L_156:
        /*0018*/ 	.byte	0x04, 0x17
        /*001a*/ 	.short	(.L_158 - .L_157)
.L_157:
        /*001c*/ 	.word	0x00000000
        /*0020*/ 	.short	0x0004
        /*0022*/ 	.short	0x0060
        /*0024*/ 	.byte	0x00, 0xf0, 0x05, 0x00


	//----- nvinfo : EIATTR_KPARAM_INFO
	.align		4
.L_158:
        /*0028*/ 	.byte	0x04, 0x17
        /*002a*/ 	.short	(.L_160 - .L_159)
.L_159:
        /*002c*/ 	.word	0x00000000
        /*0030*/ 	.short	0x0003
        /*0032*/ 	.short	0x0018
        /*0034*/ 	.byte	0x00, 0xf0, 0x21, 0x01


	//----- nvinfo : EIATTR_KPARAM_INFO
	.align		4
.L_160:
        /*0038*/ 	.byte	0x04, 0x17
        /*003a*/ 	.short	(.L_162 - .L_161)
.L_161:
        /*003c*/ 	.word	0x00000000
        /*0040*/ 	.short	0x0002
        /*0042*/ 	.short	0x0010
        /*0044*/ 	.byte	0x00, 0xf0, 0x21, 0x00


	//----- nvinfo : EIATTR_KPARAM_INFO
	.align		4
.L_162:
        /*0048*/ 	.byte	0x04, 0x17
        /*004a*/ 	.short	(.L_164 - .L_163)
.L_163:
        /*004c*/ 	.word	0x00000000
        /*0050*/ 	.short	0x0001
        /*0052*/ 	.short	0x0008
        /*0054*/ 	.byte	0x00, 0xf5, 0x21, 0x00


	//----- nvinfo : EIATTR_KPARAM_INFO
	.align		4
.L_164:
        /*0058*/ 	.byte	0x04, 0x17
        /*005a*/ 	.short	(.L_166 - .L_165)
.L_165:
        /*005c*/ 	.word	0x00000000
        /*0060*/ 	.short	0x0000
        /*0062*/ 	.short	0x0000
        /*0064*/ 	.byte	0x00, 0xf0, 0x21, 0x00


	//----- nvinfo : EIATTR_SPARSE_MMA_MASK
	.align		4
.L_166:
        /*0068*/ 	.byte	0x03, 0x50
        /*006a*/ 	.short	0x0000


	//----- nvinfo : EIATTR_MAXREG_COUNT
	.align		4
        /*006c*/ 	.byte	0x03, 0x1b
        /*006e*/ 	.short	0x0080


	//----- nvinfo : EIATTR_NUM_BARRIERS
	.align		4
        /*0070*/ 	.byte	0x02, 0x4c
        /*0072*/ 	.byte	0x01
	.zero		1


	//----- nvinfo : EIATTR_MERCURY_ISA_VERSION
	.align		4
        /*0074*/ 	.byte	0x03, 0x5f
        /*0076*/ 	.short	0x0101


	//----- nvinfo : EIATTR_COOP_GROUP_MASK_REGIDS
	.align		4
        /*0078*/ 	.byte	0x04, 0x29
        /*007a*/ 	.short	(.L_168 - .L_167)


	//   ....[0]....
.L_167:
        /*007c*/ 	.word	0xffffffff


	//   ....[1]....
        /*0080*/ 	.word	0xffffffff


	//   ....[2]....
        /*0084*/ 	.word	0xffffffff


	//   ....[3]....
        /*0088*/ 	.word	0xffffffff


	//   ....[4]....
        /*008c*/ 	.word	0xffffffff


	//   ....[5]....
        /*0090*/ 	.word	0xffffffff


	//   ....[6]....
        /*0094*/ 	.word	0xffffffff


	//   ....[7]....
        /*0098*/ 	.word	0xffffffff


	//   ....[8]....
        /*009c*/ 	.word	0xffffffff


	//   ....[9]....
        /*00a0*/ 	.word	0xffffffff


	//   ....[10]....
        /*00a4*/ 	.word	0xffffffff


	//   ....[11]....
        /*00a8*/ 	.word	0xffffffff


	//   ....[12]....
        /*00ac*/ 	.word	0xffffffff


	//   ....[13]....
        /*00b0*/ 	.word	0xffffffff


	//   ....[14]....
        /*00b4*/ 	.word	0xffffffff


	//   ....[15]....
        /*00b8*/ 	.word	0xffffffff


	//   ....[16]....
        /*00bc*/ 	.word	0xffffffff


	//   ....[17]....
        /*00c0*/ 	.word	0xffffffff


	//   ....[18]....
        /*00c4*/ 	.word	0xffffffff


	//   ....[19]....
        /*00c8*/ 	.word	0xffffffff


	//   ....[20]....
        /*00cc*/ 	.word	0xffffffff


	//   ....[21]....
        /*00d0*/ 	.word	0xffffffff


	//   ....[22]....
        /*00d4*/ 	.word	0xffffffff


	//   ....[23]....
        /*00d8*/ 	.word	0xffffffff


	//   ....[24]....
        /*00dc*/ 	.word	0xffffffff


	//   ....[25]....
        /*00e0*/ 	.word	0xffffffff


	//   ....[26]....
        /*00e4*/ 	.word	0xffffffff


	//   ....[27]....
        /*00e8*/ 	.word	0xffffffff


	//   ....[28]....
        /*00ec*/ 	.word	0xffffffff


	//   ....[29]....
        /*00f0*/ 	.word	0xffffffff


	//----- nvinfo : EIATTR_COOP_GROUP_INSTR_OFFSETS
	.align		4
.L_168:
        /*00f4*/ 	.byte	0x04, 0x28
        /*00f6*/ 	.short	(.L_170 - .L_169)


	//   ....[0]....
.L_169:
        /*00f8*/ 	.word	0x000009a0


	//   ....[1]....
        /*00fc*/ 	.word	0x000009b0


	//   ....[2]....
        /*0100*/ 	.word	0x00000a20


	//   ....[3]....
        /*0104*/ 	.word	0x00000a40


	//   ....[4]....
        /*0108*/ 	.word	0x00000ab0


	//   ....[5]....
        /*010c*/ 	.word	0x00000ac0


	//   ....[6]....
        /*0110*/ 	.word	0x00000b10


	//   ....[7]....
        /*0114*/ 	.word	0x00000b30


	//   ....[8]....
        /*0118*/ 	.word	0x00000ba0


	//   ....[9]....
        /*011c*/ 	.word	0x00000bb0


	//   ....[10]....
        /*0120*/ 	.word	0x00000e50


	//   ....[11]....
        /*0124*/ 	.word	0x00000e60


	//   ....[12]....
        /*0128*/ 	.word	0x00000ee0


	//   ....[13]....
        /*012c*/ 	.word	0x00000f00


	//   ....[14]....
        /*0130*/ 	.word	0x00000f50


	//   ....[15]....
        /*0134*/ 	.word	0x00000f80


	//   ....[16]....
        /*0138*/ 	.word	0x00000fd0


	//   ....[17]....
        /*013c*/ 	.word	0x00000ff0


	//   ....[18]....
        /*0140*/ 	.word	0x00001060


	//   ....[19]....
        /*0144*/ 	.word	0x00001090


	//   ....[20]....
        /*0148*/ 	.word	0x00002360


	//   ....[21]....
        /*014c*/ 	.word	0x00002370


	//   ....[22]....
        /*0150*/ 	.word	0x000023f0


	//   ....[23]....
        /*0154*/ 	.word	0x00002400


	//   ....[24]....
        /*0158*/ 	.word	0x00002460


	//   ....[25]....
        /*015c*/ 	.word	0x00002470


	//   ....[26]....
        /*0160*/ 	.word	0x000024c0


	//   ....[27]....
        /*0164*/ 	.word	0x000024f0


	//   ....[28]....
        /*0168*/ 	.word	0x00002570


	//   ....[29]....
        /*016c*/ 	.word	0x00002580


	//----- nvinfo : EIATTR_VRC_CTA_INIT_COUNT
	.align		4
.L_170:
        /*0170*/ 	.byte	0x02, 0x4a
	.zero		1
	.zero		1


	//----- nvinfo : EIATTR_EXIT_INSTR_OFFSETS
	.align		4
        /*0174*/ 	.byte	0x04, 0x1c
        /*0176*/ 	.short	(.L_172 - .L_171)


	//   ....[0]....
.L_171:
        /*0178*/ 	.word	0x000027b0


	//   ....[1]....
        /*017c*/ 	.word	0x00002810


	//----- nvinfo : EIATTR_MAX_THREADS
	.align		4
.L_172:
        /*0180*/ 	.byte	0x04, 0x05
        /*0182*/ 	.short	(.L_174 - .L_173)
.L_173:
        /*0184*/ 	.word	0x00000200
        /*0188*/ 	.word	0x00000001
        /*018c*/ 	.word	0x00000001


	//----- nvinfo : EIATTR_CRS_STACK_SIZE
	.align		4
.L_174:
        /*0190*/ 	.byte	0x04, 0x1e
        /*0192*/ 	.short	(.L_176 - .L_175)
.L_175:
        /*0194*/ 	.word	0x00000000


	//----- nvinfo : EIATTR_CBANK_PARAM_SIZE
	.align		4
.L_176:
        /*0198*/ 	.byte	0x03, 0x19
        /*019a*/ 	.short	0x0062


	//----- nvinfo : EIATTR_PARAM_CBANK
	.align		4
        /*019c*/ 	.byte	0x04, 0x0a
        /*019e*/ 	.short	(.L_178 - .L_177)
	.align		4
.L_177:
        /*01a0*/ 	.word	index@(.nv.constant0._ZN3cub18CUB_300001_SM_10006detail6reduce18DeviceReduceKernelINS2_10policy_hubIdyN4cuda3std3__44plusIdEEE10Policy1000EN6thrust24THRUST_300001_SM_1000_NS6detail15normal_iteratorINSD_10device_ptrIdEEEEyS9_dNS7_10__identityEEEvT0_PT3_T1_NS0_13GridEvenShareISN_EET2_T4_)
        /*01a4*/ 	.short	0x0380
        /*01a6*/ 	.short	0x0062


	//----- nvinfo : EIATTR_SW_WAR
	.align		4
.L_178:
        /*01a8*/ 	.byte	0x04, 0x36
        /*01aa*/ 	.short	(.L_180 - .L_179)
.L_179:
        /*01ac*/ 	.word	0x00000008
.L_180:


//--------------------- .nv.info._ZN3cub18CUB_300001_SM_10006detail6reduce28DeviceReduceSingleTileKernelINS2_10policy_hubIdyN4cuda3std3__44plusIdEEE10Policy1000EN6thrust24THRUST_300001_SM_1000_NS6detail15normal_iteratorINSD_10device_ptrIdEEEEPdyS9_ddNS7_10__identityEEEvT0_T1_T2_T3_T4_T6_ --------------------------
	.section	.nv.info._ZN3cub18CUB_300001_SM_10006detail6reduce28DeviceReduceSingleTileKernelINS2_10policy_hubIdyN4cuda3std3__44plusIdEEE10Policy1000EN6thrust24THRUST_300001_SM_1000_NS6detail15normal_iteratorINSD_10device_ptrIdEEEEPdyS9_ddNS7_10__identityEEEvT0_T1_T2_T3_T4_T6_,"",@"SHT_CUDA_INFO"
	.sectionflags	@""
	.align	4


	//----- nvinfo : EIATTR_CUDA_API_VERSION
	.align		4
        /*0000*/ 	.byte	0x04, 0x37
        /*0002*/ 	.short	(.L_182 - .L_181)
.L_181:
        /*0004*/ 	.word	0x00000082


	//----- nvinfo : EIATTR_KPARAM_INFO
	.align		4
.L_182:
        /*0008*/ 	.byte	0x04, 0x17
        /*000a*/ 	.short	(.L_184 - .L_183)
.L_183:
        /*000c*/ 	.word	0x00000000
        /*0010*/ 	.short	0x0005
        /*0012*/ 	.short	0x0028
        /*0014*/ 	.byte	0x00, 0xf0, 0x05, 0x00


	//----- nvinfo : EIATTR_KPARAM_INFO
	.align		4
.L_184:
        /*0018*/ 	.byte	0x04, 0x17
        /*001a*/ 	.short	(.L_186 - .L_185)
.L_185:
        /*001c*/ 	.word	0x00000000
        /*0020*/ 	.short	0x0004
        /*0022*/ 	.short	0x0020
        /*0024*/ 	.byte	0x00, 0xf0, 0x21, 0x00


	//----- nvinfo : EIATTR_KPARAM_INFO
	.align		4
.L_186:
        /*0028*/ 	.byte	0x04, 0x17
        /*002a*/ 	.short	(.L_188 - .L_187)
.L_187:
        /*002c*/ 	.word	0x00000000
        /*0030*/ 	.short	0x0003
        /*0032*/ 	.short	0x0018
        /*0034*/ 	.byte	0x00, 0xf0, 0x05, 0x00


	//----- nvinfo : EIATTR_KPARAM_INFO
	.align		4
.L_188:
        /*0038*/ 	.byte	0x04, 0x17
        /*003a*/ 	.short	(.L_190 - .L_189)
.L_189:
        /*003c*/ 	.word	0x00000000
        /*0040*/ 	.short	0x0002
        /*0042*/ 	.short	0x0010
        /*0044*/ 	.byte	0x00, 0xf0, 0x21, 0x00


	//----- nvinfo : EIATTR_KPARAM_INFO
	.align		4
.L_190:
        /*0048*/ 	.byte	0x04, 0x17
        /*004a*/ 	.short	(.L_192 - .L_191)
.L_191:
        /*004c*/ 	.word	0x00000000
        /*0050*/ 	.short	0x0001
        /*0052*/ 	.short	0x0008
        /*0054*/ 	.byte	0x00, 0xf5, 0x21, 0x00


	//----- nvinfo : EIATTR_KPARAM_INFO
	.align		4
.L_192:
        /*0058*/ 	.byte	0x04, 0x17
        /*005a*/ 	.short	(.L_194 - .L_193)
.L_193:
        /*005c*/ 	.word	0x00000000
        /*0060*/ 	.short	0x0000
        /*0062*/ 	.short	0x0000
        /*0064*/ 	.byte	0x00, 0xf0, 0x21, 0x00


	//----- nvinfo : EIATTR_SPARSE_MMA_MASK
	.align		4
.L_194:
        /*0068*/ 	.byte	0x03, 0x50
        /*006a*/ 	.short	0x0000


	//----- nvinfo : EIATTR_MAXREG_COUNT
	.align		4
        /*006c*/ 	.byte	0x03, 0x1b
        /*006e*/ 	.short	0x0080


	//----- nvinfo : EIATTR_NUM_BARRIERS
	.align		4
        /*0070*/ 	.byte	0x02, 0x4c
        /*0072*/ 	.byte	0x01
	.zero		1


	//----- nvinfo : EIATTR_MERCURY_ISA_VERSION
	.align		4
        /*0074*/ 	.byte	0x03, 0x5f
        /*0076*/ 	.short	0x0101


	//----- nvinfo : EIATTR_COOP_GROUP_MASK_REGIDS
	.align		4
        /*0078*/ 	.byte	0x04, 0x29
        /*007a*/ 	.short	(.L_196 - .L_195)


	//   ....[0]....
.L_195:
        /*007c*/ 	.word	0xffffffff


	//   ....[1]....
        /*0080*/ 	.word	0xffffffff


	//   ....[2]....
        /*0084*/ 	.word	0xffffffff


	//   ....[3]....
        /*0088*/ 	.word	0xffffffff


	//   ....[4]....
        /*008c*/ 	.word	0xffffffff


	//   ....[5]....
        /*0090*/ 	.word	0xffffffff


	//   ....[6]....
        /*0094*/ 	.word	0xffffffff


	//   ....[7]....
        /*0098*/ 	.word	0xffffffff


	//   ....[8]....
        /*009c*/ 	.word	0xffffffff


	//   ....[9]....
        /*00a0*/ 	.word	0xffffffff


	//   ....[10]....
        /*00a4*/ 	.word	0xffffffff


	//   ....[11]....
        /*00a8*/ 	.word	0xffffffff


	//   ....[12]....
        /*00ac*/ 	.word	0xffffffff


	//   ....[13]....
        /*00b0*/ 	.word	0xffffffff


	//   ....[14]....
        /*00b4*/ 	.word	0xffffffff


	//   ....[15]....
        /*00b8*/ 	.word	0xffffffff


	//   ....[16]....
        /*00bc*/ 	.word	0xffffffff


	//   ....[17]....
        /*00c0*/ 	.word	0xffffffff


	//   ....[18]....
        /*00c4*/ 	.word	0xffffffff


	//   ....[19]....
        /*00c8*/ 	.word	0xffffffff


	//   ....[20]....
        /*00cc*/ 	.word	0xffffffff


	//   ....[21]....
        /*00d0*/ 	.word	0xffffffff


	//   ....[22]....
        /*00d4*/ 	.word	0xffffffff


	//   ....[23]....
        /*00d8*/ 	.word	0xffffffff


	//   ....[24]....
        /*00dc*/ 	.word	0xffffffff


	//   ....[25]....
        /*00e0*/ 	.word	0xffffffff


	//   ....[26]....
        /*00e4*/ 	.word	0xffffffff


	//   ....[27]....
        /*00e8*/ 	.word	0xffffffff


	//   ....[28]....
        /*00ec*/ 	.word	0xffffffff


	//   ....[29]....
        /*00f0*/ 	.word	0xffffffff


	//----- nvinfo : EIATTR_COOP_GROUP_INSTR_OFFSETS
	.align		4
.L_196:
        /*00f4*/ 	.byte	0x04, 0x28
        /*00f6*/ 	.short	(.L_198 - .L_197)


	//   ....[0]....
.L_197:
        /*00f8*/ 	.word	0x00000910


	//   ....[1]....
        /*00fc*/ 	.word	0x00000920


	//   ....[2]....
        /*0100*/ 	.word	0x00000990


	//   ....[3]....
        /*0104*/ 	.word	0x000009a0


	//   ....[4]....
        /*0108*/ 	.word	0x00000a00


	//   ....[5]....
        /*010c*/ 	.word	0x00000a10


	//   ....[6]....
        /*0110*/ 	.word	0x00000a60


	//   ....[7]....
        /*0114*/ 	.word	0x00000a80


	//   ....[8]....
        /*0118*/ 	.word	0x00000ae0


	//   ....[9]....
        /*011c*/ 	.word	0x00000b10


	//   ....[10]....
        /*0120*/ 	.word	0x00000dc0


	//   ....[11]....
        /*0124*/ 	.word	0x00000dd0


	//   ....[12]....
        /*0128*/ 	.word	0x00000e60


	//   ....[13]....
        /*012c*/ 	.word	0x00000e70


	//   ....[14]....
        /*0130*/ 	.word	0x00000ed0


	//   ....[15]....
        /*0134*/ 	.word	0x00000ee0


	//   ....[16]....
        /*0138*/ 	.word	0x00000f30


	//   ....[17]....
        /*013c*/ 	.word	0x00000f50


	//   ....[18]....
        /*0140*/ 	.word	0x00000fc0


	//   ....[19]....
        /*0144*/ 	.word	0x00000ff0


	//   ....[20]....
        /*0148*/ 	.word	0x00002180


	//   ....[21]....
        /*014c*/ 	.word	0x00002190


	//   ....[22]....
        /*0150*/ 	.word	0x00002200


	//   ....[23]....
        /*0154*/ 	.word	0x00002210


	//   ....[24]....
        /*0158*/ 	.word	0x00002270


	//   ....[25]....
        /*015c*/ 	.word	0x00002280


	//   ....[26]....
        /*0160*/ 	.word	0x000022d0


	//   ....[27]....
        /*0164*/ 	.word	0x000022f0


	//   ....[28]....
        /*0168*/ 	.word	0x00002350


	//   ....[29]....
        /*016c*/ 	.word	0x00002380


	//----- nvinfo : EIATTR_VRC_CTA_INIT_COUNT
	.align		4
.L_198:
        /*0170*/ 	.byte	0x02, 0x4a
	.zero		1
	.zero		1


	//----- nvinfo : EIATTR_EXIT_INSTR_OFFSETS
	.align		4
        /*0174*/ 	.byte	0x04, 0x1c
        /*0176*/ 	.short	(.L_200 - .L_199)


	//   ....[0]....
.L_199:
        /*0178*/ 	.word	0x000000a0


	//   ....[1]....
        /*017c*/ 	.word	0x000000e0


	//   ....[2]....
        /*0180*/ 	.word	0x000025e0


	//   ....[3]....
        /*0184*/ 	.word	0x00002630


	//----- nvinfo : EIATTR_MAX_THREADS
	.align		4
.L_200:
        /*0188*/ 	.byte	0x04, 0x05
        /*018a*/ 	.short	(.L_202 - .L_201)
.L_201:
        /*018c*/ 	.word	0x00000200
        /*0190*/ 	.word	0x00000001
        /*0194*/ 	.word	0x00000001


	//----- nvinfo : EIATTR_CRS_STACK_SIZE
	.align		4
.L_202:
        /*0198*/ 	.byte	0x04, 0x1e
        /*019a*/ 	.short	(.L_204 - .L_203)
.L_203:
        /*019c*/ 	.word	0x00000000


	//----- nvinfo : EIATTR_CBANK_PARAM_SIZE
	.align		4
.L_204:
        /*01a0*/ 	.byte	0x03, 0x19
        /*01a2*/ 	.short	0x0029


	//----- nvinfo : EIATTR_PARAM_CBANK
	.align		4
        /*01a4*/ 	.byte	0x04, 0x0a
        /*01a6*/ 	.short	(.L_206 - .L_205)
	.align		4
.L_205:
        /*01a8*/ 	.word	index@(.nv.constant0._ZN3cub18CUB_300001_SM_10006detail6reduce28DeviceReduceSingleTileKernelINS2_10policy_hubIdyN4cuda3std3__44plusIdEEE10Policy1000EN6thrust24THRUST_300001_SM_1000_NS6detail15normal_iteratorINSD_10device_ptrIdEEEEPdyS9_ddNS7_10__identityEEEvT0_T1_T2_T3_T4_T6_)
        /*01ac*/ 	.short	0x0380
        /*01ae*/ 	.short	0x0029


	//----- nvinfo : EIATTR_SW_WAR
	.align		4
.L_206:
        /*01b0*/ 	.byte	0x04, 0x36
        /*01b2*/ 	.short	(.L_208 - .L_207)
.L_207:
        /*01b4*/ 	.word	0x00000008
.L_208:


//--------------------- .nv.info._ZN3cub18CUB_300001_SM_10006detail6reduce28DeviceReduceSingleTileKernelINS2_10policy_hubIdjN4cuda3std3__44plusIdEEE10Policy1000EPdSC_iS9_ddNS7_10__identityEEEvT0_T1_T2_T3_T4_T6_ --------------------------
	.section	.nv.info._ZN3cub18CUB_300001_SM_10006detail6reduce28DeviceReduceSingleTileKernelINS2_10policy_hubIdjN4cuda3std3__44plusIdEEE10Policy1000EPdSC_iS9_ddNS7_10__identityEEEvT0_T1_T2_T3_T4_T6_,"",@"SHT_CUDA_INFO"
	.sectionflags	@""
	.align	4


	//----- nvinfo : EIATTR_CUDA_API_VERSION
	.align		4
        /*0000*/ 	.byte	0x04, 0x37
        /*0002*/ 	.short	(.L_210 - .L_209)
.L_209:
        /*0004*/ 	.word	0x00000082


	//----- nvinfo : EIATTR_KPARAM_INFO
	.align		4
.L_210:
        /*0008*/ 	.byte	0x04, 0x17
        /*000a*/ 	.short	(.L_212 - .L_211)
.L_211:
        /*000c*/ 	.word	0x00000000
        /*0010*/ 	.short	0x0005
        /*0012*/ 	.short	0x0020
        /*0014*/ 	.byte	0x00, 0xf0, 0x05, 0x00


	//----- nvinfo : EIATTR_KPARAM_INFO
	.align		4
.L_212:
        /*0018*/ 	.byte	0x04, 0x17
        /*001a*/ 	.short	(.L_214 - .L_213)
.L_213:
        /*001c*/ 	.word	0x00000000
        /*0020*/ 	.short	0x0004
        /*0022*/ 	.short	0x0018
        /*0024*/ 	.byte	0x00, 0xf0, 0x21, 0x00


	//----- nvinfo : EIATTR_KPARAM_INFO
	.align		4
.L_214:
        /*0028*/ 	.byte	0x04, 0x17
        /*002a*/ 	.short	(.L_216 - .L_215)
.L_215:
        /*002c*/ 	.word	0x00000000
        /*0030*/ 	.short	0x0003
        /*0032*/ 	.short	0x0014
        /*0034*/ 	.byte	0x00, 0xf0, 0x05, 0x00


	//----- nvinfo : EIATTR_KPARAM_INFO
	.align		4
.L_216:
        /*0038*/ 	.byte	0x04, 0x17
        /*003a*/ 	.short	(.L_218 - .L_217)
.L_217:
        /*003c*/ 	.word	0x00000000
        /*0040*/ 	.short	0x0002
        /*0042*/ 	.short	0x0010
        /*0044*/ 	.byte	0x00, 0xf0, 0x11, 0x00


	//----- nvinfo : EIATTR_KPARAM_INFO
	.align		4
.L_218:
        /*0048*/ 	.byte	0x04, 0x17
        /*004a*/ 	.short	(.L_220 - .L_219)
.L_219:
        /*004c*/ 	.word	0x00000000
        /*0050*/ 	.short	0x0001
        /*0052*/ 	.short	0x0008
        /*0054*/ 	.byte	0x00, 0xf5, 0x21, 0x00


	//----- nvinfo : EIATTR_KPARAM_INFO
	.align		4
.L_220:
        /*0058*/ 	.byte	0x04, 0x17
        /*005a*/ 	.short	(.L_222 - .L_221)
.L_221:
        /*005c*/ 	.word	0x00000000
        /*0060*/ 	.short	0x0000
        /*0062*/ 	.short	0x0000
        /*0064*/ 	.byte	0x00, 0xf5, 0x21, 0x00


	//----- nvinfo : EIATTR_SPARSE_MMA_MASK
	.align		4
.L_222:
        /*0068*/ 	.byte	0x03, 0x50
        /*006a*/ 	.short	0x0000


	//----- nvinfo : EIATTR_MAXREG_COUNT
	.align		4
        /*006c*/ 	.byte	0x03, 0x1b
        /*006e*/ 	.short	0x0060


	//----- nvinfo : EIATTR_NUM_BARRIERS
	.align		4
        /*0070*/ 	.byte	0x02, 0x4c
        /*0072*/ 	.byte	0x01
	.zero		1


	//----- nvinfo : EIATTR_MERCURY_ISA_VERSION
	.align		4
        /*0074*/ 	.byte	0x03, 0x5f
        /*0076*/ 	.short	0x0101


	//----- nvinfo : EIATTR_COOP_GROUP_MASK_REGIDS
	.align		4
        /*0078*/ 	.byte	0x04, 0x29
        /*007a*/ 	.short	(.L_224 - .L_223)


	//   ....[0]....
.L_223:
        /*007c*/ 	.word	0xffffffff


	//   ....[1]....
        /*0080*/ 	.word	0xffffffff


	//   ....[2]....
        /*0084*/ 	.word	0xffffffff


	//   ....[3]....
        /*0088*/ 	.word	0xffffffff


	//   ....[4]....
        /*008c*/ 	.word	0xffffffff


	//   ....[5]....
        /*0090*/ 	.word	0xffffffff


	//   ....[6]....
        /*0094*/ 	.word	0xffffffff


	//   ....[7]....
        /*0098*/ 	.word	0xffffffff


	//   ....[8]....
        /*009c*/ 	.word	0xffffffff


	//   ....[9]....
        /*00a0*/ 	.word	0xffffffff


	//   ....[10]....
        /*00a4*/ 	.word	0xffffffff


	//   ....[11]....
        /*00a8*/ 	.word	0xffffffff


	//   ....[12]....
        /*00ac*/ 	.word	0xffffffff


	//   ....[13]....
        /*00b0*/ 	.word	0xffffffff


	//   ....[14]....
        /*00b4*/ 	.word	0xffffffff


	//   ....[15]....
        /*00b8*/ 	.word	0xffffffff


	//   ....[16]....
        /*00bc*/ 	.word	0xffffffff


	//   ....[17]....
        /*00c0*/ 	.word	0xffffffff


	//   ....[18]....
        /*00c4*/ 	.word	0xffffffff


	//   ....[19]....
        /*00c8*/ 	.word	0xffffffff


	//   ....[20]....
        /*00cc*/ 	.word	0xffffffff


	//   ....[21]....
        /*00d0*/ 	.word	0xffffffff


	//   ....[22]....
        /*00d4*/ 	.word	0xffffffff


	//   ....[23]....
        /*00d8*/ 	.word	0xffffffff


	//   ....[24]....
        /*00dc*/ 	.word	0xffffffff


	//   ....[25]....
        /*00e0*/ 	.word	0xffffffff


	//   ....[26]....
        /*00e4*/ 	.word	0xffffffff


	//   ....[27]....
        /*00e8*/ 	.word	0xffffffff


	//   ....[28]....
        /*00ec*/ 	.word	0xffffffff


	//   ....[29]....
        /*00f0*/ 	.word	0xffffffff


	//----- nvinfo : EIATTR_COOP_GROUP_INSTR_OFFSETS
	.align		4
.L_224:
        /*00f4*/ 	.byte	0x04, 0x28
        /*00f6*/ 	.short	(.L_226 - .L_225)


	//   ....[0]....
.L_225:
        /*00f8*/ 	.word	0x00000980


	//   ....[1]....
        /*00fc*/ 	.word	0x00000990


	//   ....[2]....
        /*0100*/ 	.word	0x00000a00


	//   ....[3]....
        /*0104*/ 	.word	0x00000a30


	//   ....[4]....
        /*0108*/ 	.word	0x00000aa0


	//   ....[5]....
        /*010c*/ 	.word	0x00000ab0


	//   ....[6]....
        /*0110*/ 	.word	0x00000b00


	//   ....[7]....
        /*0114*/ 	.word	0x00000b10


	//   ....[8]....
        /*0118*/ 	.word	0x00000b60


	//   ....[9]....
        /*011c*/ 	.word	0x00000b80


	//   ....[10]....
        /*0120*/ 	.word	0x00000e90


	//   ....[11]....
        /*0124*/ 	.word	0x00000ea0


	//   ....[12]....
        /*0128*/ 	.word	0x00000f30


	//   ....[13]....
        /*012c*/ 	.word	0x00000f50


	//   ....[14]....
        /*0130*/ 	.word	0x00000fa0


	//   ....[15]....
        /*0134*/ 	.word	0x00000fc0


	//   ....[16]....
        /*0138*/ 	.word	0x00001010


	//   ....[17]....
        /*013c*/ 	.word	0x00001040


	//   ....[18]....
        /*0140*/ 	.word	0x000010a0


	//   ....[19]....
        /*0144*/ 	.word	0x000010d0


	//   ....[20]....
        /*0148*/ 	.word	0x000022b0


	//   ....[21]....
        /*014c*/ 	.word	0x000022c0


	//   ....[22]....
        /*0150*/ 	.word	0x00002330


	//   ....[23]....
        /*0154*/ 	.word	0x00002340


	//   ....[24]....
        /*0158*/ 	.word	0x000023a0


	//   ....[25]....
        /*015c*/ 	.word	0x000023d0


	//   ....[26]....
        /*0160*/ 	.word	0x00002450


	//   ....[27]....
        /*0164*/ 	.word	0x00002460


	//   ....[28]....
        /*0168*/ 	.word	0x000024b0


	//   ....[29]....
        /*016c*/ 	.word	0x000024c0


	//----- nvinfo : EIATTR_VRC_CTA_INIT_COUNT
	.align		4
.L_226:
        /*0170*/ 	.byte	0x02, 0x4a
	.zero		1
	.zero		1


	//----- nvinfo : EIATTR_EXIT_INSTR_OFFSETS
	.align		4
        /*0174*/ 	.byte	0x04, 0x1c
        /*0176*/ 	.short	(.L_228 - .L_227)


	//   ....[0]....
.L_227:
        /*0178*/ 	.word	0x00000080


	//   ....[1]....
        /*017c*/ 	.word	0x000000c0


	//   ....[2]....
        /*0180*/ 	.word	0x00002750


	//   ....[3]....
        /*0184*/ 	.word	0x000027a0


	//----- nvinfo : EIATTR_MAX_THREADS
	.align		4
.L_228:
        /*0188*/ 	.byte	0x04, 0x05
        /*018a*/ 	.short	(.L_230 - .L_229)
.L_229:
        /*018c*/ 	.word	0x00000280
        /*0190*/ 	.word	0x00000001
        /*0194*/ 	.word	0x00000001


	//----- nvinfo : EIATTR_CRS_STACK_SIZE
	.align		4
.L_230:
        /*0198*/ 	.byte	0x04, 0x1e
        /*019a*/ 	.short	(.L_232 - .L_231)
.L_231:
        /*019c*/ 	.word	0x00000000


	//----- nvinfo : EIATTR_CBANK_PARAM_SIZE
	.align		4
.L_232:
        /*01a0*/ 	.byte	0x03, 0x19
        /*01a2*/ 	.short	0x0021


	//----- nvinfo : EIATTR_PARAM_CBANK
	.align		4
        /*01a4*/ 	.byte	0x04, 0x0a
        /*01a6*/ 	.short	(.L_234 - .L_233)
	.align		4
.L_233:
        /*01a8*/ 	.word	index@(.nv.constant0._ZN3cub18CUB_300001_SM_10006detail6reduce28DeviceReduceSingleTileKernelINS2_10policy_hubIdjN4cuda3std3__44plusIdEEE10Policy1000EPdSC_iS9_ddNS7_10__identityEEEvT0_T1_T2_T3_T4_T6_)
        /*01ac*/ 	.short	0x0380
        /*01ae*/ 	.short	0x0021


	//----- nvinfo : EIATTR_SW_WAR
	.align		4
.L_234:
        /*01b0*/ 	.byte	0x04, 0x36
        /*01b2*/ 	.short	(.L_236 - .L_235)
.L_235:
        /*01b4*/ 	.word	0x00000008
.L_236:


//--------------------- .nv.info._ZN3cub18CUB_300001_SM_10006detail6reduce18DeviceReduceKernelINS2_10policy_hubIdjN4cuda3std3__44plusIdEEE10Policy1000EN6thrust24THRUST_300001_SM_1000_NS6detail15normal_iteratorINSD_10device_ptrIdEEEEjS9_dNS7_10__identityEEEvT0_PT3_T1_NS0_13GridEvenShareISN_EET2_T4_ --------------------------
	.section	.nv.info._ZN3cub18CUB_300001_SM_10006detail6reduce18DeviceReduceKernelINS2_10policy_hubIdjN4cuda3std3__44plusIdEEE10Policy1000EN6thrust24THRUST_300001_SM_1000_NS6detail15normal_iteratorINSD_10device_ptrIdEEEEjS9_dNS7_10__identityEEEvT0_PT3_T1_NS0_13GridEvenShareISN_EET2_T4_,"",@"SHT_CUDA_INFO"
	.sectionflags	@""
	.align	4


	//----- nvinfo : EIATTR_CUDA_API_VERSION
	.align		4
        /*0000*/ 	.byte	0x04, 0x37
        /*0002*/ 	.short	(.L_238 - .L_237)
.L_237:
        /*0004*/ 	.word	0x00000082


	//----- nvinfo : EIATTR_KPARAM_INFO
	.align		4
.L_238:
        /*0008*/ 	.byte	0x04, 0x17
        /*000a*/ 	.short	(.L_240 - .L_239)
.L_239:
        /*000c*/ 	.word	0x00000000
        /*0010*/ 	.short	0x0005
        /*0012*/ 	.short	0x003d
        /*0014*/ 	.byte	0x00, 0xf0, 0x05, 0x00


	//----- nvinfo : EIATTR_KPARAM_INFO
	.align		4
.L_240:
        /*0018*/ 	.byte	0x04, 0x17
        /*001a*/ 	.short	(.L_242 - .L_241)
.L_241:
        /*001c*/ 	.word	0x00000000
        /*0020*/ 	.short	0x0004
        /*0022*/ 	.short	0x003c
        /*0024*/ 	.byte	0x00, 0xf0, 0x05, 0x00


	//----- nvinfo : EIATTR_KPARAM_INFO
	.align		4
.L_242:
        /*0028*/ 	.byte	0x04, 0x17
        /*002a*/ 	.short	(.L_244 - .L_243)
.L_243:
        /*002c*/ 	.word	0x00000000
        /*0030*/ 	.short	0x0003
        /*0032*/ 	.short	0x0014
        /*0034*/ 	.byte	0x00, 0xf0, 0xa1, 0x00


	//----- nvinfo : EIATTR_KPARAM_INFO
	.align		4
.L_244:
        /*0038*/ 	.byte	0x04, 0x17
        /*003a*/ 	.short	(.L_246 - .L_245)
.L_245:
        /*003c*/ 	.word	0x00000000
        /*0040*/ 	.short	0x0002
        /*0042*/ 	.short	0x0010
        /*0044*/ 	.byte	0x00, 0xf0, 0x11, 0x00


	//----- nvinfo : EIATTR_KPARAM_INFO
	.align		4
.L_246:
        /*0048*/ 	.byte	0x04, 0x17
        /*004a*/ 	.short	(.L_248 - .L_247)
.L_247:
        /*004c*/ 	.word	0x00000000
        /*0050*/ 	.short	0x0001
        /*0052*/ 	.short	0x0008
        /*0054*/ 	.byte	0x00, 0xf5, 0x21, 0x00


	//----- nvinfo : EIATTR_KPARAM_INFO
	.align		4
.L_248:
        /*0058*/ 	.byte	0x04, 0x17
        /*005a*/ 	.short	(.L_250 - .L_249)
.L_249:
        /*005c*/ 	.word	0x00000000
        /*0060*/ 	.short	0x0000
        /*0062*/ 	.short	0x0000
        /*0064*/ 	.byte	0x00, 0xf0, 0x21, 0x00


	//----- nvinfo : EIATTR_SPARSE_MMA_MASK
	.align		4
.L_250:
        /*0068*/ 	.byte	0x03, 0x50
        /*006a*/ 	.short	0x0000


	//----- nvinfo : EIATTR_MAXREG_COUNT
	.align		4
        /*006c*/ 	.byte	0x03, 0x1b
        /*006e*/ 	.short	0x0060


	//----- nvinfo : EIATTR_NUM_BARRIERS
	.align		4
        /*0070*/ 	.byte	0x02, 0x4c
        /*0072*/ 	.byte	0x01
	.zero		1


	//----- nvinfo : EIATTR_MERCURY_ISA_VERSION
	.align		4
        /*0074*/ 	.byte	0x03, 0x5f
        /*0076*/ 	.short	0x0101


	//----- nvinfo : EIATTR_COOP_GROUP_MASK_REGIDS
	.align		4
        /*0078*/ 	.byte	0x04, 0x29
        /*007a*/ 	.short	(.L_252 - .L_251)


	//   ....[0]....
.L_251:
        /*007c*/ 	.word	0xffffffff


	//   ....[1]....
        /*0080*/ 	.word	0xffffffff


	//   ....[2]....
        /*0084*/ 	.word	0xffffffff


	//   ....[3]....
        /*0088*/ 	.word	0xffffffff


	//   ....[4]....
        /*008c*/ 	.word	0xffffffff


	//   ....[5]....
        /*0090*/ 	.word	0xffffffff


	//   ....[6]....
        /*0094*/ 	.word	0xffffffff


	//   ....[7]....
        /*0098*/ 	.word	0xffffffff


	//   ....[8]....
        /*009c*/ 	.word	0xffffffff


	//   ....[9]....
        /*00a0*/ 	.word	0xffffffff


	//   ....[10]....
        /*00a4*/ 	.word	0xffffffff


	//   ....[11]....
        /*00a8*/ 	.word	0xffffffff


	//   ....[12]....
        /*00ac*/ 	.word	0xffffffff


	//   ....[13]....
        /*00b0*/ 	.word	0xffffffff


	//   ....[14]....
        /*00b4*/ 	.word	0xffffffff


	//   ....[15]....
        /*00b8*/ 	.word	0xffffffff


	//   ....[16]....
        /*00bc*/ 	.word	0xffffffff


	//   ....[17]....
        /*00c0*/ 	.word	0xffffffff


	//   ....[18]....
        /*00c4*/ 	.word	0xffffffff


	//   ....[19]....
        /*00c8*/ 	.word	0xffffffff


	//   ....[20]....
        /*00cc*/ 	.word	0xffffffff


	//   ....[21]....
        /*00d0*/ 	.word	0xffffffff


	//   ....[22]....
        /*00d4*/ 	.word	0xffffffff


	//   ....[23]....
        /*00d8*/ 	.word	0xffffffff


	//   ....[24]....
        /*00dc*/ 	.word	0xffffffff


	//   ....[25]....
        /*00e0*/ 	.word	0xffffffff


	//   ....[26]....
        /*00e4*/ 	.word	0xffffffff


	//   ....[27]....
        /*00e8*/ 	.word	0xffffffff


	//   ....[28]....
        /*00ec*/ 	.word	0xffffffff


	//   ....[29]....
        /*00f0*/ 	.word	0xffffffff


	//----- nvinfo : EIATTR_COOP_GROUP_INSTR_OFFSETS
	.align		4
.L_252:
        /*00f4*/ 	.byte	0x04, 0x28
        /*00f6*/ 	.short	(.L_254 - .L_253)


	//   ....[0]....
.L_253:
        /*00f8*/ 	.word	0x00000c10


	//   ....[1]....
        /*00fc*/ 	.word	0x00000c20


	//   ....[2]....
        /*0100*/ 	.word	0x00000c90


	//   ....[3]....
        /*0104*/ 	.word	0x00000cb0


	//   ....[4]....
        /*0108*/ 	.word	0x00000d20


	//   ....[5]....
        /*010c*/ 	.word	0x00000d30


	//   ....[6]....
        /*0110*/ 	.word	0x00000d80


	//   ....[7]....
        /*0114*/ 	.word	0x00000da0


	//   ....[8]....
        /*0118*/ 	.word	0x00000df0


	//   ....[9]....
        /*011c*/ 	.word	0x00000e10


	//   ....[10]....
        /*0120*/ 	.word	0x00001120


	//   ....[11]....
        /*0124*/ 	.word	0x00001130


	//   ....[12]....
        /*0128*/ 	.word	0x000011a0


	//   ....[13]....
        /*012c*/ 	.word	0x000011c0


	//   ....[14]....
        /*0130*/ 	.word	0x00001210


	//   ....[15]....
        /*0134*/ 	.word	0x00001230


	//   ....[16]....
        /*0138*/ 	.word	0x00001290


	//   ....[17]....
        /*013c*/ 	.word	0x000012b0


	//   ....[18]....
        /*0140*/ 	.word	0x00001330


	//   ....[19]....
        /*0144*/ 	.word	0x00001360


	//   ....[20]....
        /*0148*/ 	.word	0x000028d0


	//   ....[21]....
        /*014c*/ 	.word	0x000028e0


	//   ....[22]....
        /*0150*/ 	.word	0x00002960


	//   ....[23]....
        /*0154*/ 	.word	0x00002970


	//   ....[24]....
        /*0158*/ 	.word	0x000029d0


	//   ....[25]....
        /*015c*/ 	.word	0x000029e0


	//   ....[26]....
        /*0160*/ 	.word	0x00002a30


	//   ....[27]....
        /*0164*/ 	.word	0x00002a60


	//   ....[28]....
        /*0168*/ 	.word	0x00002ae0


	//   ....[29]....
        /*016c*/ 	.word	0x00002af0


	//----- nvinfo : EIATTR_VRC_CTA_INIT_COUNT
	.align		4
.L_254:
        /*0170*/ 	.byte	0x02, 0x4a
	.zero		1
	.zero		1


	//----- nvinfo : EIATTR_EXIT_INSTR_OFFSETS
	.align		4
        /*0174*/ 	.byte	0x04, 0x1c
        /*0176*/ 	.short	(.L_256 - .L_255)


	//   ....[0]....
.L_255:
        /*0178*/ 	.word	0x00002d80


	//   ....[1]....
        /*017c*/ 	.word	0x00002de0


	//----- nvinfo : EIATTR_MAX_THREADS
	.align		4
.L_256:
        /*0180*/ 	.byte	0x04, 0x05
        /*0182*/ 	.short	(.L_258 - .L_257)
.L_257:
        /*0184*/ 	.word	0x00000280
        /*0188*/ 	.word	0x00000001
        /*018c*/ 	.word	0x00000001


	//----- nvinfo : EIATTR_CRS_STACK_SIZE
	.align		4
.L_258:
        /*0190*/ 	.byte	0x04, 0x1e
        /*0192*/ 	.short	(.L_260 - .L_259)
.L_259:
        /*0194*/ 	.word	0x00000000


	//----- nvinfo : EIATTR_CBANK_PARAM_SIZE
	.align		4
.L_260:
        /*0198*/ 	.byte	0x03, 0x19
        /*019a*/ 	.short	0x003e


	//----- nvinfo : EIATTR_PARAM_CBANK
	.align		4
        /*019c*/ 	.byte	0x04, 0x0a
        /*019e*/ 	.short	(.L_262 - .L_261)
	.align		4
.L_261:
        /*01a0*/ 	.word	index@(.nv.constant0._ZN3cub18CUB_300001_SM_10006detail6reduce18DeviceReduceKernelINS2_10policy_hubIdjN4cuda3std3__44plusIdEEE10Policy1000EN6thrust24THRUST_300001_SM_1000_NS6detail15normal_iteratorINSD_10device_ptrIdEEEEjS9_dNS7_10__identityEEEvT0_PT3_T1_NS0_13GridEvenShareISN_EET2_T4_)
        /*01a4*/ 	.short	0x0380
        /*01a6*/ 	.short	0x003e


	//----- nvinfo : EIATTR_SW_WAR
	.align		4
.L_262:
        /*01a8*/ 	.byte	0x04, 0x36
        /*01aa*/ 	.short	(.L_264 - .L_263)
.L_263:
        /*01ac*/ 	.word	0x00000008
.L_264:


//--------------------- .nv.info._ZN3cub18CUB_300001_SM_10006detail6reduce28DeviceReduceSingleTileKernelINS2_10policy_hubIdjN4cuda3std3__44plusIdEEE10Policy1000EN6thrust24THRUST_300001_SM_1000_NS6detail15normal_iteratorINSD_10device_ptrIdEEEEPdjS9_ddNS7_10__identityEEEvT0_T1_T2_T3_T4_T6_ --------------------------
	.section	.nv.info._ZN3cub18CUB_300001_SM_10006detail6reduce28DeviceReduceSingleTileKernelINS2_10policy_hubIdjN4cuda3std3__44plusIdEEE10Policy1000EN6thrust24THRUST_300001_SM_1000_NS6detail15normal_iteratorINSD_10device_ptrIdEEEEPdjS9_ddNS7_10__identityEEEvT0_T1_T2_T3_T4_T6_,"",@"SHT_CUDA_INFO"
	.sectionflags	@""
	.align	4


	//----- nvinfo : EIATTR_CUDA_API_VERSION
	.align		4
        /*0000*/ 	.byte	0x04, 0x37
        /*0002*/ 	.short	(.L_266 - .L_265)
.L_265:
        /*0004*/ 	.word	0x00000082


	//----- nvinfo : EIATTR_KPARAM_INFO
	.align		4
.L_266:
        /*0008*/ 	.byte	0x04, 0x17
        /*000a*/ 	.short	(.L_268 - .L_267)
.L_267:
        /*000c*/ 	.word	0x00000000
        /*0010*/ 	.short	0x0005
        /*0012*/ 	.short	0x0020
        /*0014*/ 	.byte	0x00, 0xf0, 0x05, 0x00


	//----- nvinfo : EIATTR_KPARAM_INFO
	.align		4
.L_268:
        /*0018*/ 	.byte	0x04, 0x17
        /*001a*/ 	.short	(.L_270 - .L_269)
.L_269:
        /*001c*/ 	.word	0x00000000
        /*0020*/ 	.short	0x0004
        /*0022*/ 	.short	0x0018
        /*0024*/ 	.byte	0x00, 0xf0, 0x21, 0x00


	//----- nvinfo : EIATTR_KPARAM_INFO
	.align		4
.L_270:
        /*0028*/ 	.byte	0x04, 0x17
        /*002a*/ 	.short	(.L_272 - .L_271)
.L_271:
        /*002c*/ 	.word	0x00000000
        /*0030*/ 	.short	0x0003
        /*0032*/ 	.short	0x0014
        /*0034*/ 	.byte	0x00, 0xf0, 0x05, 0x00


	//----- nvinfo : EIATTR_KPARAM_INFO
	.align		4
.L_272:
        /*0038*/ 	.byte	0x04, 0x17
        /*003a*/ 	.short	(.L_274 - .L_273)
.L_273:
        /*003c*/ 	.word	0x00000000
        /*0040*/ 	.short	0x0002
        /*0042*/ 	.short	0x0010
        /*0044*/ 	.byte	0x00, 0xf0, 0x11, 0x00


	//----- nvinfo : EIATTR_KPARAM_INFO
	.align		4
.L_274:
        /*0048*/ 	.byte	0x04, 0x17
        /*004a*/ 	.short	(.L_276 - .L_275)
.L_275:
        /*004c*/ 	.word	0x00000000
        /*0050*/ 	.short	0x0001
        /*0052*/ 	.short	0x0008
        /*0054*/ 	.byte	0x00, 0xf5, 0x21, 0x00


	//----- nvinfo : EIATTR_KPARAM_INFO
	.align		4
.L_276:
        /*0058*/ 	.byte	0x04, 0x17
        /*005a*/ 	.short	(.L_278 - .L_277)
.L_277:
        /*005c*/ 	.word	0x00000000
        /*0060*/ 	.short	0x0000
        /*0062*/ 	.short	0x0000
        /*0064*/ 	.byte	0x00, 0xf0, 0x21, 0x00


	//----- nvinfo : EIATTR_SPARSE_MMA_MASK
	.align		4
.L_278:
        /*0068*/ 	.byte	0x03, 0x50
        /*006a*/ 	.short	0x0000


	//----- nvinfo : EIATTR_MAXREG_COUNT
	.align		4
        /*006c*/ 	.byte	0x03, 0x1b
        /*006e*/ 	.short	0x0060


	//----- nvinfo : EIATTR_NUM_BARRIERS
	.align		4
        /*0070*/ 	.byte	0x02, 0x4c
        /*0072*/ 	.byte	0x01
	.zero		1


	//----- nvinfo : EIATTR_MERCURY_ISA_VERSION
	.align		4
        /*0074*/ 	.byte	0x03, 0x5f
        /*0076*/ 	.short	0x0101


	//----- nvinfo : EIATTR_COOP_GROUP_MASK_REGIDS
	.align		4
        /*0078*/ 	.byte	0x04, 0x29
        /*007a*/ 	.short	(.L_280 - .L_279)


	//   ....[0]....
.L_279:
        /*007c*/ 	.word	0xffffffff


	//   ....[1]....
        /*0080*/ 	.word	0xffffffff


	//   ....[2]....
        /*0084*/ 	.word	0xffffffff


	//   ....[3]....
        /*0088*/ 	.word	0xffffffff


	//   ....[4]....
        /*008c*/ 	.word	0xffffffff


	//   ....[5]....
        /*0090*/ 	.word	0xffffffff


	//   ....[6]....
        /*0094*/ 	.word	0xffffffff


	//   ....[7]....
        /*0098*/ 	.word	0xffffffff


	//   ....[8]....
        /*009c*/ 	.word	0xffffffff


	//   ....[9]....
        /*00a0*/ 	.word	0xffffffff


	//   ....[10]....
        /*00a4*/ 	.word	0xffffffff


	//   ....[11]....
        /*00a8*/ 	.word	0xffffffff


	//   ....[12]....
        /*00ac*/ 	.word	0xffffffff


	//   ....[13]....
        /*00b0*/ 	.word	0xffffffff


	//   ....[14]....
        /*00b4*/ 	.word	0xffffffff


	//   ....[15]....
        /*00b8*/ 	.word	0xffffffff


	//   ....[16]....
        /*00bc*/ 	.word	0xffffffff


	//   ....[17]....
        /*00c0*/ 	.word	0xffffffff


	//   ....[18]....
        /*00c4*/ 	.word	0xffffffff


	//   ....[19]....
        /*00c8*/ 	.word	0xffffffff


	//   ....[20]....
        /*00cc*/ 	.word	0xffffffff


	//   ....[21]....
        /*00d0*/ 	.word	0xffffffff


	//   ....[22]....
        /*00d4*/ 	.word	0xffffffff


	//   ....[23]....
        /*00d8*/ 	.word	0xffffffff


	//   ....[24]....
        /*00dc*/ 	.word	0xffffffff


	//   ....[25]....
        /*00e0*/ 	.word	0xffffffff


	//   ....[26]....
        /*00e4*/ 	.word	0xffffffff


	//   ....[27]....
        /*00e8*/ 	.word	0xffffffff


	//   ....[28]....
        /*00ec*/ 	.word	0xffffffff


	//   ....[29]....
        /*00f0*/ 	.word	0xffffffff


	//----- nvinfo : EIATTR_COOP_GROUP_INSTR_OFFSETS
	.align		4
.L_280:
        /*00f4*/ 	.byte	0x04, 0x28
        /*00f6*/ 	.short	(.L_282 - .L_281)


	//   ....[0]....
.L_281:
        /*00f8*/ 	.word	0x00000930


	//   ....[1]....
        /*00fc*/ 	.word	0x00000940


	//   ....[2]....
        /*0100*/ 	.word	0x000009b0


	//   ....[3]....
        /*0104*/ 	.word	0x000009e0


	//   ....[4]....
        /*0108*/ 	.word	0x00000a50


	//   ....[5]....
        /*010c*/ 	.word	0x00000a60


	//   ....[6]....
        /*0110*/ 	.word	0x00000ab0


	//   ....[7]....
        /*0114*/ 	.word	0x00000ad0


	//   ....[8]....
        /*0118*/ 	.word	0x00000b30


	//   ....[9]....
        /*011c*/ 	.word	0x00000b40


	//   ....[10]....
        /*0120*/ 	.word	0x00000e40


	//   ....[11]....
        /*0124*/ 	.word	0x00000e50


	//   ....[12]....
        /*0128*/ 	.word	0x00000ed0


	//   ....[13]....
        /*012c*/ 	.word	0x00000ef0


	//   ....[14]....
        /*0130*/ 	.word	0x00000f40


	//   ....[15]....
        /*0134*/ 	.word	0x00000f60


	//   ....[16]....
        /*0138*/ 	.word	0x00000fd0


	//   ....[17]....
        /*013c*/ 	.word	0x00000fe0


	//   ....[18]....
        /*0140*/ 	.word	0x00001030


	//   ....[19]....
        /*0144*/ 	.word	0x00001060


	//   ....[20]....
        /*0148*/ 	.word	0x00002450


	//   ....[21]....
        /*014c*/ 	.word	0x00002460


	//   ....[22]....
        /*0150*/ 	.word	0x000024d0


	//   ....[23]....
        /*0154*/ 	.word	0x000024e0


	//   ....[24]....
        /*0158*/ 	.word	0x00002540


	//   ....[25]....
        /*015c*/ 	.word	0x00002550


	//   ....[26]....
        /*0160*/ 	.word	0x000025a0


	//   ....[27]....
        /*0164*/ 	.word	0x000025d0


	//   ....[28]....
        /*0168*/ 	.word	0x00002650


	//   ....[29]....
        /*016c*/ 	.word	0x00002660


	//----- nvinfo : EIATTR_VRC_CTA_INIT_COUNT
	.align		4
.L_282:
        /*0170*/ 	.byte	0x02, 0x4a
	.zero		1
	.zero		1


	//----- nvinfo : EIATTR_EXIT_INSTR_OFFSETS
	.align		4
        /*0174*/ 	.byte	0x04, 0x1c
        /*0176*/ 	.short	(.L_284 - .L_283)


	//   ....[0]....
.L_283:
        /*0178*/ 	.word	0x00000080


	//   ....[1]....
        /*017c*/ 	.word	0x000000c0


	//   ....[2]....
        /*0180*/ 	.word	0x000028f0


	//   ....[3]....
        /*0184*/ 	.word	0x00002940


	//----- nvinfo : EIATTR_MAX_THREADS
	.align		4
.L_284:
        /*0188*/ 	.byte	0x04, 0x05
        /*018a*/ 	.short	(.L_286 - .L_285)
.L_285:
        /*018c*/ 	.word	0x00000280
        /*0190*/ 	.word	0x00000001
        /*0194*/ 	.word	0x00000001


	//----- nvinfo : EIATTR_CRS_STACK_SIZE
	.align		4
.L_286:
        /*0198*/ 	.byte	0x04, 0x1e
        /*019a*/ 	.short	(.L_288 - .L_287)
.L_287:
        /*019c*/ 	.word	0x00000000


	//----- nvinfo : EIATTR_CBANK_PARAM_SIZE
	.align		4
.L_288:
        /*01a0*/ 	.byte	0x03, 0x19
        /*01a2*/ 	.short	0x0021


	//----- nvinfo : EIATTR_PARAM_CBANK
	.align		4
        /*01a4*/ 	.byte	0x04, 0x0a
        /*01a6*/ 	.short	(.L_290 - .L_289)
	.align		4
.L_289:
        /*01a8*/ 	.word	index@(.nv.constant0._ZN3cub18CUB_300001_SM_10006detail6reduce28DeviceReduceSingleTileKernelINS2_10policy_hubIdjN4cuda3std3__44plusIdEEE10Policy1000EN6thrust24THRUST_300001_SM_1000_NS6detail15normal_iteratorINSD_10device_ptrIdEEEEPdjS9_ddNS7_10__identityEEEvT0_T1_T2_T3_T4_T6_)
        /*01ac*/ 	.short	0x0380
        /*01ae*/ 	.short	0x0021


	//----- nvinfo : EIATTR_SW_WAR
	.align		4
.L_290:
        /*01b0*/ 	.byte	0x04, 0x36
        /*01b2*/ 	.short	(.L_292 - .L_291)
.L_291:
        /*01b4*/ 	.word	0x00000008
.L_292:


//--------------------- .nv.info._ZN3cub18CUB_300001_SM_10006detail9transform16transform_kernelINS2_10policy_hubILb1EN4cuda3std3__45tupleIJN6thrust24THRUST_300001_SM_1000_NS6detail15normal_iteratorINSA_10device_ptrIdEEEEEEEE10policy1000ElNSB_10functional5actorINSJ_9compositeIJNSJ_16operator_adaptorINS7_10multipliesIvEEEENSK_INSJ_5valueIdEEEENSK_INSJ_8argumentILj0EEEEEEEEEESF_JPdEEEvT0_iT1_T2_DpNS2_10kernel_argIT3_EE --------------------------
	.section	.nv.info._ZN3cub18CUB_300001_SM_10006detail9transform16transform_kernelINS2_10policy_hubILb1EN4cuda3std3__45tupleIJN6thrust24THRUST_300001_SM_1000_NS6detail15normal_iteratorINSA_10device_ptrIdEEEEEEEE10policy1000ElNSB_10functional5actorINSJ_9compositeIJNSJ_16operator_adaptorINS7_10multipliesIvEEEENSK_INSJ_5valueIdEEEENSK_INSJ_8argumentILj0EEEEEEEEEESF_JPdEEEvT0_iT1_T2_DpNS2_10kernel_argIT3_EE,"",@"SHT_CUDA_INFO"
	.sectionflags	@""
	.align	4


	//----- nvinfo : EIATTR_CUDA_API_VERSION
	.align		4
        /*0000*/ 	.byte	0x04, 0x37
        /*0002*/ 	.short	(.L_294 - .L_293)
.L_293:
        /*0004*/ 	.word	0x00000082


	//----- nvinfo : EIATTR_KPARAM_INFO
	.align		4
.L_294:
        /*0008*/ 	.byte	0x04, 0x17
        /*000a*/ 	.short	(.L_296 - .L_295)
.L_295:
        /*000c*/ 	.word	0x00000000
        /*0010*/ 	.short	0x0004
        /*0012*/ 	.short	0x0030
        /*0014*/ 	.byte	0x00, 0xf0, 0x41, 0x00


	//----- nvinfo : EIATTR_KPARAM_INFO
	.align		4
.L_296:
        /*0018*/ 	.byte	0x04, 0x17
        /*001a*/ 	.short	(.L_298 - .L_297)
.L_297:
        /*001c*/ 	.word	0x00000000
        /*0020*/ 	.short	0x0003
        /*0022*/ 	.short	0x0028
        /*0024*/ 	.byte	0x00, 0xf0, 0x21, 0x00


	//----- nvinfo : EIATTR_KPARAM_INFO
	.align		4
.L_298:
        /*0028*/ 	.byte	0x04, 0x17
        /*002a*/ 	.short	(.L_300 - .L_299)
.L_299:
        /*002c*/ 	.word	0x00000000
        /*0030*/ 	.short	0x0002
        /*0032*/ 	.short	0x0010
        /*0034*/ 	.byte	0x00, 0xf0, 0x61, 0x00


	//----- nvinfo : EIATTR_KPARAM_INFO
	.align		4
.L_300:
        /*0038*/ 	.byte	0x04, 0x17
        /*003a*/ 	.short	(.L_302 - .L_301)
.L_301:
        /*003c*/ 	.word	0x00000000
        /*0040*/ 	.short	0x0001
        /*0042*/ 	.short	0x0008
        /*0044*/ 	.byte	0x00, 0xf0, 0x11, 0x00


	//----- nvinfo : EIATTR_KPARAM_INFO
	.align		4
.L_302:
        /*0048*/ 	.byte	0x04, 0x17
        /*004a*/ 	.short	(.L_304 - .L_303)
.L_303:
        /*004c*/ 	.word	0x00000000
        /*0050*/ 	.short	0x0000
        /*0052*/ 	.short	0x0000
        /*0054*/ 	.byte	0x00, 0xf0, 0x21, 0x00


	//----- nvinfo : EIATTR_SPARSE_MMA_MASK
	.align		4
.L_304:
        /*0058*/ 	.byte	0x03, 0x50
        /*005a*/ 	.short	0x0000


	//----- nvinfo : EIATTR_MAXREG_COUNT
	.align		4
        /*005c*/ 	.byte	0x03, 0x1b
        /*005e*/ 	.short	0x00ff


	//----- nvinfo : EIATTR_MERCURY_ISA_VERSION
	.align		4
        /*0060*/ 	.byte	0x03, 0x5f
        /*0062*/ 	.short	0x0101


	//----- nvinfo : EIATTR_VRC_CTA_INIT_COUNT
	.align		4
        /*0064*/ 	.byte	0x02, 0x4a
	.zero		1
	.zero		1


	//----- nvinfo : EIATTR_EXIT_INSTR_OFFSETS
	.align		4
        /*0068*/ 	.byte	0x04, 0x1c
        /*006a*/ 	.short	(.L_306 - .L_305)


	//   ....[0]....
.L_305:
        /*006c*/ 	.word	0x000002b0


	//   ....[1]....
        /*0070*/ 	.word	0x00000a20


	//   ....[2]....
        /*0074*/ 	.word	0x00000c90


	//   ....[3]....
        /*0078*/ 	.word	0x00000df0


	//   ....[4]....
        /*007c*/ 	.word	0x00000e20


	//   ....[5]....
        /*0080*/ 	.word	0x00000e90


	//   ....[6]....
        /*0084*/ 	.word	0x00000eb0


	//   ....[7]....
        /*0088*/ 	.word	0x00001380


	//   ....[8]....
        /*008c*/ 	.word	0x000015a0


	//   ....[9]....
        /*0090*/ 	.word	0x00001700


	//   ....[10]....
        /*0094*/ 	.word	0x000017b0


	//----- nvinfo : EIATTR_MAX_THREADS
	.align		4
.L_306:
        /*0098*/ 	.byte	0x04, 0x05
        /*009a*/ 	.short	(.L_308 - .L_307)
.L_307:
        /*009c*/ 	.word	0x00000080
        /*00a0*/ 	.word	0x00000001
        /*00a4*/ 	.word	0x00000001


	//----- nvinfo : EIATTR_CRS_STACK_SIZE
	.align		4
.L_308:
        /*00a8*/ 	.byte	0x04, 0x1e
        /*00aa*/ 	.short	(.L_310 - .L_309)
.L_309:
        /*00ac*/ 	.word	0x00000000


	//----- nvinfo : EIATTR_CBANK_PARAM_SIZE
	.align		4
.L_310:
        /*00b0*/ 	.byte	0x03, 0x19
        /*00b2*/ 	.short	0x0040


	//----- nvinfo : EIATTR_PARAM_CBANK
	.align		4
        /*00b4*/ 	.byte	0x04, 0x0a
        /*00b6*/ 	.short	(.L_312 - .L_311)
	.align		4
.L_311:
        /*00b8*/ 	.word	index@(.nv.constant0._ZN3cub18CUB_300001_SM_10006detail9transform16transform_kernelINS2_10policy_hubILb1EN4cuda3std3__45tupleIJN6thrust24THRUST_300001_SM_1000_NS6detail15normal_iteratorINSA_10device_ptrIdEEEEEEEE10policy1000ElNSB_10functional5actorINSJ_9compositeIJNSJ_16operator_adaptorINS7_10multipliesIvEEEENSK_INSJ_5valueIdEEEENSK_INSJ_8argumentILj0EEEEEEEEEESF_JPdEEEvT0_iT1_T2_DpNS2_10kernel_argIT3_EE)
        /*00bc*/ 	.short	0x0380
        /*00be*/ 	.short	0x0040


	//----- nvinfo : EIATTR_SW_WAR
	.align		4
.L_312:
        /*00c0*/ 	.byte	0x04, 0x36
        /*00c2*/ 	.short	(.L_314 - .L_313)
.L_313:
        /*00c4*/ 	.word	0x00000008
.L_314:


//--------------------- .nv.info._ZN3cub18CUB_300001_SM_10006detail9transform16transform_kernelINS2_10policy_hubILb1EN4cuda3std3__45tupleIJN6thrust24THRUST_300001_SM_1000_NS6detail15normal_iteratorINSA_10device_ptrIdEEEEEEEE10policy1000EiNSB_10functional5actorINSJ_9compositeIJNSJ_16operator_adaptorINS7_10multipliesIvEEEENSK_INSJ_5valueIdEEEENSK_INSJ_8argumentILj0EEEEEEEEEESF_JPdEEEvT0_iT1_T2_DpNS2_10kernel_argIT3_EE --------------------------
	.section	.nv.info._ZN3cub18CUB_300001_SM_10006detail9transform16transform_kernelINS2_10policy_hubILb1EN4cuda3std3__45tupleIJN6thrust24THRUST_300001_SM_1000_NS6detail15normal_iteratorINSA_10device_ptrIdEEEEEEEE10policy1000EiNSB_10functional5actorINSJ_9compositeIJNSJ_16operator_adaptorINS7_10multipliesIvEEEENSK_INSJ_5valueIdEEEENSK_INSJ_8argumentILj0EEEEEEEEEESF_JPdEEEvT0_iT1_T2_DpNS2_10kernel_argIT3_EE,"",@"SHT_CUDA_INFO"
	.sectionflags	@""
	.align	4


	//----- nvinfo : EIATTR_CUDA_API_VERSION
	.align		4
        /*0000*/ 	.byte	0x04, 0x37
        /*0002*/ 	.short	(.L_316 - .L_315)
.L_315:
        /*0004*/ 	.word	0x00000082


	//----- nvinfo : EIATTR_KPARAM_INFO
	.align		4
.L_316:
        /*0008*/ 	.byte	0x04, 0x17
        /*000a*/ 	.short	(.L_318 - .L_317)
.L_317:
        /*000c*/ 	.word	0x00000000
        /*0010*/ 	.short	0x0004
        /*0012*/ 	.short	0x0028
        /*0014*/ 	.byte	0x00, 0xf0, 0x41, 0x00


	//----- nvinfo : EIATTR_KPARAM_INFO
	.align		4
.L_318:
        /*0018*/ 	.byte	0x04, 0x17
        /*001a*/ 	.short	(.L_320 - .L_319)
.L_319:
        /*001c*/ 	.word	0x00000000
        /*0020*/ 	.short	0x0003
        /*0022*/ 	.short	0x0020
        /*0024*/ 	.byte	0x00, 0xf0, 0x21, 0x00


	//----- nvinfo : EIATTR_KPARAM_INFO
	.align		4
.L_320:
        /*0028*/ 	.byte	0x04, 0x17
        /*002a*/ 	.short	(.L_322 - .L_321)
.L_321:
        /*002c*/ 	.word	0x00000000
        /*0030*/ 	.short	0x0002
        /*0032*/ 	.short	0x0008
        /*0034*/ 	.byte	0x00, 0xf0, 0x61, 0x00


	//----- nvinfo : EIATTR_KPARAM_INFO
	.align		4
.L_322:
        /*0038*/ 	.byte	0x04, 0x17
        /*003a*/ 	.short	(.L_324 - .L_323)
.L_323:
        /*003c*/ 	.word	0x00000000
        /*0040*/ 	.short	0x0001
        /*0042*/ 	.short	0x0004
        /*0044*/ 	.byte	0x00, 0xf0, 0x11, 0x00


	//----- nvinfo : EIATTR_KPARAM_INFO
	.align		4
.L_324:
        /*0048*/ 	.byte	0x04, 0x17
        /*004a*/ 	.short	(.L_326 - .L_325)
.L_325:
        /*004c*/ 	.word	0x00000000
        /*0050*/ 	.short	0x0000
        /*0052*/ 	.short	0x0000
        /*0054*/ 	.byte	0x00, 0xf0, 0x11, 0x00


	//----- nvinfo : EIATTR_SPARSE_MMA_MASK
	.align		4
.L_326:
        /*0058*/ 	.byte	0x03, 0x50
        /*005a*/ 	.short	0x0000


	//----- nvinfo : EIATTR_MAXREG_COUNT
	.align		4
        /*005c*/ 	.byte	0x03, 0x1b
        /*005e*/ 	.short	0x00ff


	//----- nvinfo : EIATTR_MERCURY_ISA_VERSION
	.align		4
        /*0060*/ 	.byte	0x03, 0x5f
        /*0062*/ 	.short	0x0101


	//----- nvinfo : EIATTR_VRC_CTA_INIT_COUNT
	.align		4
        /*0064*/ 	.byte	0x02, 0x4a
	.zero		1
	.zero		1


	//----- nvinfo : EIATTR_EXIT_INSTR_OFFSETS
	.align		4
        /*0068*/ 	.byte	0x04, 0x1c
        /*006a*/ 	.short	(.L_328 - .L_327)


	//   ....[0]....
.L_327:
        /*006c*/ 	.word	0x000001f0


	//   ....[1]....
        /*0070*/ 	.word	0x000006c0


	//   ....[2]....
        /*0074*/ 	.word	0x000008f0


	//   ....[3]....
        /*0078*/ 	.word	0x00000a50


	//   ....[4]....
        /*007c*/ 	.word	0x00000b20


	//   ....[5]....
        /*0080*/ 	.word	0x00000b40


	//   ....[6]....
        /*0084*/ 	.word	0x00000f60


	//   ....[7]....
        /*0088*/ 	.word	0x000011d0


	//   ....[8]....
        /*008c*/ 	.word	0x00001330


	//   ....[9]....
        /*0090*/ 	.word	0x00001360


	//   ....[10]....
        /*0094*/ 	.word	0x000013d0


	//----- nvinfo : EIATTR_MAX_THREADS
	.align		4
.L_328:
        /*0098*/ 	.byte	0x04, 0x05
        /*009a*/ 	.short	(.L_330 - .L_329)
.L_329:
        /*009c*/ 	.word	0x00000080
        /*00a0*/ 	.word	0x00000001
        /*00a4*/ 	.word	0x00000001


	//----- nvinfo : EIATTR_CRS_STACK_SIZE
	.align		4
.L_330:
        /*00a8*/ 	.byte	0x04, 0x1e
        /*00aa*/ 	.short	(.L_332 - .L_331)
.L_331:
        /*00ac*/ 	.word	0x00000000


	//----- nvinfo : EIATTR_CBANK_PARAM_SIZE
	.align		4
.L_332:
        /*00b0*/ 	.byte	0x03, 0x19
        /*00b2*/ 	.short	0x0038


	//----- nvinfo : EIATTR_PARAM_CBANK
	.align		4
        /*00b4*/ 	.byte	0x04, 0x0a
        /*00b6*/ 	.short	(.L_334 - .L_333)
	.align		4
.L_333:
        /*00b8*/ 	.word	index@(.nv.constant0._ZN3cub18CUB_300001_SM_10006detail9transform16transform_kernelINS2_10policy_hubILb1EN4cuda3std3__45tupleIJN6thrust24THRUST_300001_SM_1000_NS6detail15normal_iteratorINSA_10device_ptrIdEEEEEEEE10policy1000EiNSB_10functional5actorINSJ_9compositeIJNSJ_16operator_adaptorINS7_10multipliesIvEEEENSK_INSJ_5valueIdEEEENSK_INSJ_8argumentILj0EEEEEEEEEESF_JPdEEEvT0_iT1_T2_DpNS2_10kernel_argIT3_EE)
        /*00bc*/ 	.short	0x0380
        /*00be*/ 	.short	0x0038


	//----- nvinfo : EIATTR_SW_WAR
	.align		4
.L_334:
        /*00c0*/ 	.byte	0x04, 0x36
        /*00c2*/ 	.short	(.L_336 - .L_335)
.L_335:
        /*00c4*/ 	.word	0x00000008
.L_336:


//--------------------- .nv.info._ZN3cub18CUB_300001_SM_10006detail9transform16transform_kernelINS2_10policy_hubILb1EN4cuda3std3__45tupleIJN6thrust24THRUST_300001_SM_1000_NS6detail15normal_iteratorINSA_10device_ptrIdEEEEEEEE10policy1000El8functionSF_JPdEEEvT0_iT1_T2_DpNS2_10kernel_argIT3_EE --------------------------
	.section	.nv.info._ZN3cub18CUB_300001_SM_10006detail9transform16transform_kernelINS2_10policy_hubILb1EN4cuda3std3__45tupleIJN6thrust24THRUST_300001_SM_1000_NS6detail15normal_iteratorINSA_10device_ptrIdEEEEEEEE10policy1000El8functionSF_JPdEEEvT0_iT1_T2_DpNS2_10kernel_argIT3_EE,"",@"SHT_CUDA_INFO"
	.sectionflags	@""
	.align	4


	//----- nvinfo : EIATTR_CUDA_API_VERSION
	.align		4
        /*0000*/ 	.byte	0x04, 0x37
        /*0002*/ 	.short	(.L_338 - .L_337)
.L_337:
        /*0004*/ 	.word	0x00000082


	//----- nvinfo : EIATTR_KPARAM_INFO
	.align		4
.L_338:
        /*0008*/ 	.byte	0x04, 0x17
        /*000a*/ 	.short	(.L_340 - .L_339)
.L_339:
        /*000c*/ 	.word	0x00000000
        /*0010*/ 	.short	0x0004
        /*0012*/ 	.short	0x0018
        /*0014*/ 	.byte	0x00, 0xf0, 0x41, 0x00


	//----- nvinfo : EIATTR_KPARAM_INFO
	.align		4
.L_340:
        /*0018*/ 	.byte	0x04, 0x17
        /*001a*/ 	.short	(.L_342 - .L_341)
.L_341:
        /*001c*/ 	.word	0x00000000
        /*0020*/ 	.short	0x0003
        /*0022*/ 	.short	0x0010
        /*0024*/ 	.byte	0x00, 0xf0, 0x21, 0x00


	//----- nvinfo : EIATTR_KPARAM_INFO
	.align		4
.L_342:
        /*0028*/ 	.byte	0x04, 0x17
        /*002a*/ 	.short	(.L_344 - .L_343)
.L_343:
        /*002c*/ 	.word	0x00000000
        /*0030*/ 	.short	0x0002
        /*0032*/ 	.short	0x000c
        /*0034*/ 	.byte	0x00, 0xf0, 0x05, 0x00


	//----- nvinfo : EIATTR_KPARAM_INFO
	.align		4
.L_344:
        /*0038*/ 	.byte	0x04, 0x17
        /*003a*/ 	.short	(.L_346 - .L_345)
.L_345:
        /*003c*/ 	.word	0x00000000
        /*0040*/ 	.short	0x0001
        /*0042*/ 	.short	0x0008
        /*0044*/ 	.byte	0x00, 0xf0, 0x11, 0x00


	//----- nvinfo : EIATTR_KPARAM_INFO
	.align		4
.L_346:
        /*0048*/ 	.byte	0x04, 0x17
        /*004a*/ 	.short	(.L_348 - .L_347)
.L_347:
        /*004c*/ 	.word	0x00000000
        /*0050*/ 	.short	0x0000
        /*0052*/ 	.short	0x0000
        /*0054*/ 	.byte	0x00, 0xf0, 0x21, 0x00


	//----- nvinfo : EIATTR_SPARSE_MMA_MASK
	.align		4
.L_348:
        /*0058*/ 	.byte	0x03, 0x50
        /*005a*/ 	.short	0x0000


	//----- nvinfo : EIATTR_MAXREG_COUNT
	.align		4
        /*005c*/ 	.byte	0x03, 0x1b
        /*005e*/ 	.short	0x00ff


	//----- nvinfo : EIATTR_MERCURY_ISA_VERSION
	.align		4
        /*0060*/ 	.byte	0x03, 0x5f
        /*0062*/ 	.short	0x0101


	//----- nvinfo : EIATTR_VRC_CTA_INIT_COUNT
	.align		4
        /*0064*/ 	.byte	0x02, 0x4a
	.zero		1
	.zero		1


	//----- nvinfo : EIATTR_EXIT_INSTR_OFFSETS
	.align		4
        /*0068*/ 	.byte	0x04, 0x1c
        /*006a*/ 	.short	(.L_350 - .L_349)


	//   ....[0]....
.L_349:
        /*006c*/ 	.word	0x00000310


	//   ....[1]....
        /*0070*/ 	.word	0x000011c0


	//   ....[2]....
        /*0074*/ 	.word	0x000019c0


	//   ....[3]....
        /*0078*/ 	.word	0x00001e00


	//   ....[4]....
        /*007c*/ 	.word	0x00001e40


	//   ....[5]....
        /*0080*/ 	.word	0x00001ff0


	//   ....[6]....
        /*0084*/ 	.word	0x00002020


	//   ....[7]....
        /*0088*/ 	.word	0x00002d50


	//   ....[8]....
        /*008c*/ 	.word	0x00003390


	//   ....[9]....
        /*0090*/ 	.word	0x00003710


	//   ....[10]....
        /*0094*/ 	.word	0x000038e0


	//----- nvinfo : EIATTR_MAX_THREADS
	.align		4
.L_350:
        /*0098*/ 	.byte	0x04, 0x05
        /*009a*/ 	.short	(.L_352 - .L_351)
.L_351:
        /*009c*/ 	.word	0x00000080
        /*00a0*/ 	.word	0x00000001
        /*00a4*/ 	.word	0x00000001


	//----- nvinfo : EIATTR_CRS_STACK_SIZE
	.align		4
.L_352:
        /*00a8*/ 	.byte	0x04, 0x1e
        /*00aa*/ 	.short	(.L_354 - .L_353)
.L_353:
        /*00ac*/ 	.word	0x00000000


	//----- nvinfo : EIATTR_CBANK_PARAM_SIZE
	.align		4
.L_354:
        /*00b0*/ 	.byte	0x03, 0x19
        /*00b2*/ 	.short	0x0028


	//----- nvinfo : EIATTR_PARAM_CBANK
	.align		4
        /*00b4*/ 	.byte	0x04, 0x0a
        /*00b6*/ 	.short	(.L_356 - .L_355)
	.align		4
.L_355:
        /*00b8*/ 	.word	index@(.nv.constant0._ZN3cub18CUB_300001_SM_10006detail9transform16transform_kernelINS2_10policy_hubILb1EN4cuda3std3__45tupleIJN6thrust24THRUST_300001_SM_1000_NS6detail15normal_iteratorINSA_10device_ptrIdEEEEEEEE10policy1000El8functionSF_JPdEEEvT0_iT1_T2_DpNS2_10kernel_argIT3_EE)
        /*00bc*/ 	.short	0x0380
        /*00be*/ 	.short	0x0028


	//----- nvinfo : EIATTR_SW_WAR
	.align		4
.L_356:
        /*00c0*/ 	.byte	0x04, 0x36
        /*00c2*/ 	.short	(.L_358 - .L_357)
.L_357:
        /*00c4*/ 	.word	0x00000008
.L_358:


//--------------------- .nv.info._ZN3cub18CUB_300001_SM_10006detail9transform16transform_kernelINS2_10policy_hubILb1EN4cuda3std3__45tupleIJN6thrust24THRUST_300001_SM_1000_NS6detail15normal_iteratorINSA_10device_ptrIdEEEEEEEE10policy1000Ei8functionSF_JPdEEEvT0_iT1_T2_DpNS2_10kernel_argIT3_EE --------------------------
	.section	.nv.info._ZN3cub18CUB_300001_SM_10006detail9transform16transform_kernelINS2_10policy_hubILb1EN4cuda3std3__45tupleIJN6thrust24THRUST_300001_SM_1000_NS6detail15normal_iteratorINSA_10device_ptrIdEEEEEEEE10policy1000Ei8functionSF_JPdEEEvT0_iT1_T2_DpNS2_10kernel_argIT3_EE,"",@"SHT_CUDA_INFO"
	.sectionflags	@""
	.align	4


	//----- nvinfo : EIATTR_CUDA_API_VERSION
	.align		4
        /*0000*/ 	.byte	0x04, 0x37
        /*0002*/ 	.short	(.L_360 - .L_359)
.L_359:
        /*0004*/ 	.word	0x00000082


	//----- nvinfo : EIATTR_KPARAM_INFO
	.align		4
.L_360:
        /*0008*/ 	.byte	0x04, 0x17
        /*000a*/ 	.short	(.L_362 - .L_361)
.L_361:
        /*000c*/ 	.word	0x00000000
        /*0010*/ 	.short	0x0004
        /*0012*/ 	.short	0x0018
        /*0014*/ 	.byte	0x00, 0xf0, 0x41, 0x00


	//----- nvinfo : EIATTR_KPARAM_INFO
	.align		4
.L_362:
        /*0018*/ 	.byte	0x04, 0x17
        /*001a*/ 	.short	(.L_364 - .L_363)
.L_363:
        /*001c*/ 	.word	0x00000000
        /*0020*/ 	.short	0x0003
        /*0022*/ 	.short	0x0010
        /*0024*/ 	.byte	0x00, 0xf0, 0x21, 0x00


	//----- nvinfo : EIATTR_KPARAM_INFO
	.align		4
.L_364:
        /*0028*/ 	.byte	0x04, 0x17
        /*002a*/ 	.short	(.L_366 - .L_365)
.L_365:
        /*002c*/ 	.word	0x00000000
        /*0030*/ 	.short	0x0002
        /*0032*/ 	.short	0x0008
        /*0034*/ 	.byte	0x00, 0xf0, 0x05, 0x00


	//----- nvinfo : EIATTR_KPARAM_INFO
	.align		4
.L_366:
        /*0038*/ 	.byte	0x04, 0x17
        /*003a*/ 	.short	(.L_368 - .L_367)
.L_367:
        /*003c*/ 	.word	0x00000000
        /*0040*/ 	.short	0x0001
        /*0042*/ 	.short	0x0004
        /*0044*/ 	.byte	0x00, 0xf0, 0x11, 0x00


	//----- nvinfo : EIATTR_KPARAM_INFO
	.align		4
.L_368:
        /*0048*/ 	.byte	0x04, 0x17
        /*004a*/ 	.short	(.L_370 - .L_369)
.L_369:
        /*004c*/ 	.word	0x00000000
        /*0050*/ 	.short	0x0000
        /*0052*/ 	.short	0x0000
        /*0054*/ 	.byte	0x00, 0xf0, 0x11, 0x00


	//----- nvinfo : EIATTR_SPARSE_MMA_MASK
	.align		4
.L_370:
        /*0058*/ 	.byte	0x03, 0x50
        /*005a*/ 	.short	0x0000


	//----- nvinfo : EIATTR_MAXREG_COUNT
	.align		4
        /*005c*/ 	.byte	0x03, 0x1b
        /*005e*/ 	.short	0x00ff


	//----- nvinfo : EIATTR_MERCURY_ISA_VERSION
	.align		4
        /*0060*/ 	.byte	0x03, 0x5f
        /*0062*/ 	.short	0x0101


	//----- nvinfo : EIATTR_VRC_CTA_INIT_COUNT
	.align		4
        /*0064*/ 	.byte	0x02, 0x4a
	.zero		1
	.zero		1


	//----- nvinfo : EIATTR_EXIT_INSTR_OFFSETS
	.align		4
        /*0068*/ 	.byte	0x04, 0x1c
        /*006a*/ 	.short	(.L_372 - .L_371)


	//   ....[0]....
.L_371:
        /*006c*/ 	.word	0x00000280


	//   ....[1]....
        /*0070*/ 	.word	0x00000f80


	//   ....[2]....
        /*0074*/ 	.word	0x000015b0


	//   ....[3]....
        /*0078*/ 	.word	0x00001920


	//   ....[4]....
        /*007c*/ 	.word	0x00001ae0


	//   ....[5]....
        /*0080*/ 	.word	0x00001b10


	//   ....[6]....
        /*0084*/ 	.word	0x000029b0


	//   ....[7]....
        /*0088*/ 	.word	0x000031a0


	//   ....[8]....
        /*008c*/ 	.word	0x000035d0


	//   ....[9]....
        /*0090*/ 	.word	0x00003600


	//   ....[10]....
        /*0094*/ 	.word	0x000037b0


	//----- nvinfo : EIATTR_MAX_THREADS
	.align		4
.L_372:
        /*0098*/ 	.byte	0x04, 0x05
        /*009a*/ 	.short	(.L_374 - .L_373)
.L_373:
        /*009c*/ 	.word	0x00000080
        /*00a0*/ 	.word	0x00000001
        /*00a4*/ 	.word	0x00000001


	//----- nvinfo : EIATTR_CRS_STACK_SIZE
	.align		4
.L_374:
        /*00a8*/ 	.byte	0x04, 0x1e
        /*00aa*/ 	.short	(.L_376 - .L_375)
.L_375:
        /*00ac*/ 	.word	0x00000000


	//----- nvinfo : EIATTR_CBANK_PARAM_SIZE
	.align		4
.L_376:
        /*00b0*/ 	.byte	0x03, 0x19
        /*00b2*/ 	.short	0x0028


	//----- nvinfo : EIATTR_PARAM_CBANK
	.align		4
        /*00b4*/ 	.byte	0x04, 0x0a
        /*00b6*/ 	.short	(.L_378 - .L_377)
	.align		4
.L_377:
        /*00b8*/ 	.word	index@(.nv.constant0._ZN3cub18CUB_300001_SM_10006detail9transform16transform_kernelINS2_10policy_hubILb1EN4cuda3std3__45tupleIJN6thrust24THRUST_300001_SM_1000_NS6detail15normal_iteratorINSA_10device_ptrIdEEEEEEEE10policy1000Ei8functionSF_JPdEEEvT0_iT1_T2_DpNS2_10kernel_argIT3_EE)
        /*00bc*/ 	.short	0x0380
        /*00be*/ 	.short	0x0028


	//----- nvinfo : EIATTR_SW_WAR
	.align		4
.L_378:
        /*00c0*/ 	.byte	0x04, 0x36
        /*00c2*/ 	.short	(.L_380 - .L_379)
.L_379:
        /*00c4*/ 	.word	0x00000008
.L_380:


//--------------------- .nv.info._ZN3cub18CUB_300001_SM_10006detail8for_each13static_kernelINS2_12policy_hub_t12policy_500_tElN6thrust24THRUST_300001_SM_1000_NS8cuda_cub10__tabulate7functorINS7_6detail15normal_iteratorINS7_10device_ptrIdEEEENS7_6system6detail7generic6detail22compute_sequence_valueIdvEElEEEEvT0_T1_ --------------------------
	.section	.nv.info._ZN3cub18CUB_300001_SM_10006detail8for_each13static_kernelINS2_12policy_hub_t12policy_500_tElN6thrust24THRUST_300001_SM_1000_NS8cuda_cub10__tabulate7functorINS7_6detail15normal_iteratorINS7_10device_ptrIdEEEENS7_6system6detail7generic6detail22compute_sequence_valueIdvEElEEEEvT0_T1_,"",@"SHT_CUDA_INFO"
	.sectionflags	@""
	.align	4


	//----- nvinfo : EIATTR_CUDA_API_VERSION
	.align		4
        /*0000*/ 	.byte	0x04, 0x37
        /*0002*/ 	.short	(.L_382 - .L_381)
.L_381:
        /*0004*/ 	.word	0x00000082


	//----- nvinfo : EIATTR_KPARAM_INFO
	.align		4
.L_382:
        /*0008*/ 	.byte	0x04, 0x17
        /*000a*/ 	.short	(.L_384 - .L_383)
.L_383:
        /*000c*/ 	.word	0x00000000
        /*0010*/ 	.short	0x0001
        /*0012*/ 	.short	0x0008
        /*0014*/ 	.byte	0x00, 0xf0, 0x61, 0x00


	//----- nvinfo : EIATTR_KPARAM_INFO
	.align		4
.L_384:
        /*0018*/ 	.byte	0x04, 0x17
        /*001a*/ 	.short	(.L_386 - .L_385)
.L_385:
        /*001c*/ 	.word	0x00000000
        /*0020*/ 	.short	0x0000
        /*0022*/ 	.short	0x0000
        /*0024*/ 	.byte	0x00, 0xf0, 0x21, 0x00


	//----- nvinfo : EIATTR_SPARSE_MMA_MASK
	.align		4
.L_386:
        /*0028*/ 	.byte	0x03, 0x50
        /*002a*/ 	.short	0x0000


	//----- nvinfo : EIATTR_MAXREG_COUNT
	.align		4
        /*002c*/ 	.byte	0x03, 0x1b
        /*002e*/ 	.short	0x00ff


	//----- nvinfo : EIATTR_MERCURY_ISA_VERSION
	.align		4
        /*0030*/ 	.byte	0x03, 0x5f
        /*0032*/ 	.short	0x0101


	//----- nvinfo : EIATTR_VRC_CTA_INIT_COUNT
	.align		4
        /*0034*/ 	.byte	0x02, 0x4a
	.zero		1
	.zero		1


	//----- nvinfo : EIATTR_EXIT_INSTR_OFFSETS
	.align		4
        /*0038*/ 	.byte	0x04, 0x1c
        /*003a*/ 	.short	(.L_388 - .L_387)


	//   ....[0]....
.L_387:
        /*003c*/ 	.word	0x000001a0


	//   ....[1]....
        /*0040*/ 	.word	0x00000310


	//   ....[2]....
        /*0044*/ 	.word	0x000003c0


	//----- nvinfo : EIATTR_MAX_THREADS
	.align		4
.L_388:
        /*0048*/ 	.byte	0x04, 0x05
        /*004a*/ 	.short	(.L_390 - .L_389)
.L_389:
        /*004c*/ 	.word	0x00000100
        /*0050*/ 	.word	0x00000001
        /*0054*/ 	.word	0x00000001


	//----- nvinfo : EIATTR_CRS_STACK_SIZE
	.align		4
.L_390:
        /*0058*/ 	.byte	0x04, 0x1e
        /*005a*/ 	.short	(.L_392 - .L_391)
.L_391:
        /*005c*/ 	.word	0x00000000


	//----- nvinfo : EIATTR_CBANK_PARAM_SIZE
	.align		4
.L_392:
        /*0060*/ 	.byte	0x03, 0x19
        /*0062*/ 	.short	0x0020


	//----- nvinfo : EIATTR_PARAM_CBANK
	.align		4
        /*0064*/ 	.byte	0x04, 0x0a
        /*0066*/ 	.short	(.L_394 - .L_393)
	.align		4
.L_393:
        /*0068*/ 	.word	index@(.nv.constant0._ZN3cub18CUB_300001_SM_10006detail8for_each13static_kernelINS2_12policy_hub_t12policy_500_tElN6thrust24THRUST_300001_SM_1000_NS8cuda_cub10__tabulate7functorINS7_6detail15normal_iteratorINS7_10device_ptrIdEEEENS7_6system6detail7generic6detail22compute_sequence_valueIdvEElEEEEvT0_T1_)
        /*006c*/ 	.short	0x0380
        /*006e*/ 	.short	0x0020


	//----- nvinfo : EIATTR_SW_WAR
	.align		4
.L_394:
        /*0070*/ 	.byte	0x04, 0x36
        /*0072*/ 	.short	(.L_396 - .L_395)
.L_395:
        /*0074*/ 	.word	0x00000008
.L_396:


//--------------------- .nv.info._ZN3cub18CUB_300001_SM_10006detail8for_each13static_kernelINS2_12policy_hub_t12policy_500_tEmN6thrust24THRUST_300001_SM_1000_NS8cuda_cub20__uninitialized_fill7functorINS7_10device_ptrIdEEdEEEEvT0_T1_ --------------------------
	.section	.nv.info._ZN3cub18CUB_300001_SM_10006detail8for_each13static_kernelINS2_12policy_hub_t12policy_500_tEmN6thrust24THRUST_300001_SM_1000_NS8cuda_cub20__uninitialized_fill7functorINS7_10device_ptrIdEEdEEEEvT0_T1_,"",@"SHT_CUDA_INFO"
	.sectionflags	@""
	.align	4


	//----- nvinfo : EIATTR_CUDA_API_VERSION
	.align		4
        /*0000*/ 	.byte	0x04, 0x37
        /*0002*/ 	.short	(.L_398 - .L_397)
.L_397:
        /*0004*/ 	.word	0x00000082


	//----- nvinfo : EIATTR_KPARAM_INFO
	.align		4
.L_398:
        /*0008*/ 	.byte	0x04, 0x17
        /*000a*/ 	.short	(.L_400 - .L_399)
.L_399:
        /*000c*/ 	.word	0x00000000
        /*0010*/ 	.short	0x0001
        /*0012*/ 	.short	0x0008
        /*0014*/ 	.byte	0x00, 0xf0, 0x41, 0x00


	//----- nvinfo : EIATTR_KPARAM_INFO
	.align		4
.L_400:
        /*0018*/ 	.byte	0x04, 0x17
        /*001a*/ 	.short	(.L_402 - .L_401)
.L_401:
        /*001c*/ 	.word	0x00000000
        /*0020*/ 	.short	0x0000
        /*0022*/ 	.short	0x0000
        /*0024*/ 	.byte	0x00, 0xf0, 0x21, 0x00


	//----- nvinfo : EIATTR_SPARSE_MMA_MASK
	.align		4
.L_402:
        /*0028*/ 	.byte	0x03, 0x50
        /*002a*/ 	.short	0x0000


	//----- nvinfo : EIATTR_MAXREG_COUNT
	.align		4
        /*002c*/ 	.byte	0x03, 0x1b
        /*002e*/ 	.short	0x00ff


	//----- nvinfo : EIATTR_MERCURY_ISA_VERSION
	.align		4
        /*0030*/ 	.byte	0x03, 0x5f
        /*0032*/ 	.short	0x0101


	//----- nvinfo : EIATTR_VRC_CTA_INIT_COUNT
	.align		4
        /*0034*/ 	.byte	0x02, 0x4a
	.zero		1
	.zero		1


	//----- nvinfo : EIATTR_EXIT_INSTR_OFFSETS
	.align		4
        /*0038*/ 	.byte	0x04, 0x1c
        /*003a*/ 	.short	(.L_404 - .L_403)


	//   ....[0]....
.L_403:
        /*003c*/ 	.word	0x00000130


	//   ....[1]....
        /*0040*/ 	.word	0x00000230


	//   ....[2]....
        /*0044*/ 	.word	0x00000260


	//----- nvinfo : EIATTR_MAX_THREADS
	.align		4
.L_404:
        /*0048*/ 	.byte	0x04, 0x05
        /*004a*/ 	.short	(.L_406 - .L_405)
.L_405:
        /*004c*/ 	.word	0x00000100
        /*0050*/ 	.word	0x00000001
        /*0054*/ 	.word	0x00000001


	//----- nvinfo : EIATTR_CBANK_PARAM_SIZE
	.align		4
.L_406:
        /*0058*/ 	.byte	0x03, 0x19
        /*005a*/ 	.short	0x0018


	//----- nvinfo : EIATTR_PARAM_CBANK
	.align		4
        /*005c*/ 	.byte	0x04, 0x0a
        /*005e*/ 	.short	(.L_408 - .L_407)
	.align		4
.L_407:
        /*0060*/ 	.word	index@(.nv.constant0._ZN3cub18CUB_300001_SM_10006detail8for_each13static_kernelINS2_12policy_hub_t12policy_500_tEmN6thrust24THRUST_300001_SM_1000_NS8cuda_cub20__uninitialized_fill7functorINS7_10device_ptrIdEEdEEEEvT0_T1_)
        /*0064*/ 	.short	0x0380
        /*0066*/ 	.short	0x0018


	//----- nvinfo : EIATTR_SW_WAR
	.align		4
.L_408:
        /*0068*/ 	.byte	0x04, 0x36
        /*006a*/ 	.short	(.L_410 - .L_409)
.L_409:
        /*006c*/ 	.word	0x00000008
.L_410:


//--------------------- .nv.info._ZN3cub18CUB_300001_SM_10006detail11EmptyKernelIvEEvv --------------------------
	.section	.nv.info._ZN3cub18CUB_300001_SM_10006detail11EmptyKernelIvEEvv,"",@"SHT_CUDA_INFO"
	.sectionflags	@""
	.align	4


	//----- nvinfo : EIATTR_CUDA_API_VERSION
	.align		4
        /*0000*/ 	.byte	0x04, 0x37
        /*0002*/ 	.short	(.L_412 - .L_411)
.L_411:
        /*0004*/ 	.word	0x00000082


	//----- nvinfo : EIATTR_SPARSE_MMA_MASK
	.align		4
.L_412:
        /*0008*/ 	.byte	0x03, 0x50
        /*000a*/ 	.short	0x0000


	//----- nvinfo : EIATTR_MAXREG_COUNT
	.align		4
        /*000c*/ 	.byte	0x03, 0x1b
        /*000e*/ 	.short	0x00ff


	//----- nvinfo : EIATTR_MERCURY_ISA_VERSION
	.align		4
        /*0010*/ 	.byte	0x03, 0x5f
        /*0012*/ 	.short	0x0101


	//----- nvinfo : EIATTR_VRC_CTA_INIT_COUNT
	.align		4
        /*0014*/ 	.byte	0x02, 0x4a
	.zero		1
	.zero		1


	//----- nvinfo : EIATTR_EXIT_INSTR_OFFSETS
	.align		4
        /*0018*/ 	.byte	0x04, 0x1c
        /*001a*/ 	.short	(.L_414 - .L_413)


	//   ....[0]....
.L_413:
        /*001c*/ 	.word	0x00000010


	//----- nvinfo : EIATTR_SW_WAR
	.align		4
.L_414:
        /*0020*/ 	.byte	0x04, 0x36
        /*0022*/ 	.short	(.L_416 - .L_415)
.L_415:
        /*0024*/ 	.word	0x00000008
.L_416:


//--------------------- .nv.callgraph             --------------------------
	.section	.nv.callgraph,"",@"SHT_CUDA_CALLGRAPH"
	.align	4
	.sectionentsize	8
	.align		4
        /*0000*/ 	.word	0x00000000
	.align		4
        /*0004*/ 	.word	0xffffffff
	.align		4
        /*0008*/ 	.word	0x00000000
	.align		4
        /*000c*/ 	.word	0xfffffffe
	.align		4
        /*0010*/ 	.word	0x00000000
	.align		4
        /*0014*/ 	.word	0xfffffffd
	.align		4
        /*0018*/ 	.word	0x00000000
	.align		4
        /*001c*/ 	.word	0xfffffffc


//--------------------- .nv.constant4             --------------------------
	.section	.nv.constant4,"a",@progbits
	.align	8
	.align		8
.nv.constant4:
        /*0000*/ 	.dword	_ZN27_INTERNAL_106e5c21_4_k_cu_N4cuda3std3__45__cpo5beginE
	.align		8
        /*0008*/ 	.dword	_ZN27_INTERNAL_106e5c21_4_k_cu_N4cuda3std3__45__cpo3endE
	.align		8
        /*0010*/ 	.dword	_ZN27_INTERNAL_106e5c21_4_k_cu_N4cuda3std3__45__cpo6cbeginE
	.align		8
        /*0018*/ 	.dword	_ZN27_INTERNAL_106e5c21_4_k_cu_N4cuda3std3__45__cpo4cendE
	.align		8
        /*0020*/ 	.dword	_ZN27_INTERNAL_106e5c21_4_k_cu_N4cuda3std3__45__cpo6rbeginE
	.align		8
        /*0028*/ 	.dword	_ZN27_INTERNAL_106e5c21_4_k_cu_N4cuda3std3__45__cpo4rendE
	.align		8
        /*0030*/ 	.dword	_ZN27_INTERNAL_106e5c21_4_k_cu_N4cuda3std3__45__cpo7crbeginE
	.align		8
        /*0038*/ 	.dword	_ZN27_INTERNAL_106e5c21_4_k_cu_N4cuda3std3__45__cpo5crendE
	.align		8
        /*0040*/ 	.dword	_ZN27_INTERNAL_106e5c21_4_k_cu_N4cuda3std3__429_GLOBAL__N__106e5c21_4_k_cu_N6ignoreE
	.align		8
        /*0048*/ 	.dword	_ZN27_INTERNAL_106e5c21_4_k_cu_N4cuda3std3__419piecewise_constructE
	.align		8
        /*0050*/ 	.dword	_ZN27_INTERNAL_106e5c21_4_k_cu_N4cuda3std3__48in_placeE
	.align		8
        /*0058*/ 	.dword	_ZN27_INTERNAL_106e5c21_4_k_cu_N4cuda3std3__420unreachable_sentinelE
	.align		8
        /*0060*/ 	.dword	_ZN27_INTERNAL_106e5c21_4_k_cu_N4cuda3std3__47nulloptE
	.align		8
        /*0068*/ 	.dword	_ZN27_INTERNAL_106e5c21_4_k_cu_N4cuda3std3__48unexpectE
	.align		8
        /*0070*/ 	.dword	_ZN27_INTERNAL_106e5c21_4_k_cu_N4cuda3std6ranges3__45__cpo4swapE
	.align		8
        /*0078*/ 	.dword	_ZN27_INTERNAL_106e5c21_4_k_cu_N4cuda3std6ranges3__45__cpo9iter_moveE
	.align		8
        /*0080*/ 	.dword	_ZN27_INTERNAL_106e5c21_4_k_cu_N4cuda3std6ranges3__45__cpo5beginE
	.align		8
        /*0088*/ 	.dword	_ZN27_INTERNAL_106e5c21_4_k_cu_N4cuda3std6ranges3__45__cpo3endE
	.align		8
        /*0090*/ 	.dword	_ZN27_INTERNAL_106e5c21_4_k_cu_N4cuda3std6ranges3__45__cpo6cbeginE
	.align		8
        /*0098*/ 	.dword	_ZN27_INTERNAL_106e5c21_4_k_cu_N4cuda3std6ranges3__45__cpo4cendE
	.align		8
        /*00a0*/ 	.dword	_ZN27_INTERNAL_106e5c21_4_k_cu_N4cuda3std6ranges3__45__cpo7advanceE
	.align		8
        /*00a8*/ 	.dword	_ZN27_INTERNAL_106e5c21_4_k_cu_N4cuda3std6ranges3__45__cpo9iter_swapE
	.align		8
        /*00b0*/ 	.dword	_ZN27_INTERNAL_106e5c21_4_k_cu_N4cuda3std6ranges3__45__cpo4nextE
	.align		8
        /*00b8*/ 	.dword	_ZN27_INTERNAL_106e5c21_4_k_cu_N4cuda3std6ranges3__45__cpo4prevE
	.align		8
        /*00c0*/ 	.dword	_ZN27_INTERNAL_106e5c21_4_k_cu_N4cuda3std6ranges3__45__cpo4dataE
	.align		8
        /*00c8*/ 	.dword	_ZN27_INTERNAL_106e5c21_4_k_cu_N4cuda3std6ranges3__45__cpo5cdataE
	.align		8
        /*00d0*/ 	.dword	_ZN27_INTERNAL_106e5c21_4_k_cu_N4cuda3std6ranges3__45__cpo4sizeE
	.align		8
        /*00d8*/ 	.dword	_ZN27_INTERNAL_106e5c21_4_k_cu_N4cuda3std6ranges3__45__cpo5ssizeE
	.align		8
        /*00e0*/ 	.dword	_ZN27_INTERNAL_106e5c21_4_k_cu_N4cuda3std6ranges3__45__cpo8distanceE
	.align		8
        /*00e8*/ 	.dword	_ZN27_INTERNAL_106e5c21_4_k_cu_N6thrust24THRUST_300001_SM_1000_NS8cuda_cub3parE
	.align		8
        /*00f0*/ 	.dword	_ZN27_INTERNAL_106e5c21_4_k_cu_N6thrust24THRUST_300001_SM_1000_NS8cuda_cub10par_nosyncE
	.align		8
        /*00f8*/ 	.dword	_ZN27_INTERNAL_106e5c21_4_k_cu_N6thrust24THRUST_300001_SM_1000_NS6system6detail10sequential3seqE
	.align		8
        /*0100*/ 	.dword	_ZN27_INTERNAL_106e5c21_4_k_cu_N6thrust24THRUST_300001_SM_1000_NS12placeholders2_1E
	.align		8
        /*0108*/ 	.dword	_ZN27_INTERNAL_106e5c21_4_k_cu_N6thrust24THRUST_300001_SM_1000_NS12placeholders2_2E
	.align		8
        /*0110*/ 	.dword	_ZN27_INTERNAL_106e5c21_4_k_cu_N6thrust24THRUST_300001_SM_1000_NS12placeholders2_3E
	.align		8
        /*0118*/ 	.dword	_ZN27_INTERNAL_106e5c21_4_k_cu_N6thrust24THRUST_300001_SM_1000_NS12placeholders2_4E
	.align		8
        /*0120*/ 	.dword	_ZN27_INTERNAL_106e5c21_4_k_cu_N6thrust24THRUST_300001_SM_1000_NS12placeholders2_5E
	.align		8
        /*0128*/ 	.dword	_ZN27_INTERNAL_106e5c21_4_k_cu_N6thrust24THRUST_300001_SM_1000_NS12placeholders2_6E
	.align		8
        /*0130*/ 	.dword	_ZN27_INTERNAL_106e5c21_4_k_cu_N6thrust24THRUST_300001_SM_1000_NS12placeholders2_7E
	.align		8
        /*0138*/ 	.dword	_ZN27_INTERNAL_106e5c21_4_k_cu_N6thrust24THRUST_300001_SM_1000_NS12placeholders2_8E
	.align		8
        /*0140*/ 	.dword	_ZN27_INTERNAL_106e5c21_4_k_cu_N6thrust24THRUST_300001_SM_1000_NS12placeholders2_9E
	.align		8
        /*0148*/ 	.dword	_ZN27_INTERNAL_106e5c21_4_k_cu_N6thrust24THRUST_300001_SM_1000_NS12placeholders3_10E
	.align		8
        /*0150*/ 	.dword	_ZN27_INTERNAL_106e5c21_4_k_cu_N6thrust24THRUST_300001_SM_1000_NS3seqE


//--------------------- .text._ZN3cub18CUB_300001_SM_10006detail6reduce28DeviceReduceSingleTileKernelINS2_10policy_hubIdyN4cuda3std3__44plusIdEEE10Policy1000EPdSC_iS9_ddNS7_10__identityEEEvT0_T1_T2_T3_T4_T6_ --------------------------
	.section	.text._ZN3cub18CUB_300001_SM_10006detail6reduce28DeviceReduceSingleTileKernelINS2_10policy_hubIdyN4cuda3std3__44plusIdEEE10Policy1000EPdSC_iS9_ddNS7_10__identityEEEvT0_T1_T2_T3_T4_T6_,"ax",@progbits
	.align	128
        .global         _ZN3cub18CUB_300001_SM_10006detail6reduce28DeviceReduceSingleTileKernelINS2_10policy_hubIdyN4cuda3std3__44plusIdEEE10Policy1000EPdSC_iS9_ddNS7_10__identityEEEvT0_T1_T2_T3_T4_T6_
        .type           _ZN3cub18CUB_300001_SM_10006detail6reduce28DeviceReduceSingleTileKernelINS2_10policy_hubIdyN4cuda3std3__44plusIdEEE10Policy1000EPdSC_iS9_ddNS7_10__identityEEEvT0_T1_T2_T3_T4_T6_,@function
        .size           _ZN3cub18CUB_300001_SM_10006detail6reduce28DeviceReduceSingleTileKernelINS2_10policy_hubIdyN4cuda3std3__44plusIdEEE10Policy1000EPdSC_iS9_ddNS7_10__identityEEEvT0_T1_T2_T3_T4_T6_,(.L_x_436 - _ZN3cub18CUB_300001_SM_10006detail6reduce28DeviceReduceSingleTileKernelINS2_10policy_hubIdyN4cuda3std3__44plusIdEEE10Policy1000EPdSC_iS9_ddNS7_10__identityEEEvT0_T1_T2_T3_T4_T6_)
        .other          _ZN3cub18CUB_300001_SM_10006detail6reduce28DeviceReduceSingleTileKernelINS2_10policy_hubIdyN4cuda3std3__44plusIdEEE10Policy1000EPdSC_iS9_ddNS7_10__identityEEEvT0_T1_T2_T3_T4_T6_,@"STO_CUDA_ENTRY STV_DEFAULT"
_ZN3cub18CUB_300001_SM_10006detail6reduce28DeviceReduceSingleTileKernelINS2_10policy_hubIdyN4cuda3std3__44plusIdEEE10Policy1000EPdSC_iS9_ddNS7_10__identityEEEvT0_T1_T2_T3_T4_T6_:
.text._ZN3cub18CUB_300001_SM_10006detail6reduce28DeviceReduceSingleTileKernelINS2_10policy_hubIdyN4cuda3std3__44plusIdEEE10Policy1000EPdSC_iS9_ddNS7_10__identityEEEvT0_T1_T2_T3_T4_T6_:
[----:B------:R-:W-:Y:S01]  /*0000*/  LDC R1, c[0x0][0x37c] ;  /* 0x0000df00ff017b82 */ /* 0x000fe20000000800 */
[----:B------:R-:W0:Y:S01]  /*0010*/  LDCU UR4, c[0x0][0x390] ;  /* 0x00007200ff0477ac */ /* 0x000e220008000800 */
[----:B------:R-:W1:Y:S01]  /*0020*/  LDCU.64 UR6, c[0x0][0x358] ;  /* 0x00006b00ff0677ac */ /* 0x000e620008000a00 */
[----:B0-----:R-:W-:-:S05]  /*0030*/  IMAD.U32 R4, RZ, RZ, UR4 ;  /* 0x00000004ff047e24 */ /* 0x001fca000f8e00ff */
[----:B------:R-:W-:-:S13]  /*0040*/  ISETP.NE.AND P0, PT, R4, RZ, PT ;  /* 0x000000ff0400720c */ /* 0x000fda0003f05270 */
[----:B-1----:R-:W-:Y:S05]  /*0050*/  @P0 BRA `(.L_x_0) ;  /* 0x00000000001c0947 */ /* 0x002fea0003800000 */
[----:B------:R-:W0:Y:S02]  /*0060*/  S2R R0, SR_TID.X ;  /* 0x0000000000007919 */ /* 0x000e240000002100 */
[----:B0-----:R-:W-:-:S13]  /*0070*/  ISETP.NE.AND P0, PT, R0, RZ, PT ;  /* 0x000000ff0000720c */ /* 0x001fda0003f05270 */
[----:B------:R-:W-:Y:S05]  /*0080*/  @P0 EXIT ;  /* 0x000000000000094d */ /* 0x000fea0003800000 */
[----:B------:R-:W0:Y:S08]  /*0090*/  LDC.64 R2, c[0x0][0x388] ;  /* 0x0000e200ff027b82 */ /* 0x000e300000000a00 */
[----:B------:R-:W0:Y:S02]  /*00a0*/  LDC.64 R4, c[0x0][0x398] ;  /* 0x0000e600ff047b82 */ /* 0x000e240000000a00 */
[----:B0-----:R-:W-:Y:S01]  /*00b0*/  STG.E.64 desc[UR6][R2.64], R4 ;  /* 0x0000000402007986 */ /* 0x001fe2000c101b06 */
[----:B------:R-:W-:Y:S05]  /*00c0*/  EXIT ;  /* 0x000000000000794d */ /* 0x000fea0003800000 */
.L_x_0:
[----:B------:R-:W-:Y:S01]  /*00d0*/  ISETP.GT.AND P0, PT, R4, 0xdff, PT ;  /* 0x00000dff0400780c */ /* 0x000fe20003f04270 */
[----:B------:R-:W-:-:S12]  /*00e0*/  BSSY.RECONVERGENT B0, `(.L_x_1) ;  /* 0x0000242000007945 */ /* 0x000fd80003800200 */
[----:B------:R-:W-:Y:S05]  /*00f0*/  @P0 BRA `(.L_x_2) ;  /* 0x0000001400180947 */ /* 0x000fea0003800000 */
[----:B------:R-:W0:Y:S01]  /*0100*/  S2R R5, SR_TID.X ;  /* 0x0000000000057919 */ /* 0x000e220000002100 */
[----:B------:R-:W-:Y:S01]  /*0110*/  BSSY.RECONVERGENT B1, `(.L_x_3) ;  /* 0x0000009000017945 */ /* 0x000fe20003800200 */
[----:B------:R-:W-:Y:S02]  /*0120*/  CS2R R2, SRZ ;  /* 0x0000000000027805 */ /* 0x000fe4000001ff00 */
[----:B0-----:R-:W-:Y:S01]  /*0130*/  ISETP.GE.AND P0, PT, R5, R4, PT ;  /* 0x000000040500720c */ /* 0x001fe20003f06270 */
[----:B------:R-:W-:-:S12]  /*0140*/  IMAD.MOV.U32 R7, RZ, RZ, R5 ;  /* 0x000000ffff077224 */ /* 0x000fd800078e0005 */
[----:B------:R-:W-:Y:S05]  /*0150*/  @P0 BRA `(.L_x_4) ;  /* 0x0000000000100947 */ /* 0x000fea0003800000 */
[----:B------:R-:W0:Y:S02]  /*0160*/  LDC.64 R2, c[0x0][0x380] ;  /* 0x0000e000ff027b82 */ /* 0x000e240000000a00 */
[----:B0-----:R-:W-:-:S06]  /*0170*/  IMAD.WIDE.U32 R2, R5, 0x8, R2 ;  /* 0x0000000805027825 */ /* 0x001fcc00078e0002 */
[----:B------:R-:W5:Y:S01]  /*0180*/  LDG.E.64.CONSTANT R2, desc[UR6][R2.64] ;  /* 0x0000000602027981 */ /* 0x000f62000c1e9b00 */
[----:B------:R-:W-:-:S07]  /*0190*/  VIADD R7, R5, 0x200 ;  /* 0x0000020005077836 */ /* 0x000fce0000000000 */
.L_x_4:
[----:B------:R-:W-:Y:S05]  /*01a0*/  BSYNC.RECONVERGENT B1 ;  /* 0x0000000000017941 */ /* 0x000fea0003800200 */
.L_x_3:
[----:B------:R-:W-:Y:S01]  /*01b0*/  ISETP.GE.AND P0, PT, R7, R4, PT ;  /* 0x000000040700720c */ /* 0x000fe20003f06270 */
[----:B------:R-:W-:-:S12]  /*01c0*/  BSSY.RECONVERGENT B1, `(.L_x_5) ;  /* 0x0000076000017945 */ /* 0x000fd80003800200 */
[----:B------:R-:W-:Y:S05]  /*01d0*/  @P0 BRA `(.L_x_6) ;  /* 0x0000000400d00947 */ /* 0x000fea0003800000 */
[----:B------:R-:W-:Y:S01]  /*01e0*/  LOP3.LUT R9, RZ, R7, RZ, 0x33, !PT ;  /* 0x00000007ff097212 */ /* 0x000fe200078e33ff */
[----:B------:R-:W-:Y:S04]  /*01f0*/  BSSY.RECONVERGENT B2, `(.L_x_7) ;  /* 0x0000017000027945 */ /* 0x000fe80003800200 */
[----:B------:R-:W-:-:S05]  /*0200*/  IMAD.IADD R0, R9, 0x1, R4 ;  /* 0x0000000109007824 */ /* 0x000fca00078e0204 */
[C---:B------:R-:W-:Y:S02]  /*0210*/  LOP3.LUT R6, R0.reuse, 0x600, RZ, 0xc0, !PT ;  /* 0x0000060000067812 */ /* 0x040fe400078ec0ff */
[----:B------:R-:W-:Y:S02]  /*0220*/  ISETP.GE.U32.AND P0, PT, R0, 0x600, PT ;  /* 0x000006000000780c */ /* 0x000fe40003f06070 */
[----:B------:R-:W-:-:S13]  /*0230*/  ISETP.NE.AND P1, PT, R6, 0x600, PT ;  /* 0x000006000600780c */ /* 0x000fda0003f25270 */
[----:B------:R-:W-:Y:S05]  /*0240*/  @!P1 BRA `(.L_x_8) ;  /* 0x0000000000449947 */ /* 0x000fea0003800000 */
[----:B------:R-:W0:Y:S01]  /*0250*/  LDC.64 R8, c[0x0][0x380] ;  /* 0x0000e000ff087b82 */ /* 0x000e220000000a00 */
[----:B------:R-:W-:-:S04]  /*0260*/  LEA.HI R0, R0, 0x1, RZ, 0x17 ;  /* 0x0000000100007811 */ /* 0x000fc800078fb8ff */
[----:B------:R-:W-:-:S05]  /*0270*/  LOP3.LUT R0, R0, 0x3, RZ, 0xc0, !PT ;  /* 0x0000000300007812 */ /* 0x000fca00078ec0ff */
[----:B------:R-:W-:Y:S02]  /*0280*/  IMAD.MOV R0, RZ, RZ, -R0 ;  /* 0x000000ffff007224 */ /* 0x000fe400078e0a00 */
[----:B0-----:R-:W-:-:S04]  /*0290*/  IMAD.WIDE.U32 R8, R7, 0x8, R8 ;  /* 0x0000000807087825 */ /* 0x001fc800078e0008 */
[----:B------:R-:W-:Y:S02]  /*02a0*/  IMAD.MOV.U32 R6, RZ, RZ, R8 ;  /* 0x000000ffff067224 */ /* 0x000fe400078e0008 */
[----:B------:R-:W-:-:S07]  /*02b0*/  IMAD.MOV.U32 R11, RZ, RZ, R9 ;  /* 0x000000ffff0b7224 */ /* 0x000fce00078e0009 */
.L_x_9:
[----:B------:R-:W-:Y:S02]  /*02c0*/  IMAD.MOV.U32 R8, RZ, RZ, R6 ;  /* 0x000000ffff087224 */ /* 0x000fe400078e0006 */
[----:B------:R-:W-:-:S06]  /*02d0*/  IMAD.MOV.U32 R9, RZ, RZ, R11 ;  /* 0x000000ffff097224 */ /* 0x000fcc00078e000b */
[----:B------:R-:W2:Y:S01]  /*02e0*/  LDG.E.64.CONSTANT R8, desc[UR6][R8.64] ;  /* 0x0000000608087981 */ /* 0x000ea2000c1e9b00 */
[----:B------:R-:W-:Y:S01]  /*02f0*/  VIADD R0, R0, 0x1 ;  /* 0x0000000100007836 */ /* 0x000fe20000000000 */
[----:B------:R-:W-:Y:S01]  /*0300*/  IADD3 R6, P2, PT, R6, 0x1000, RZ ;  /* 0x0000100006067810 */ /* 0x000fe20007f5e0ff */
[----:B------:R-:W-:-:S03]  /*0310*/  VIADD R7, R7, 0x200 ;  /* 0x0000020007077836 */ /* 0x000fc60000000000 */
[----:B------:R-:W-:Y:S01]  /*0320*/  ISETP.NE.AND P1, PT, R0, RZ, PT ;  /* 0x000000ff0000720c */ /* 0x000fe20003f25270 */
[----:B------:R-:W-:Y:S01]  /*0330*/  IMAD.X R11, RZ, RZ, R11, P2 ;  /* 0x000000ffff0b7224 */ /* 0x000fe200010e060b */
[----:B--2--5:R-:W-:-:S11]  /*0340*/  DADD R2, R8, R2 ;  /* 0x0000000008027229 */ /* 0x024fd60000000002 */
[----:B------:R-:W-:Y:S05]  /*0350*/  @P1 BRA `(.L_x_9) ;  /* 0xfffffffc00d81947 */ /* 0x000fea000383ffff */
.L_x_8:
[----:B------:R-:W-:Y:S05]  /*0360*/  BSYNC.RECONVERGENT B2 ;  /* 0x0000000000027941 */ /* 0x000fea0003800200 */
.L_x_7:
[----:B------:R-:W-:Y:S05]  /*0370*/  @!P0 BRA `(.L_x_6) ;  /* 0x0000000400688947 */ /* 0x000fea0003800000 */
[----:B------:R-:W-:Y:S01]  /*0380*/  IMAD.IADD R0, R4, 0x1, -R7 ;  /* 0x0000000104007824 */ /* 0x000fe200078e0a07 */
[----:B------:R-:W-:Y:S01]  /*0390*/  BSSY.RECONVERGENT B2, `(.L_x_10) ;  /* 0x0000031000027945 */ /* 0x000fe20003800200 */
[----:B------:R-:W-:-:S03]  /*03a0*/  PLOP3.LUT P0, PT, PT, PT, PT, 0x80, 0x8 ;  /* 0x000000000008781c */ /* 0x000fc60003f0f070 */
[----:B------:R-:W-:-:S13]  /*03b0*/  ISETP.GT.AND P1, PT, R0, 0x1800, PT ;  /* 0x000018000000780c */ /* 0x000fda0003f24270 */
[----:B------:R-:W-:Y:S05]  /*03c0*/  @!P1 BRA `(.L_x_11) ;  /* 0x0000000000b49947 */ /* 0x000fea0003800000 */
[----:B------:R-:W-:Y:S01]  /*03d0*/  PLOP3.LUT P0, PT, PT, PT, PT, 0x8, 0x80 ;  /* 0x000000000080781c */ /* 0x000fe20003f0e170 */
[----:B------:R-:W-:-:S12]  /*03e0*/  VIADD R0, R4, 0xffffe800 ;  /* 0xffffe80004007836 */ /* 0x000fd80000000000 */
.L_x_12:
[----:B------:R-:W0:Y:S02]  /*03f0*/  LDC.64 R32, c[0x0][0x380] ;  /* 0x0000e000ff207b82 */ /* 0x000e240000000a00 */
[----:B0-----:R-:W-:-:S05]  /*0400*/  IMAD.WIDE R14, R7, 0x8, R32 ;  /* 0x00000008070e7825 */ /* 0x001fca00078e0220 */
[----:B------:R-:W2:Y:S04]  /*0410*/  LDG.E.64.CONSTANT R8, desc[UR6][R14.64] ;  /* 0x000000060e087981 */ /* 0x000ea8000c1e9b00 */
[----:B------:R-:W3:Y:S04]  /*0420*/  LDG.E.64.CONSTANT R10, desc[UR6][R14.64+0x1000] ;  /* 0x001000060e0a7981 */ /* 0x000ee8000c1e9b00 */
[----:B------:R-:W4:Y:S01]  /*0430*/  LDG.E.64.CONSTANT R12, desc[UR6][R14.64+0x2000] ;  /* 0x002000060e0c7981 */ /* 0x000f22000c1e9b00 */
[----:B------:R-:W-:-:S03]  /*0440*/  VIADD R41, R7, 0x800 ;  /* 0x0000080007297836 */ /* 0x000fc60000000000 */
[----:B------:R-:W4:Y:S01]  /*0450*/  LDG.E.64.CONSTANT R30, desc[UR6][R14.64+0x3000] ;  /* 0x003000060e1e7981 */ /* 0x000f22000c1e9b00 */
[----:B------:R-:W-:-:S05]  /*0460*/  IMAD.WIDE R40, R41, 0x8, R32 ;  /* 0x0000000829287825 */ /* 0x000fca00078e0220 */
[----:B------:R-:W4:Y:S04]  /*0470*/  LDG.E.64.CONSTANT R28, desc[UR6][R40.64] ;  /* 0x00000006281c7981 */ /* 0x000f28000c1e9b00 */
[----:B------:R-:W4:Y:S04]  /*0480*/  LDG.E.64.CONSTANT R26, desc[UR6][R40.64+0x1000] ;  /* 0x00100006281a7981 */ /* 0x000f28000c1e9b00 */
        /* <DEDUP_REMOVED lines=12> */
[----:B------:R-:W4:Y:S04]  /*0550*/  LDG.E.64.CONSTANT R34, desc[UR6][R44.64+0x2000] ;  /* 0x002000062c227981 */ /* 0x000f28000c1e9b00 */
[----:B------:R-:W4:Y:S01]  /*0560*/  LDG.E.64.CONSTANT R32, desc[UR6][R44.64+0x3000] ;  /* 0x003000062c207981 */ /* 0x000f22000c1e9b00 */
[----:B------:R-:W-:-:S05]  /*0570*/  VIADD R7, R7, 0x2000 ;  /* 0x0000200007077836 */ /* 0x000fca0000000000 */
[----:B------:R-:W-:Y:S01]  /*0580*/  ISETP.GE.AND P1, PT, R7, R0, PT ;  /* 0x000000000700720c */ /* 0x000fe20003f26270 */
[----:B--2--5:R-:W-:-:S08]  /*0590*/  DADD R8, R8, R2 ;  /* 0x0000000008087229 */ /* 0x024fd00000000002 */
[----:B---3--:R-:W-:-:S08]  /*05a0*/  DADD R8, R8, R10 ;  /* 0x0000000008087229 */ /* 0x008fd0000000000a */
[----:B----4-:R-:W-:-:S08]  /*05b0*/  DADD R8, R8, R12 ;  /* 0x0000000008087229 */ /* 0x010fd0000000000c */
[----:B------:R-:W-:-:S08]  /*05c0*/  DADD R8, R8, R30 ;  /* 0x0000000008087229 */ /* 0x000fd0000000001e */
        /* <DEDUP_REMOVED lines=11> */
[----:B------:R-:W-:Y:S01]  /*0680*/  DADD R2, R8, R32 ;  /* 0x0000000008027229 */ /* 0x000fe20000000020 */
[----:B------:R-:W-:Y:S10]  /*0690*/  @!P1 BRA `(.L_x_12) ;  /* 0xfffffffc00549947 */ /* 0x000ff4000383ffff */
.L_x_11:
[----:B------:R-:W-:Y:S05]  /*06a0*/  BSYNC.RECONVERGENT B2 ;  /* 0x0000000000027941 */ /* 0x000fea0003800200 */
.L_x_10:
[----:B------:R-:W-:Y:S01]  /*06b0*/  IMAD.IADD R0, R4, 0x1, -R7 ;  /* 0x0000000104007824 */ /* 0x000fe200078e0a07 */
[----:B------:R-:W-:Y:S04]  /*06c0*/  BSSY.RECONVERGENT B2, `(.L_x_13) ;  /* 0x0000019000027945 */ /* 0x000fe80003800200 */
[----:B------:R-:W-:-:S13]  /*06d0*/  ISETP.GT.AND P1, PT, R0, 0x800, PT ;  /* 0x000008000000780c */ /* 0x000fda0003f24270 */
[----:B------:R-:W-:Y:S05]  /*06e0*/  @!P1 BRA `(.L_x_14) ;  /* 0x0000000000589947 */ /* 0x000fea0003800000 */
        /* <DEDUP_REMOVED lines=12> */
[----:B------:R-:W-:Y:S01]  /*07b0*/  PLOP3.LUT P0, PT, PT, PT, PT, 0x8, 0x80 ;  /* 0x000000000080781c */ /* 0x000fe20003f0e170 */
[----:B------:R-:W-:Y:S01]  /*07c0*/  VIADD R7, R7, 0x1000 ;  /* 0x0000100007077836 */ /* 0x000fe20000000000 */
[----:B--2--5:R-:W-:-:S08]  /*07d0*/  DADD R10, R2, R10 ;  /* 0x00000000020a7229 */ /* 0x024fd0000000000a */
[----:B---3--:R-:W-:-:S08]  /*07e0*/  DADD R10, R10, R12 ;  /* 0x000000000a0a7229 */ /* 0x008fd0000000000c */
[----:B----4-:R-:W-:-:S08]  /*07f0*/  DADD R10, R10, R14 ;  /* 0x000000000a0a7229 */ /* 0x010fd0000000000e */
[----:B------:R-:W-:-:S08]  /*0800*/  DADD R10, R10, R16 ;  /* 0x000000000a0a7229 */ /* 0x000fd00000000010 */
[----:B------:R-:W-:-:S08]  /*0810*/  DADD R10, R10, R20 ;  /* 0x000000000a0a7229 */ /* 0x000fd00000000014 */
[----:B------:R-:W-:-:S08]  /*0820*/  DADD R10, R10, R22 ;  /* 0x000000000a0a7229 */ /* 0x000fd00000000016 */
[----:B------:R-:W-:-:S08]  /*0830*/  DADD R10, R10, R24 ;  /* 0x000000000a0a7229 */ /* 0x000fd00000000018 */
[----:B------:R-:W-:-:S11]  /*0840*/  DADD R2, R10, R26 ;  /* 0x000000000a027229 */ /* 0x000fd6000000001a */
.L_x_14:
[----:B------:R-:W-:Y:S05]  /*0850*/  BSYNC.RECONVERGENT B2 ;  /* 0x0000000000027941 */ /* 0x000fea0003800200 */
.L_x_13:
[----:B------:R-:W-:-:S13]  /*0860*/  ISETP.LT.OR P0, PT, R7, R4, P0 ;  /* 0x000000040700720c */ /* 0x000fda0000701670 */
[----:B------:R-:W-:Y:S05]  /*0870*/  @!P0 BRA `(.L_x_6) ;  /* 0x0000000000288947 */ /* 0x000fea0003800000 */
[----:B------:R-:W0:Y:S02]  /*0880*/  LDC.64 R8, c[0x0][0x380] ;  /* 0x0000e000ff087b82 */ /* 0x000e240000000a00 */
[----:B0-----:R-:W-:-:S05]  /*0890*/  IMAD.WIDE R6, R7, 0x8, R8 ;  /* 0x0000000807067825 */ /* 0x001fca00078e0208 */
[----:B------:R-:W2:Y:S04]  /*08a0*/  LDG.E.64.CONSTANT R8, desc[UR6][R6.64] ;  /* 0x0000000606087981 */ /* 0x000ea8000c1e9b00 */
[----:B------:R-:W3:Y:S04]  /*08b0*/  LDG.E.64.CONSTANT R10, desc[UR6][R6.64+0x1000] ;  /* 0x00100006060a7981 */ /* 0x000ee8000c1e9b00 */
[----:B------:R-:W4:Y:S04]  /*08c0*/  LDG.E.64.CONSTANT R12, desc[UR6][R6.64+0x2000] ;  /* 0x00200006060c7981 */ /* 0x000f28000c1e9b00 */
[----:B------:R-:W4:Y:S01]  /*08d0*/  LDG.E.64.CONSTANT R14, desc[UR6][R6.64+0x3000] ;  /* 0x00300006060e7981 */ /* 0x000f22000c1e9b00 */
[----:B--2--5:R-:W-:-:S08]  /*08e0*/  DADD R8, R2, R8 ;  /* 0x0000000002087229 */ /* 0x024fd00000000008 */
[----:B---3--:R-:W-:-:S08]  /*08f0*/  DADD R8, R8, R10 ;  /* 0x0000000008087229 */ /* 0x008fd0000000000a */
[----:B----4-:R-:W-:-:S08]  /*0900*/  DADD R8, R8, R12 ;  /* 0x0000000008087229 */ /* 0x010fd0000000000c */
[----:B------:R-:W-:-:S11]  /*0910*/  DADD R2, R8, R14 ;  /* 0x0000000008027229 */ /* 0x000fd6000000000e */
.L_x_6:
[----:B------:R-:W-:Y:S05]  /*0920*/  BSYNC.RECONVERGENT B1 ;  /* 0x0000000000017941 */ /* 0x000fea0003800200 */
.L_x_5:
[----:B------:R-:W-:-:S13]  /*0930*/  ISETP.GE.AND P0, PT, R4, 0x200, PT ;  /* 0x000002000400780c */ /* 0x000fda0003f06270 */
[----:B------:R-:W-:Y:S05]  /*0940*/  @!P0 BRA `(.L_x_15) ;  /* 0x0000000400148947 */ /* 0x000fea0003800000 */
[----:B------:R-:W0:Y:S01]  /*0950*/  S2R R12, SR_LANEID ;  /* 0x00000000000c7919 */ /* 0x000e220000000000 */
[----:B-----5:R-:W-:Y:S04]  /*0960*/  SHFL.DOWN PT, R6, R2, 0x1, 0x1f ;  /* 0x08201f0002067f89 */ /* 0x020fe800000e0000 */
[----:B------:R-:W1:Y:S02]  /*0970*/  SHFL.DOWN PT, R7, R3, 0x1, 0x1f ;  /* 0x08201f0003077f89 */ /* 0x000e6400000e0000 */
[----:B-1----:R-:W-:Y:S01]  /*0980*/  DADD R6, R6, R2 ;  /* 0x0000000006067229 */ /* 0x002fe20000000002 */
[C---:B0-----:R-:W-:Y:S02]  /*0990*/  ISETP.GT.AND P0, PT, R12.reuse, 0x1e, PT ;  /* 0x0000001e0c00780c */ /* 0x041fe40003f04270 */
[----:B------:R-:W-:-:S07]  /*09a0*/  ISETP.NE.AND P1, PT, R12, RZ, PT ;  /* 0x000000ff0c00720c */ /* 0x000fce0003f25270 */
[----:B------:R-:W-:Y:S02]  /*09b0*/  FSEL R8, R2, R6, P0 ;  /* 0x0000000602087208 */ /* 0x000fe40000000000 */
[----:B------:R-:W-:Y:S02]  /*09c0*/  FSEL R9, R3, R7, P0 ;  /* 0x0000000703097208 */ /* 0x000fe40000000000 */
[----:B------:R-:W-:Y:S01]  /*09d0*/  ISETP.GT.AND P0, PT, R12, 0x1d, PT ;  /* 0x0000001d0c00780c */ /* 0x000fe20003f04270 */
[----:B------:R-:W-:Y:S01]  /*09e0*/  SHFL.DOWN PT, R6, R8, 0x2, 0x1f ;  /* 0x08401f0008067f89 */ /* 0x000fe200000e0000 */
[----:B------:R-:W-:Y:S02]  /*09f0*/  @!P1 MOV R4, 0x400 ;  /* 0x0000040000049802 */ /* 0x000fe40000000f00 */
[----:B------:R-:W-:Y:S01]  /*0a00*/  @!P1 SHF.R.U32.HI R0, RZ, 0x2, R5 ;  /* 0x00000002ff009819 */ /* 0x000fe20000011605 */
[----:B------:R-:W0:Y:S03]  /*0a10*/  SHFL.DOWN PT, R7, R9, 0x2, 0x1f ;  /* 0x08401f0009077f89 */ /* 0x000e2600000e0000 */
[----:B------:R-:W-:Y:S01]  /*0a20*/  @!P1 LOP3.LUT R0, R0, 0xf8, RZ, 0xc0, !PT ;  /* 0x000000f800009812 */ /* 0x000fe200078ec0ff */
[----:B0-----:R-:W-:-:S10]  /*0a30*/  DADD R6, R6, R8 ;  /* 0x0000000006067229 */ /* 0x001fd40000000008 */
[----:B------:R-:W-:Y:S02]  /*0a40*/  FSEL R6, R8, R6, P0 ;  /* 0x0000000608067208 */ /* 0x000fe40000000000 */
[----:B------:R-:W-:Y:S02]  /*0a50*/  FSEL R7, R9, R7, P0 ;  /* 0x0000000709077208 */ /* 0x000fe40000000000 */
[----:B------:R-:W-:Y:S01]  /*0a60*/  ISETP.GT.AND P0, PT, R12, 0x1b, PT ;  /* 0x0000001b0c00780c */ /* 0x000fe20003f04270 */
[----:B------:R-:W-:Y:S04]  /*0a70*/  SHFL.DOWN PT, R2, R6, 0x4, 0x1f ;  /* 0x08801f0006027f89 */ /* 0x000fe800000e0000 */
[----:B------:R-:W0:Y:S01]  /*0a80*/  SHFL.DOWN PT, R3, R7, 0x4, 0x1f ;  /* 0x08801f0007037f89 */ /* 0x000e2200000e0000 */
[----:B------:R-:W1:Y:S01]  /*0a90*/  @!P1 S2R R9, SR_CgaCtaId ;  /* 0x0000000000099919 */ /* 0x000e620000008800 */
[----:B0-----:R-:W-:-:S10]  /*0aa0*/  DADD R2, R2, R6 ;  /* 0x0000000002027229 */ /* 0x001fd40000000006 */
[----:B------:R-:W-:Y:S02]  /*0ab0*/  FSEL R10, R6, R2, P0 ;  /* 0x00000002060a7208 */ /* 0x000fe40000000000 */
[----:B------:R-:W-:Y:S02]  /*0ac0*/  FSEL R11, R7, R3, P0 ;  /* 0x00000003070b7208 */ /* 0x000fe40000000000 */
[----:B------:R-:W-:Y:S01]  /*0ad0*/  ISETP.GT.AND P0, PT, R12, 0x17, PT ;  /* 0x000000170c00780c */ /* 0x000fe20003f04270 */
[----:B------:R-:W-:Y:S04]  /*0ae0*/  SHFL.DOWN PT, R2, R10, 0x8, 0x1f ;  /* 0x09001f000a027f89 */ /* 0x000fe800000e0000 */
[----:B------:R-:W0:Y:S02]  /*0af0*/  SHFL.DOWN PT, R3, R11, 0x8, 0x1f ;  /* 0x09001f000b037f89 */ /* 0x000e2400000e0000 */
[----:B0-----:R-:W-:-:S10]  /*0b00*/  DADD R2, R2, R10 ;  /* 0x0000000002027229 */ /* 0x001fd4000000000a */
[----:B------:R-:W-:Y:S02]  /*0b10*/  FSEL R6, R10, R2, P0 ;  /* 0x000000020a067208 */ /* 0x000fe40000000000 */
[----:B------:R-:W-:Y:S02]  /*0b20*/  FSEL R7, R11, R3, P0 ;  /* 0x000000030b077208 */ /* 0x000fe40000000000 */
[----:B-1----:R-:W-:Y:S01]  /*0b30*/  @!P1 LEA R11, R9, R4, 0x18 ;  /* 0x00000004090b9211 */ /* 0x002fe200078ec0ff */
[----:B------:R-:W-:Y:S01]  /*0b40*/  SHFL.DOWN PT, R2, R6, 0x10, 0x1f ;  /* 0x0a001f0006027f89 */ /* 0x000fe200000e0000 */
[----:B------:R-:W-:-:S03]  /*0b50*/  ISETP.NE.AND P0, PT, R5, RZ, PT ;  /* 0x000000ff0500720c */ /* 0x000fc60003f05270 */
[----:B------:R-:W0:Y:S01]  /*0b60*/  SHFL.DOWN PT, R3, R7, 0x10, 0x1f ;  /* 0x0a001f0007037f89 */ /* 0x000e2200000e0000 */
[----:B------:R-:W-:Y:S01]  /*0b70*/  @!P1 IMAD.IADD R11, R0, 0x1, R11 ;  /* 0x00000001000b9824 */ /* 0x000fe200078e020b */
[----:B0-----:R-:W-:-:S07]  /*0b80*/  DADD R8, R2, R6 ;  /* 0x0000000002087229 */ /* 0x001fce0000000006 */
[----:B------:R1:W-:Y:S01]  /*0b90*/  @!P1 STS.64 [R11+0x10], R8 ;  /* 0x000010080b009388 */ /* 0x0003e20000000a00 */
[----:B------:R-:W-:Y:S01]  /*0ba0*/  BAR.SYNC.DEFER_BLOCKING 0x0 ;  /* 0x0000000000007b1d */ /* 0x000fe20000010000 */
[----:B------:R-:W-:-:S04]  /*0bb0*/  ISETP.GT.AND P1, PT, R12, 0xf, PT ;  /* 0x0000000f0c00780c */ /* 0x000fc80003f24270 */
[----:B------:R-:W-:Y:S02]  /*0bc0*/  FSEL R2, R6, R8, P1 ;  /* 0x0000000806027208 */ /* 0x000fe40000800000 */
[----:B------:R-:W-:Y:S01]  /*0bd0*/  FSEL R3, R7, R9, P1 ;  /* 0x0000000907037208 */ /* 0x000fe20000800000 */
[----:B------:R-:W-:Y:S06]  /*0be0*/  @P0 BRA `(.L_x_16) ;  /* 0x0000001800440947 */ /* 0x000fec0003800000 */
[----:B------:R-:W0:Y:S01]  /*0bf0*/  S2UR UR5, SR_CgaCtaId ;  /* 0x00000000000579c3 */ /* 0x000e220000008800 */
[----:B------:R-:W-:Y:S02]  /*0c00*/  UMOV UR4, 0x400 ;  /* 0x0000040000047882 */ /* 0x000fe40000000000 */
[----:B0-----:R-:W-:-:S09]  /*0c10*/  ULEA UR4, UR5, UR4, 0x18 ;  /* 0x0000000405047291 */ /* 0x001fd2000f8ec0ff */
[----:B------:R-:W0:Y:S04]  /*0c20*/  LDS.64 R4, [UR4+0x18] ;  /* 0x00001804ff047984 */ /* 0x000e280008000a00 */
[----:B-1----:R-:W1:Y:S04]  /*0c30*/  LDS.128 R8, [UR4+0x20] ;  /* 0x00002004ff087984 */ /* 0x002e680008000c00 */
[----:B------:R-:W2:Y:S01]  /*0c40*/  LDS.128 R12, [UR4+0x30] ;  /* 0x00003004ff0c7984 */ /* 0x000ea20008000c00 */
[----:B0-----:R-:W-:-:S03]  /*0c50*/  DADD R2, R2, R4 ;  /* 0x0000000002027229 */ /* 0x001fc60000000004 */
[----:B------:R-:W0:Y:S05]  /*0c60*/  LDS.128 R4, [UR4+0x40] ;  /* 0x00004004ff047984 */ /* 0x000e2a0008000c00 */
[----:B-1----:R-:W-:-:S08]  /*0c70*/  DADD R2, R2, R8 ;  /* 0x0000000002027229 */ /* 0x002fd00000000008 */
[----:B------:R-:W-:Y:S01]  /*0c80*/  DADD R2, R2, R10 ;  /* 0x0000000002027229 */ /* 0x000fe2000000000a */
[----:B------:R-:W1:Y:S07]  /*0c90*/  LDS.128 R8, [UR4+0x50] ;  /* 0x00005004ff087984 */ /* 0x000e6e0008000c00 */
[----:B--2---:R-:W-:-:S08]  /*0ca0*/  DADD R2, R2, R12 ;  /* 0x0000000002027229 */ /* 0x004fd0000000000c */
[----:B------:R-:W-:Y:S01]  /*0cb0*/  DADD R2, R2, R14 ;  /* 0x0000000002027229 */ /* 0x000fe2000000000e */
[----:B------:R-:W2:Y:S07]  /*0cc0*/  LDS.128 R12, [UR4+0x60] ;  /* 0x00006004ff0c7984 */ /* 0x000eae0008000c00 */
[----:B0-----:R-:W-:-:S08]  /*0cd0*/  DADD R2, R2, R4 ;  /* 0x0000000002027229 */ /* 0x001fd00000000004 */
[----:B------:R-:W-:Y:S01]  /*0ce0*/  DADD R2, R2, R6 ;  /* 0x0000000002027229 */ /* 0x000fe20000000006 */
[----:B------:R-:W0:Y:S07]  /*0cf0*/  LDS.128 R4, [UR4+0x70] ;  /* 0x00007004ff047984 */ /* 0x000e2e0008000c00 */
[----:B-1----:R-:W-:-:S08]  /*0d00*/  DADD R2, R2, R8 ;  /* 0x0000000002027229 */ /* 0x002fd00000000008 */
[----:B------:R-:W-:Y:S01]  /*0d10*/  DADD R2, R2, R10 ;  /* 0x0000000002027229 */ /* 0x000fe2000000000a */
[----:B------:R-:W1:Y:S07]  /*0d20*/  LDS.128 R8, [UR4+0x80] ;  /* 0x00008004ff087984 */ /* 0x000e6e0008000c00 */
[----:B--2---:R-:W-:-:S08]  /*0d30*/  DADD R2, R2, R12 ;  /* 0x0000000002027229 */ /* 0x004fd0000000000c */
[----:B------:R-:W-:-:S08]  /*0d40*/  DADD R2, R2, R14 ;  /* 0x0000000002027229 */ /* 0x000fd0000000000e */
[----:B0-----:R-:W-:-:S08]  /*0d50*/  DADD R2, R2, R4 ;  /* 0x0000000002027229 */ /* 0x001fd00000000004 */
[----:B------:R-:W-:-:S08]  /*0d60*/  DADD R2, R2, R6 ;  /* 0x0000000002027229 */ /* 0x000fd00000000006 */
[----:B-1----:R-:W-:-:S08]  /*0d70*/  DADD R2, R2, R8 ;  /* 0x0000000002027229 */ /* 0x002fd00000000008 */
[----:B------:R-:W-:Y:S01]  /*0d80*/  DADD R2, R2, R10 ;  /* 0x0000000002027229 */ /* 0x000fe2000000000a */
[----:B------:R-:W-:Y:S10]  /*0d90*/  BRA `(.L_x_16) ;  /* 0x0000001400d87947 */ /* 0x000ff40003800000 */
.L_x_15:
[----:B------:R-:W-:Y:S01]  /*0da0*/  LOP3.LUT R0, R5, 0x3e0, RZ, 0xc0, !PT ;  /* 0x000003e005007812 */ /* 0x000fe200078ec0ff */
[----:B------:R-:W0:Y:S03]  /*0db0*/  S2R R10, SR_LANEID ;  /* 0x00000000000a7919 */ /* 0x000e260000000000 */
[----:B------:R-:W-:Y:S01]  /*0dc0*/  LOP3.LUT R9, RZ, R0, RZ, 0x33, !PT ;  /* 0x00000000ff097212 */ /* 0x000fe200078e33ff */
[----:B------:R-:W-:-:S04]  /*0dd0*/  VIADD R7, R0, 0x20 ;  /* 0x0000002000077836 */ /* 0x000fc80000000000 */
[----:B------:R-:W-:Y:S01]  /*0de0*/  IMAD.IADD R9, R9, 0x1, R4 ;  /* 0x0000000109097824 */ /* 0x000fe200078e0204 */
[----:B------:R-:W-:-:S04]  /*0df0*/  ISETP.GT.AND P0, PT, R7, R4, PT ;  /* 0x000000040700720c */ /* 0x000fc80003f04270 */
[----:B------:R-:W-:-:S05]  /*0e00*/  SEL R11, R9, 0x1f, P0 ;  /* 0x0000001f090b7807 */ /* 0x000fca0000000000 */
[----:B-----5:R-:W-:Y:S04]  /*0e10*/  SHFL.DOWN PT, R6, R2, 0x1, R11 ;  /* 0x0820000002067989 */ /* 0x020fe800000e000b */
[----:B------:R-:W1:Y:S01]  /*0e20*/  SHFL.DOWN PT, R7, R3, 0x1, R11 ;  /* 0x0820000003077989 */ /* 0x000e6200000e000b */
[C---:B0-----:R-:W-:Y:S01]  /*0e30*/  ISETP.GE.AND P0, PT, R10.reuse, R11, PT ;  /* 0x0000000b0a00720c */ /* 0x041fe20003f06270 */
[C---:B------:R-:W-:Y:S01]  /*0e40*/  VIADD R0, R10.reuse, 0x2 ;  /* 0x000000020a007836 */ /* 0x040fe20000000000 */
[----:B------:R-:W-:Y:S01]  /*0e50*/  ISETP.NE.AND P1, PT, R10, RZ, PT ;  /* 0x000000ff0a00720c */ /* 0x000fe20003f25270 */
[----:B-1----:R-:W-:-:S12]  /*0e60*/  DADD R6, R6, R2 ;  /* 0x0000000006067229 */ /* 0x002fd80000000002 */
[----:B------:R-:W0:Y:S01]  /*0e70*/  @!P1 S2R R12, SR_CgaCtaId ;  /* 0x00000000000c9919 */ /* 0x000e220000008800 */
[----:B------:R-:W-:Y:S02]  /*0e80*/  FSEL R8, R6, R2, !P0 ;  /* 0x0000000206087208 */ /* 0x000fe40004000000 */
[----:B------:R-:W-:Y:S02]  /*0e90*/  FSEL R9, R7, R3, !P0 ;  /* 0x0000000307097208 */ /* 0x000fe40004000000 */
[----:B------:R-:W-:Y:S01]  /*0ea0*/  ISETP.GT.AND P0, PT, R0, R11, PT ;  /* 0x0000000b0000720c */ /* 0x000fe20003f04270 */
[----:B------:R-:W-:Y:S01]  /*0eb0*/  SHFL.DOWN PT, R6, R8, 0x2, R11 ;  /* 0x0840000008067989 */ /* 0x000fe200000e000b */
[----:B------:R-:W-:-:S03]  /*0ec0*/  VIADD R0, R10, 0x4 ;  /* 0x000000040a007836 */ /* 0x000fc60000000000 */
[----:B------:R-:W1:Y:S02]  /*0ed0*/  SHFL.DOWN PT, R7, R9, 0x2, R11 ;  /* 0x0840000009077989 */ /* 0x000e6400000e000b */
[----:B-1----:R-:W-:-:S10]  /*0ee0*/  DADD R6, R6, R8 ;  /* 0x0000000006067229 */ /* 0x002fd40000000008 */
[----:B------:R-:W-:Y:S02]  /*0ef0*/  FSEL R6, R8, R6, P0 ;  /* 0x0000000608067208 */ /* 0x000fe40000000000 */
[----:B------:R-:W-:Y:S02]  /*0f00*/  FSEL R7, R9, R7, P0 ;  /* 0x0000000709077208 */ /* 0x000fe40000000000 */
        /* <DEDUP_REMOVED lines=16> */
[----:B------:R-:W-:Y:S02]  /*1010*/  @!P1 MOV R9, 0x400 ;  /* 0x0000040000099802 */ /* 0x000fe40000000f00 */
[----:B------:R-:W-:Y:S01]  /*1020*/  @!P1 SHF.R.U32.HI R8, RZ, 0x2, R5 ;  /* 0x00000002ff089819 */ /* 0x000fe20000011605 */
[----:B------:R-:W1:Y:S01]  /*1030*/  SHFL.DOWN PT, R3, R7, 0x10, R11 ;  /* 0x0a00000007037989 */ /* 0x000e6200000e000b */
[----:B0-----:R-:W-:-:S02]  /*1040*/  @!P1 LEA R9, R12, R9, 0x18 ;  /* 0x000000090c099211 */ /* 0x001fc400078ec0ff */
[----:B------:R-:W-:-:S05]  /*1050*/  @!P1 LOP3.LUT R8, R8, 0xf8, RZ, 0xc0, !PT ;  /* 0x000000f808089812 */ /* 0x000fca00078ec0ff */
[----:B------:R-:W-:Y:S01]  /*1060*/  @!P1 IMAD.IADD R9, R8, 0x1, R9 ;  /* 0x0000000108099824 */ /* 0x000fe200078e0209 */
[----:B-1----:R-:W-:-:S10]  /*1070*/  DADD R2, R2, R6 ;  /* 0x0000000002027229 */ /* 0x002fd40000000006 */
[----:B------:R-:W-:Y:S02]  /*1080*/  FSEL R2, R6, R2, P0 ;  /* 0x0000000206027208 */ /* 0x000fe40000000000 */
[----:B------:R-:W-:Y:S02]  /*1090*/  FSEL R3, R7, R3, P0 ;  /* 0x0000000307037208 */ /* 0x000fe40000000000 */
[----:B------:R-:W-:-:S03]  /*10a0*/  ISETP.NE.AND P0, PT, R5, RZ, PT ;  /* 0x000000ff0500720c */ /* 0x000fc60003f05270 */
[----:B------:R0:W-:Y:S01]  /*10b0*/  @!P1 STS.64 [R9+0x10], R2 ;  /* 0x0000100209009388 */ /* 0x0001e20000000a00 */
[----:B------:R-:W-:Y:S09]  /*10c0*/  BAR.SYNC.DEFER_BLOCKING 0x0 ;  /* 0x0000000000007b1d */ /* 0x000ff20000010000 */
[----:B------:R-:W-:Y:S05]  /*10d0*/  @P0 BRA `(.L_x_16) ;  /* 0x0000001400080947 */ /* 0x000fea0003800000 */
[----:B------:R-:W1:Y:S01]  /*10e0*/  S2UR UR5, SR_CgaCtaId ;  /* 0x00000000000579c3 */ /* 0x000e620000008800 */
[----:B------:R-:W-:Y:S01]  /*10f0*/  UMOV UR4, 0x400 ;  /* 0x0000040000047882 */ /* 0x000fe20000000000 */
[----:B------:R-:W-:Y:S01]  /*1100*/  ISETP.GT.AND P1, PT, R4, 0x20, PT ;  /* 0x000000200400780c */ /* 0x000fe20003f24270 */
[----:B-1----:R-:W-:-:S09]  /*1110*/  ULEA UR4, UR5, UR4, 0x18 ;  /* 0x0000000405047291 */ /* 0x002fd2000f8ec0ff */
[----:B------:R-:W1:Y:S04]  /*1120*/  LDS.64 R6, [UR4+0x18] ;  /* 0x00001804ff067984 */ /* 0x000e680008000a00 */
[----:B------:R-:W2:Y:S04]  /*1130*/  LDS.128 R12, [UR4+0x20] ;  /* 0x00002004ff0c7984 */ /* 0x000ea80008000c00 */
[----:B0-----:R-:W0:Y:S01]  /*1140*/  LDS.128 R8, [UR4+0x30] ;  /* 0x00003004ff087984 */ /* 0x001e220008000c00 */
[----:B-1----:R-:W-:-:S10]  /*1150*/  DADD R6, R2, R6 ;  /* 0x0000000002067229 */ /* 0x002fd40000000006 */
[----:B------:R-:W-:Y:S02]  /*1160*/  FSEL R2, R6, R2, P1 ;  /* 0x0000000206027208 */ /* 0x000fe40000800000 */
[----:B------:R-:W-:Y:S02]  /*1170*/  FSEL R3, R7, R3, P1 ;  /* 0x0000000307037208 */ /* 0x000fe40000800000 */
[----:B------:R-:W-:-:S04]  /*1180*/  ISETP.GT.AND P1, PT, R4, 0x40, PT ;  /* 0x000000400400780c */ /* 0x000fc80003f24270 */
[----:B--2---:R-:W-:-:S10]  /*1190*/  DADD R12, R12, R2 ;  /* 0x000000000c0c7229 */ /* 0x004fd40000000002 */
[----:B------:R-:W-:Y:S02]  /*11a0*/  FSEL R2, R12, R2, P1 ;  /* 0x000000020c027208 */ /* 0x000fe40000800000 */
[----:B------:R-:W-:Y:S02]  /*11b0*/  FSEL R3, R13, R3, P1 ;  /* 0x000000030d037208 */ /* 0x000fe40000800000 */
[----:B------:R-:W-:-:S04]  /*11c0*/  ISETP.GT.AND P1, PT, R4, 0x60, PT ;  /* 0x000000600400780c */ /* 0x000fc80003f24270 */
[----:B------:R-:W-:-:S10]  /*11d0*/  DADD R14, R2, R14 ;  /* 0x00000000020e7229 */ /* 0x000fd4000000000e */
[----:B------:R-:W-:Y:S02]  /*11e0*/  FSEL R2, R14, R2, P1 ;  /* 0x000000020e027208 */ /* 0x000fe40000800000 */
[----:B------:R-:W-:Y:S02]  /*11f0*/  FSEL R3, R15, R3, P1 ;  /* 0x000000030f037208 */ /* 0x000fe40000800000 */
[----:B------:R-:W1:Y:S01]  /*1200*/  LDS.128 R12, [UR4+0x40] ;  /* 0x00004004ff0c7984 */ /* 0x000e620008000c00 */
[----:B------:R-:W-:-:S03]  /*1210*/  ISETP.GT.AND P1, PT, R4, 0x80, PT ;  /* 0x000000800400780c */ /* 0x000fc60003f24270 */
[----:B0-----:R-:W-:-:S10]  /*1220*/  DADD R8, R8, R2 ;  /* 0x0000000008087229 */ /* 0x001fd40000000002 */
[----:B------:R-:W-:Y:S02]  /*1230*/  FSEL R2, R8, R2, P1 ;  /* 0x0000000208027208 */ /* 0x000fe40000800000 */
[----:B------:R-:W-:Y:S02]  /*1240*/  FSEL R3, R9, R3, P1 ;  /* 0x0000000309037208 */ /* 0x000fe40000800000 */
[----:B------:R-:W-:-:S04]  /*1250*/  ISETP.GT.AND P1, PT, R4, 0xa0, PT ;  /* 0x000000a00400780c */ /* 0x000fc80003f24270 */
[----:B------:R-:W-:-:S10]  /*1260*/  DADD R10, R2, R10 ;  /* 0x00000000020a7229 */ /* 0x000fd4000000000a */
[----:B------:R-:W-:Y:S02]  /*1270*/  FSEL R2, R10, R2, P1 ;  /* 0x000000020a027208 */ /* 0x000fe40000800000 */
[----:B------:R-:W-:Y:S02]  /*1280*/  FSEL R3, R11, R3, P1 ;  /* 0x000000030b037208 */ /* 0x000fe40000800000 */
[----:B------:R-:W0:Y:S01]  /*1290*/  LDS.128 R8, [UR4+0x50] ;  /* 0x00005004ff087984 */ /* 0x000e220008000c00 */
[----:B------:R-:W-:-:S03]  /*12a0*/  ISETP.GT.AND P1, PT, R4, 0xc0, PT ;  /* 0x000000c00400780c */ /* 0x000fc60003f24270 */
[----:B-1----:R-:W-:-:S10]  /*12b0*/  DADD R12, R12, R2 ;  /* 0x000000000c0c7229 */ /* 0x002fd40000000002 */
        /* <DEDUP_REMOVED lines=33> */
[----:B------:R-:W-:-:S04]  /*14d0*/  ISETP.GT.AND P1, PT, R4, 0x1c0, PT ;  /* 0x000001c00400780c */ /* 0x000fc80003f24270 */
[----:B-1----:R-:W-:-:S10]  /*14e0*/  DADD R12, R12, R2 ;  /* 0x000000000c0c7229 */ /* 0x002fd40000000002 */
[----:B------:R-:W-:Y:S02]  /*14f0*/  FSEL R2, R12, R2, P1 ;  /* 0x000000020c027208 */ /* 0x000fe40000800000 */
[----:B------:R-:W-:Y:S02]  /*1500*/  FSEL R3, R13, R3, P1 ;  /* 0x000000030d037208 */ /* 0x000fe40000800000 */
[----:B------:R-:W-:-:S04]  /*1510*/  ISETP.GT.AND P1, PT, R4, 0x1e0, PT ;  /* 0x000001e00400780c */ /* 0x000fc80003f24270 */
[----:B------:R-:W-:-:S10]  /*1520*/  DADD R14, R2, R14 ;  /* 0x00000000020e7229 */ /* 0x000fd4000000000e */
[----:B------:R-:W-:Y:S02]  /*1530*/  FSEL R2, R14, R2, P1 ;  /* 0x000000020e027208 */ /* 0x000fe40000800000 */
[----:B------:R-:W-:Y:S01]  /*1540*/  FSEL R3, R15, R3, P1 ;  /* 0x000000030f037208 */ /* 0x000fe20000800000 */
[----:B------:R-:W-:Y:S06]  /*1550*/  BRA `(.L_x_16) ;  /* 0x0000000c00e87947 */ /* 0x000fec0003800000 */
.L_x_2:
[----:B------:R-:W0:Y:S01]  /*1560*/  S2R R41, SR_TID.X ;  /* 0x0000000000297919 */ /* 0x000e220000002100 */
[----:B------:R-:W1:Y:S02]  /*1570*/  LDCU.64 UR4, c[0x0][0x380] ;  /* 0x00007000ff0477ac */ /* 0x000e640008000a00 */
[----:B-1----:R-:W-:Y:S02]  /*1580*/  IMAD.U32 R2, RZ, RZ, UR4 ;  /* 0x00000004ff027e24 */ /* 0x002fe4000f8e00ff */
[----:B------:R-:W-:Y:S02]  /*1590*/  IMAD.U32 R3, RZ, RZ, UR5 ;  /* 0x00000005ff037e24 */ /* 0x000fe4000f8e00ff */
[----:B0-----:R-:W-:-:S05]  /*15a0*/  IMAD.WIDE.U32 R18, R41, 0x8, R2 ;  /* 0x0000000829127825 */ /* 0x001fca00078e0002 */
[----:B------:R-:W2:Y:S04]  /*15b0*/  LDG.E.64.CONSTANT R20, desc[UR6][R18.64] ;  /* 0x0000000612147981 */ /* 0x000ea8000c1e9b00 */
[----:B------:R-:W2:Y:S04]  /*15c0*/  LDG.E.64.CONSTANT R6, desc[UR6][R18.64+0x1000] ;  /* 0x0010000612067981 */ /* 0x000ea8000c1e9b00 */
[----:B------:R-:W3:Y:S04]  /*15d0*/  LDG.E.64.CONSTANT R8, desc[UR6][R18.64+0x2000] ;  /* 0x0020000612087981 */ /* 0x000ee8000c1e9b00 */
[----:B------:R-:W4:Y:S04]  /*15e0*/  LDG.E.64.CONSTANT R10, desc[UR6][R18.64+0x3000] ;  /* 0x00300006120a7981 */ /* 0x000f28000c1e9b00 */
[----:B------:R-:W5:Y:S04]  /*15f0*/  LDG.E.64.CONSTANT R12, desc[UR6][R18.64+0x4000] ;  /* 0x00400006120c7981 */ /* 0x000f68000c1e9b00 */
[----:B------:R-:W5:Y:S04]  /*1600*/  LDG.E.64.CONSTANT R14, desc[UR6][R18.64+0x5000] ;  /* 0x00500006120e7981 */ /* 0x000f68000c1e9b00 */
[----:B------:R-:W5:Y:S01]  /*1610*/  LDG.E.64.CONSTANT R16, desc[UR6][R18.64+0x6000] ;  /* 0x0060000612107981 */ /* 0x000f62000c1e9b00 */
[----:B------:R-:W-:Y:S01]  /*1620*/  ISETP.GE.U32.AND P0, PT, R4, 0x1c00, PT ;  /* 0x00001c000400780c */ /* 0x000fe20003f06070 */
[----:B------:R-:W-:Y:S01]  /*1630*/  UMOV UR4, 0xe00 ;  /* 0x00000e0000047882 */ /* 0x000fe20000000000 */
[----:B--2---:R-:W-:-:S08]  /*1640*/  DADD R6, R20, R6 ;  /* 0x0000000014067229 */ /* 0x004fd00000000006 */
[----:B---3--:R-:W-:-:S08]  /*1650*/  DADD R6, R8, R6 ;  /* 0x0000000008067229 */ /* 0x008fd00000000006 */
[----:B----4-:R-:W-:-:S08]  /*1660*/  DADD R6, R10, R6 ;  /* 0x000000000a067229 */ /* 0x010fd00000000006 */
[----:B-----5:R-:W-:-:S08]  /*1670*/  DADD R6, R12, R6 ;  /* 0x000000000c067229 */ /* 0x020fd00000000006 */
[----:B------:R-:W-:-:S08]  /*1680*/  DADD R6, R14, R6 ;  /* 0x000000000e067229 */ /* 0x000fd00000000006 */
[----:B------:R-:W-:Y:S01]  /*1690*/  DADD R6, R16, R6 ;  /* 0x0000000010067229 */ /* 0x000fe20000000006 */
[----:B------:R-:W-:Y:S10]  /*16a0*/  @!P0 BRA `(.L_x_17) ;  /* 0x00000000006c8947 */ /* 0x000ff40003800000 */
[----:B------:R-:W0:Y:S01]  /*16b0*/  LDC R22, c[0x0][0x390] ;  /* 0x0000e400ff167b82 */ /* 0x000e220000000800 */
[----:B------:R-:W-:Y:S01]  /*16c0*/  VIADD R23, R4, 0xfffff200 ;  /* 0xfffff20004177836 */ /* 0x000fe20000000000 */
[----:B------:R-:W-:-:S06]  /*16d0*/  UMOV UR4, 0xe00 ;  /* 0x00000e0000047882 */ /* 0x000fcc0000000000 */
[----:B------:R-:W1:Y:S02]  /*16e0*/  LDC.64 R2, c[0x0][0x380] ;  /* 0x0000e000ff027b82 */ /* 0x000e640000000a00 */
.L_x_19:
[----:B------:R-:W-:-:S04]  /*16f0*/  VIADD R9, R41, UR4 ;  /* 0x0000000429097c36 */ /* 0x000fc80008000000 */
[----:B-1----:R-:W-:-:S05]  /*1700*/  IMAD.WIDE.U32 R8, R9, 0x8, R2 ;  /* 0x0000000809087825 */ /* 0x002fca00078e0002 */
[----:B------:R-:W2:Y:S04]  /*1710*/  LDG.E.64.CONSTANT R4, desc[UR6][R8.64] ;  /* 0x0000000608047981 */ /* 0x000ea8000c1e9b00 */
[----:B------:R-:W3:Y:S04]  /*1720*/  LDG.E.64.CONSTANT R10, desc[UR6][R8.64+0x1000] ;  /* 0x00100006080a7981 */ /* 0x000ee8000c1e9b00 */
[----:B------:R-:W4:Y:S04]  /*1730*/  LDG.E.64.CONSTANT R12, desc[UR6][R8.64+0x2000] ;  /* 0x00200006080c7981 */ /* 0x000f28000c1e9b00 */
[----:B------:R-:W5:Y:S04]  /*1740*/  LDG.E.64.CONSTANT R14, desc[UR6][R8.64+0x3000] ;  /* 0x00300006080e7981 */ /* 0x000f68000c1e9b00 */
[----:B------:R-:W5:Y:S04]  /*1750*/  LDG.E.64.CONSTANT R16, desc[UR6][R8.64+0x4000] ;  /* 0x0040000608107981 */ /* 0x000f68000c1e9b00 */
[----:B------:R-:W5:Y:S04]  /*1760*/  LDG.E.64.CONSTANT R18, desc[UR6][R8.64+0x5000] ;  /* 0x0050000608127981 */ /* 0x000f68000c1e9b00 */
[----:B------:R-:W5:Y:S01]  /*1770*/  LDG.E.64.CONSTANT R20, desc[UR6][R8.64+0x6000] ;  /* 0x0060000608147981 */ /* 0x000f62000c1e9b00 */
[----:B--2---:R-:W-:-:S08]  /*1780*/  DADD R4, R4, R6 ;  /* 0x0000000004047229 */ /* 0x004fd00000000006 */
[----:B---3--:R-:W-:-:S08]  /*1790*/  DADD R4, R10, R4 ;  /* 0x000000000a047229 */ /* 0x008fd00000000004 */
[----:B----4-:R-:W-:-:S08]  /*17a0*/  DADD R4, R12, R4 ;  /* 0x000000000c047229 */ /* 0x010fd00000000004 */
[----:B-----5:R-:W-:-:S08]  /*17b0*/  DADD R4, R14, R4 ;  /* 0x000000000e047229 */ /* 0x020fd00000000004 */
[----:B------:R-:W-:Y:S01]  /*17c0*/  DADD R16, R16, R4 ;  /* 0x0000000010107229 */ /* 0x000fe20000000004 */
[----:B0-----:R-:W-:-:S04]  /*17d0*/  IMAD.MOV.U32 R4, RZ, RZ, R22 ;  /* 0x000000ffff047224 */ /* 0x001fc800078e0016 */
[----:B------:R-:W-:-:S03]  /*17e0*/  VIADD R0, R4, -UR4 ;  /* 0x8000000404007c36 */ /* 0x000fc60008000000 */
[----:B------:R-:W-:Y:S02]  /*17f0*/  DADD R16, R18, R16 ;  /* 0x0000000012107229 */ /* 0x000fe40000000010 */
[----:B------:R-:W-:-:S06]  /*1800*/  ISETP.GE.AND P0, PT, R0, 0xe00, PT ;  /* 0x00000e000000780c */ /* 0x000fcc0003f06270 */
[----:B------:R-:W-:-:S07]  /*1810*/  DADD R6, R20, R16 ;  /* 0x0000000014067229 */ /* 0x000fce0000000010 */
[----:B------:R-:W-:Y:S05]  /*1820*/  @!P0 BRA `(.L_x_18) ;  /* 0x00000008001c8947 */ /* 0x000fea0003800000 */
[----:B------:R-:W-:-:S06]  /*1830*/  UIADD3 UR4, UPT, UPT, UR4, 0xe00, URZ ;  /* 0x00000e0004047890 */ /* 0x000fcc000fffe0ff */
[----:B------:R-:W-:-:S13]  /*1840*/  ISETP.LT.AND P0, PT, R23, UR4, PT ;  /* 0x0000000417007c0c */ /* 0x000fda000bf01270 */
[----:B------:R-:W-:Y:S05]  /*1850*/  @!P0 BRA `(.L_x_19) ;  /* 0xfffffffc00a48947 */ /* 0x000fea000383ffff */
.L_x_17:
[----:B------:R-:W-:-:S13]  /*1860*/  ISETP.LE.AND P0, PT, R4, UR4, PT ;  /* 0x0000000404007c0c */ /* 0x000fda000bf03270 */
[----:B------:R-:W-:Y:S05]  /*1870*/  @P0 BRA `(.L_x_18) ;  /* 0x0000000800080947 */ /* 0x000fea0003800000 */
[----:B------:R-:W-:Y:S01]  /*1880*/  VIADD R0, R4, -UR4 ;  /* 0x8000000404007c36 */ /* 0x000fe20008000000 */
[----:B------:R-:W-:Y:S04]  /*1890*/  BSSY.RECONVERGENT B1, `(.L_x_18) ;  /* 0x0000080000017945 */ /* 0x000fe80003800200 */
[----:B------:R-:W-:-:S13]  /*18a0*/  ISETP.GE.AND P0, PT, R41, R0, PT ;  /* 0x000000002900720c */ /* 0x000fda0003f06270 */
[----:B------:R-:W-:Y:S05]  /*18b0*/  @P0 BRA `(.L_x_20) ;  /* 0x0000000400f40947 */ /* 0x000fea0003800000 */
[----:B------:R-:W-:Y:S01]  /*18c0*/  LOP3.LUT R5, RZ, R41, RZ, 0x33, !PT ;  /* 0x00000029ff057212 */ /* 0x000fe200078e33ff */
[----:B------:R-:W-:Y:S01]  /*18d0*/  BSSY.RECONVERGENT B2, `(.L_x_21) ;  /* 0x0000014000027945 */ /* 0x000fe20003800200 */
[----:B------:R-:W-:Y:S02]  /*18e0*/  IMAD.MOV.U32 R45, RZ, RZ, R41 ;  /* 0x000000ffff2d7224 */ /* 0x000fe400078e0029 */
[----:B------:R-:W-:-:S04]  /*18f0*/  IADD3 R4, PT, PT, R4, -UR4, R5 ;  /* 0x8000000404047c10 */ /* 0x000fc8000fffe005 */
[C---:B------:R-:W-:Y:S02]  /*1900*/  LOP3.LUT R5, R4.reuse, 0x600, RZ, 0xc0, !PT ;  /* 0x0000060004057812 */ /* 0x040fe400078ec0ff */
[----:B------:R-:W-:Y:S02]  /*1910*/  ISETP.GE.U32.AND P1, PT, R4, 0x600, PT ;  /* 0x000006000400780c */ /* 0x000fe40003f26070 */
[----:B------:R-:W-:-:S13]  /*1920*/  ISETP.NE.AND P0, PT, R5, 0x600, PT ;  /* 0x000006000500780c */ /* 0x000fda0003f05270 */
[----:B------:R-:W-:Y:S05]  /*1930*/  @!P0 BRA `(.L_x_22) ;  /* 0x0000000000348947 */ /* 0x000fea0003800000 */
[----:B------:R-:W-:Y:S01]  /*1940*/  LEA.HI R4, R4, 0x1, RZ, 0x17 ;  /* 0x0000000104047811 */ /* 0x000fe200078fb8ff */
[----:B------:R-:W-:Y:S02]  /*1950*/  VIADD R9, R41, UR4 ;  /* 0x0000000429097c36 */ /* 0x000fe40008000000 */
[----:B------:R-:W-:Y:S01]  /*1960*/  IMAD.MOV.U32 R45, RZ, RZ, R41 ;  /* 0x000000ffff2d7224 */ /* 0x000fe200078e0029 */
[----:B------:R-:W-:-:S05]  /*1970*/  LOP3.LUT R4, R4, 0x3, RZ, 0xc0, !PT ;  /* 0x0000000304047812 */ /* 0x000fca00078ec0ff */
[----:B------:R-:W-:-:S07]  /*1980*/  IMAD.MOV R8, RZ, RZ, -R4 ;  /* 0x000000ffff087224 */ /* 0x000fce00078e0a04 */
.L_x_23:
[----:B------:R-:W-:-:S06]  /*1990*/  IMAD.WIDE.U32 R4, R9, 0x8, R2 ;  /* 0x0000000809047825 */ /* 0x000fcc00078e0002 */
[----:B------:R-:W2:Y:S01]  /*19a0*/  LDG.E.64.CONSTANT R4, desc[UR6][R4.64] ;  /* 0x0000000604047981 */ /* 0x000ea2000c1e9b00 */
[----:B------:R-:W-:Y:S02]  /*19b0*/  VIADD R8, R8, 0x1 ;  /* 0x0000000108087836 */ /* 0x000fe40000000000 */
[----:B------:R-:W-:Y:S02]  /*19c0*/  VIADD R45, R45, 0x200 ;  /* 0x000002002d2d7836 */ /* 0x000fe40000000000 */
[----:B------:R-:W-:Y:S01]  /*19d0*/  VIADD R9, R9, 0x200 ;  /* 0x0000020009097836 */ /* 0x000fe20000000000 */
[----:B------:R-:W-:Y:S01]  /*19e0*/  ISETP.NE.AND P0, PT, R8, RZ, PT ;  /* 0x000000ff0800720c */ /* 0x000fe20003f05270 */
[----:B--2---:R-:W-:-:S12]  /*19f0*/  DADD R6, R4, R6 ;  /* 0x0000000004067229 */ /* 0x004fd80000000006 */
[----:B------:R-:W-:Y:S05]  /*1a00*/  @P0 BRA `(.L_x_23) ;  /* 0xfffffffc00e00947 */ /* 0x000fea000383ffff */
.L_x_22:
[----:B------:R-:W-:Y:S05]  /*1a10*/  BSYNC.RECONVERGENT B2 ;  /* 0x0000000000027941 */ /* 0x000fea0003800200 */
.L_x_21:
[----:B------:R-:W-:Y:S05]  /*1a20*/  @!P1 BRA `(.L_x_20) ;  /* 0x0000000400989947 */ /* 0x000fea0003800000 */
[----:B------:R-:W0:Y:S01]  /*1a30*/  LDCU.64 UR8, c[0x0][0x380] ;  /* 0x00007000ff0877ac */ /* 0x000e220008000a00 */
[----:B------:R-:W-:Y:S01]  /*1a40*/  IMAD.IADD R9, R0, 0x1, -R45 ;  /* 0x0000000100097824 */ /* 0x000fe200078e0a2d */
[C---:B------:R-:W-:Y:S01]  /*1a50*/  IADD3 R5, P0, PT, R45.reuse, UR4, RZ ;  /* 0x000000042d057c10 */ /* 0x040fe2000ff1e0ff */
[----:B------:R-:W-:Y:S01]  /*1a60*/  BSSY.RECONVERGENT B2, `(.L_x_24) ;  /* 0x0000039000027945 */ /* 0x000fe20003800200 */
[----:B------:R-:W-:Y:S02]  /*1a70*/  VIADD R43, R45, UR4 ;  /* 0x000000042d2b7c36 */ /* 0x000fe40008000000 */
[----:B------:R-:W-:Y:S01]  /*1a80*/  ISETP.GT.AND P1, PT, R9, 0x1800, PT ;  /* 0x000018000900780c */ /* 0x000fe20003f24270 */
[----:B------:R-:W-:Y:S01]  /*1a90*/  IMAD.X R8, RZ, RZ, RZ, P0 ;  /* 0x000000ffff087224 */ /* 0x000fe200000e06ff */
[----:B0-----:R-:W-:-:S04]  /*1aa0*/  LEA R4, P0, R5, UR8, 0x3 ;  /* 0x0000000805047c11 */ /* 0x001fc8000f8018ff */
[----:B------:R-:W-:Y:S02]  /*1ab0*/  LEA.HI.X R5, R5, UR9, R8, 0x3, P0 ;  /* 0x0000000905057c11 */ /* 0x000fe400080f1c08 */
[----:B------:R-:W-:-:S05]  /*1ac0*/  IADD3 R4, P0, PT, R4, 0x2000, RZ ;  /* 0x0000200004047810 */ /* 0x000fca0007f1e0ff */
[----:B------:R-:W-:Y:S01]  /*1ad0*/  IMAD.X R5, RZ, RZ, R5, P0 ;  /* 0x000000ffff057224 */ /* 0x000fe200000e0605 */
[----:B------:R-:W-:Y:S01]  /*1ae0*/  PLOP3.LUT P0, PT, PT, PT, PT, 0x80, 0x8 ;  /* 0x000000000008781c */ /* 0x000fe20003f0f070 */
[----:B------:R-:W-:-:S12]  /*1af0*/  @!P1 BRA `(.L_x_25) ;  /* 0x0000000000bc9947 */ /* 0x000fd80003800000 */
[----:B------:R-:W-:Y:S01]  /*1b00*/  PLOP3.LUT P0, PT, PT, PT, PT, 0x8, 0x80 ;  /* 0x000000000080781c */ /* 0x000fe20003f0e170 */
[----:B------:R-:W-:-:S12]  /*1b10*/  VIADD R40, R0, 0xffffe800 ;  /* 0xffffe80000287836 */ /* 0x000fd80000000000 */
.L_x_26:
[C---:B------:R-:W-:Y:S01]  /*1b20*/  IMAD.WIDE.U32 R38, R43.reuse, 0x8, R2 ;  /* 0x000000082b267825 */ /* 0x040fe200078e0002 */
[----:B------:R-:W2:Y:S04]  /*1b30*/  LDG.E.64.CONSTANT R8, desc[UR6][R4.64+-0x1000] ;  /* 0xfff0000604087981 */ /* 0x000ea8000c1e9b00 */
[----:B------:R-:W3:Y:S04]  /*1b40*/  LDG.E.64.CONSTANT R10, desc[UR6][R4.64] ;  /* 0x00000006040a7981 */ /* 0x000ee8000c1e9b00 */
[----:B------:R-:W4:Y:S01]  /*1b50*/  LDG.E.64.CONSTANT R38, desc[UR6][R38.64] ;  /* 0x0000000626267981 */ /* 0x000f22000c1e9b00 */
[----:B------:R-:W-:-:S03]  /*1b60*/  VIADD R15, R43, 0x800 ;  /* 0x000008002b0f7836 */ /* 0x000fc60000000000 */
[----:B------:R-:W5:Y:S01]  /*1b70*/  LDG.E.64.CONSTANT R12, desc[UR6][R4.64+0x1000] ;  /* 0x00100006040c7981 */ /* 0x000f62000c1e9b00 */
[----:B------:R-:W-:-:S03]  /*1b80*/  IMAD.WIDE.U32 R14, R15, 0x8, R2 ;  /* 0x000000080f0e7825 */ /* 0x000fc600078e0002 */
[----:B------:R-:W5:Y:S04]  /*1b90*/  LDG.E.64.CONSTANT R16, desc[UR6][R4.64+0x3000] ;  /* 0x0030000604107981 */ /* 0x000f68000c1e9b00 */
[----:B------:R-:W5:Y:S04]  /*1ba0*/  LDG.E.64.CONSTANT R14, desc[UR6][R14.64] ;  /* 0x000000060e0e7981 */ /* 0x000f68000c1e9b00 */
[----:B------:R-:W5:Y:S01]  /*1bb0*/  LDG.E.64.CONSTANT R18, desc[UR6][R4.64+0x4000] ;  /* 0x0040000604127981 */ /* 0x000f62000c1e9b00 */
        /* <DEDUP_REMOVED lines=11> */
[----:B------:R-:W5:Y:S04]  /*1c70*/  LDG.E.64.CONSTANT R34, desc[UR6][R4.64+0xc000] ;  /* 0x00c0000604227981 */ /* 0x000f68000c1e9b00 */
[----:B------:R0:W5:Y:S01]  /*1c80*/  LDG.E.64.CONSTANT R36, desc[UR6][R4.64+0xd000] ;  /* 0x00d0000604247981 */ /* 0x000162000c1e9b00 */
[----:B------:R-:W-:-:S05]  /*1c90*/  VIADD R45, R45, 0x2000 ;  /* 0x000020002d2d7836 */ /* 0x000fca0000000000 */
[----:B------:R-:W-:Y:S02]  /*1ca0*/  ISETP.GE.AND P1, PT, R45, R40, PT ;  /* 0x000000282d00720c */ /* 0x000fe40003f26270 */
[----:B0-----:R-:W-:Y:S01]  /*1cb0*/  IADD3 R4, P2, PT, R4, 0x10000, RZ ;  /* 0x0001000004047810 */ /* 0x001fe20007f5e0ff */
[----:B------:R-:W-:-:S04]  /*1cc0*/  VIADD R43, R43, 0x2000 ;  /* 0x000020002b2b7836 */ /* 0x000fc80000000000 */
[----:B------:R-:W-:Y:S01]  /*1cd0*/  IMAD.X R5, RZ, RZ, R5, P2 ;  /* 0x000000ffff057224 */ /* 0x000fe200010e0605 */
[----:B----4-:R-:W-:-:S08]  /*1ce0*/  DADD R38, R38, R6 ;  /* 0x0000000026267229 */ /* 0x010fd00000000006 */
[----:B--2---:R-:W-:-:S08]  /*1cf0*/  DADD R8, R38, R8 ;  /* 0x0000000026087229 */ /* 0x004fd00000000008 */
[----:B---3--:R-:W-:-:S08]  /*1d00*/  DADD R8, R8, R10 ;  /* 0x0000000008087229 */ /* 0x008fd0000000000a */
[----:B-----5:R-:W-:-:S08]  /*1d10*/  DADD R8, R8, R12 ;  /* 0x0000000008087229 */ /* 0x020fd0000000000c */
        /* <DEDUP_REMOVED lines=13> */
.L_x_25:
[----:B------:R-:W-:Y:S05]  /*1df0*/  BSYNC.RECONVERGENT B2 ;  /* 0x0000000000027941 */ /* 0x000fea0003800200 */
.L_x_24:
[----:B------:R-:W-:Y:S01]  /*1e00*/  IMAD.IADD R8, R0, 0x1, -R45 ;  /* 0x0000000100087824 */ /* 0x000fe200078e0a2d */
[----:B------:R-:W-:Y:S04]  /*1e10*/  BSSY.RECONVERGENT B2, `(.L_x_27) ;  /* 0x000001c000027945 */ /* 0x000fe80003800200 */
[----:B------:R-:W-:-:S13]  /*1e20*/  ISETP.GT.AND P1, PT, R8, 0x800, PT ;  /* 0x000008000800780c */ /* 0x000fda0003f24270 */
[----:B------:R-:W-:Y:S05]  /*1e30*/  @!P1 BRA `(.L_x_28) ;  /* 0x0000000000649947 */ /* 0x000fea0003800000 */
        /* <DEDUP_REMOVED lines=9> */
[----:B------:R-:W5:Y:S04]  /*1ed0*/  LDG.E.64.CONSTANT R22, desc[UR6][R4.64+0x4000] ;  /* 0x0040000604167981 */ /* 0x000f68000c1e9b00 */
[----:B------:R0:W5:Y:S01]  /*1ee0*/  LDG.E.64.CONSTANT R8, desc[UR6][R4.64+0x5000] ;  /* 0x0050000604087981 */ /* 0x000162000c1e9b00 */
[----:B------:R-:W-:Y:S01]  /*1ef0*/  PLOP3.LUT P0, PT, PT, PT, PT, 0x8, 0x80 ;  /* 0x000000000080781c */ /* 0x000fe20003f0e170 */
[----:B------:R-:W-:-:S02]  /*1f00*/  VIADD R45, R45, 0x1000 ;  /* 0x000010002d2d7836 */ /* 0x000fc40000000000 */
[----:B------:R-:W-:Y:S01]  /*1f10*/  VIADD R43, R43, 0x1000 ;  /* 0x000010002b2b7836 */ /* 0x000fe20000000000 */
[----:B----4-:R-:W-:-:S08]  /*1f20*/  DADD R6, R6, R10 ;  /* 0x0000000006067229 */ /* 0x010fd0000000000a */
[----:B--2---:R-:W-:-:S08]  /*1f30*/  DADD R6, R6, R12 ;  /* 0x0000000006067229 */ /* 0x004fd0000000000c */
[----:B---3--:R-:W-:-:S08]  /*1f40*/  DADD R6, R6, R14 ;  /* 0x0000000006067229 */ /* 0x008fd0000000000e */
[----:B-----5:R-:W-:-:S08]  /*1f50*/  DADD R6, R6, R16 ;  /* 0x0000000006067229 */ /* 0x020fd00000000010 */
[----:B------:R-:W-:-:S08]  /*1f60*/  DADD R6, R6, R18 ;  /* 0x0000000006067229 */ /* 0x000fd00000000012 */
[----:B------:R-:W-:Y:S01]  /*1f70*/  DADD R6, R6, R20 ;  /* 0x0000000006067229 */ /* 0x000fe20000000014 */
[----:B------:R-:W-:-:S07]  /*1f80*/  IADD3 R10, P1, PT, R4, 0x8000, RZ ;  /* 0x00008000040a7810 */ /* 0x000fce0007f3e0ff */
[----:B------:R-:W-:Y:S01]  /*1f90*/  DADD R6, R6, R22 ;  /* 0x0000000006067229 */ /* 0x000fe20000000016 */
[----:B0-----:R-:W-:Y:S02]  /*1fa0*/  IMAD.X R5, RZ, RZ, R5, P1 ;  /* 0x000000ffff057224 */ /* 0x001fe400008e0605 */
[----:B------:R-:W-:-:S05]  /*1fb0*/  IMAD.MOV.U32 R4, RZ, RZ, R10 ;  /* 0x000000ffff047224 */ /* 0x000fca00078e000a */
[----:B------:R-:W-:-:S11]  /*1fc0*/  DADD R6, R6, R8 ;  /* 0x0000000006067229 */ /* 0x000fd60000000008 */
.L_x_28:
[----:B------:R-:W-:Y:S05]  /*1fd0*/  BSYNC.RECONVERGENT B2 ;  /* 0x0000000000027941 */ /* 0x000fea0003800200 */
.L_x_27:
[----:B------:R-:W-:-:S13]  /*1fe0*/  ISETP.LT.OR P0, PT, R45, R0, P0 ;  /* 0x000000002d00720c */ /* 0x000fda0000701670 */
[----:B------:R-:W-:Y:S05]  /*1ff0*/  @!P0 BRA `(.L_x_20) ;  /* 0x0000000000248947 */ /* 0x000fea0003800000 */
[----:B------:R-:W-:Y:S01]  /*2000*/  IMAD.WIDE.U32 R2, R43, 0x8, R2 ;  /* 0x000000082b027825 */ /* 0x000fe200078e0002 */
[----:B------:R-:W2:Y:S04]  /*2010*/  LDG.E.64.CONSTANT R8, desc[UR6][R4.64+-0x1000] ;  /* 0xfff0000604087981 */ /* 0x000ea8000c1e9b00 */
[----:B------:R-:W3:Y:S04]  /*2020*/  LDG.E.64.CONSTANT R10, desc[UR6][R4.64] ;  /* 0x00000006040a7981 */ /* 0x000ee8000c1e9b00 */
[----:B------:R-:W4:Y:S04]  /*2030*/  LDG.E.64.CONSTANT R2, desc[UR6][R2.64] ;  /* 0x0000000602027981 */ /* 0x000f28000c1e9b00 */
[----:B------:R-:W5:Y:S01]  /*2040*/  LDG.E.64.CONSTANT R12, desc[UR6][R4.64+0x1000] ;  /* 0x00100006040c7981 */ /* 0x000f62000c1e9b00 */
[----:B----4-:R-:W-:-:S08]  /*2050*/  DADD R6, R6, R2 ;  /* 0x0000000006067229 */ /* 0x010fd00000000002 */
[----:B--2---:R-:W-:-:S08]  /*2060*/  DADD R6, R6, R8 ;  /* 0x0000000006067229 */ /* 0x004fd00000000008 */
[----:B---3--:R-:W-:-:S08]  /*2070*/  DADD R6, R6, R10 ;  /* 0x0000000006067229 */ /* 0x008fd0000000000a */
[----:B-----5:R-:W-:-:S11]  /*2080*/  DADD R6, R6, R12 ;  /* 0x0000000006067229 */ /* 0x020fd6000000000c */
.L_x_20:
[----:B------:R-:W-:Y:S05]  /*2090*/  BSYNC.RECONVERGENT B1 ;  /* 0x0000000000017941 */ /* 0x000fea0003800200 */
.L_x_18:
[----:B------:R-:W0:Y:S01]  /*20a0*/  S2R R0, SR_LANEID ;  /* 0x0000000000007919 */ /* 0x000e220000000000 */
[----:B------:R-:W-:Y:S04]  /*20b0*/  SHFL.DOWN PT, R2, R6, 0x1, 0x1f ;  /* 0x08201f0006027f89 */ /* 0x000fe800000e0000 */
[----:B------:R-:W1:Y:S02]  /*20c0*/  SHFL.DOWN PT, R3, R7, 0x1, 0x1f ;  /* 0x08201f0007037f89 */ /* 0x000e6400000e0000 */
[----:B-1----:R-:W-:Y:S01]  /*20d0*/  DADD R2, R2, R6 ;  /* 0x0000000002027229 */ /* 0x002fe20000000006 */
[C---:B0-----:R-:W-:Y:S02]  /*20e0*/  ISETP.GT.AND P0, PT, R0.reuse, 0x1e, PT ;  /* 0x0000001e0000780c */ /* 0x041fe40003f04270 */
[----:B------:R-:W-:-:S07]  /*20f0*/  ISETP.NE.AND P1, PT, R0, RZ, PT ;  /* 0x000000ff0000720c */ /* 0x000fce0003f25270 */
        /* <DEDUP_REMOVED lines=15> */
[----:B------:R-:W-:Y:S01]  /*21f0*/  ISETP.GT.AND P0, PT, R0, 0x17, PT ;  /* 0x000000170000780c */ /* 0x000fe20003f04270 */
[----:B------:R-:W-:Y:S01]  /*2200*/  SHFL.DOWN PT, R2, R6, 0x8, 0x1f ;  /* 0x09001f0006027f89 */ /* 0x000fe200000e0000 */
[----:B------:R-:W-:-:S03]  /*2210*/  @!P1 MOV R8, 0x400 ;  /* 0x0000040000089802 */ /* 0x000fc60000000f00 */
[----:B------:R-:W0:Y:S01]  /*2220*/  SHFL.DOWN PT, R3, R7, 0x8, 0x1f ;  /* 0x09001f0007037f89 */ /* 0x000e2200000e0000 */
[----:B-1----:R-:W-:Y:S01]  /*2230*/  @!P1 LEA R11, R11, R8, 0x18 ;  /* 0x000000080b0b9211 */ /* 0x002fe200078ec0ff */
[----:B0-----:R-:W-:-:S10]  /*2240*/  DADD R2, R2, R6 ;  /* 0x0000000002027229 */ /* 0x001fd40000000006 */
[----:B------:R-:W-:Y:S02]  /*2250*/  FSEL R4, R6, R2, P0 ;  /* 0x0000000206047208 */ /* 0x000fe40000000000 */
[----:B------:R-:W-:Y:S02]  /*2260*/  FSEL R5, R7, R3, P0 ;  /* 0x0000000307057208 */ /* 0x000fe40000000000 */
[----:B------:R-:W-:Y:S01]  /*2270*/  @!P1 SHF.R.U32.HI R6, RZ, 0x2, R41 ;  /* 0x00000002ff069819 */ /* 0x000fe20000011629 */
[----:B------:R-:W-:Y:S01]  /*2280*/  SHFL.DOWN PT, R2, R4, 0x10, 0x1f ;  /* 0x0a001f0004027f89 */ /* 0x000fe200000e0000 */
[----:B------:R-:W-:Y:S02]  /*2290*/  ISETP.NE.AND P0, PT, R41, RZ, PT ;  /* 0x000000ff2900720c */ /* 0x000fe40003f05270 */
[----:B------:R-:W-:Y:S01]  /*22a0*/  @!P1 LOP3.LUT R6, R6, 0xf8, RZ, 0xc0, !PT ;  /* 0x000000f806069812 */ /* 0x000fe200078ec0ff */
[----:B------:R-:W0:Y:S04]  /*22b0*/  SHFL.DOWN PT, R3, R5, 0x10, 0x1f ;  /* 0x0a001f0005037f89 */ /* 0x000e2800000e0000 */
[----:B------:R-:W-:Y:S01]  /*22c0*/  @!P1 IMAD.IADD R11, R6, 0x1, R11 ;  /* 0x00000001060b9824 */ /* 0x000fe200078e020b */
[----:B0-----:R-:W-:-:S07]  /*22d0*/  DADD R2, R2, R4 ;  /* 0x0000000002027229 */ /* 0x001fce0000000004 */
[----:B------:R0:W-:Y:S01]  /*22e0*/  @!P1 STS.64 [R11+0x10], R2 ;  /* 0x000010020b009388 */ /* 0x0001e20000000a00 */
[----:B------:R-:W-:Y:S01]  /*22f0*/  BAR.SYNC.DEFER_BLOCKING 0x0 ;  /* 0x0000000000007b1d */ /* 0x000fe20000010000 */
[----:B------:R-:W-:-:S04]  /*2300*/  ISETP.GT.AND P1, PT, R0, 0xf, PT ;  /* 0x0000000f0000780c */ /* 0x000fc80003f24270 */
[----:B------:R-:W-:Y:S02]  /*2310*/  FSEL R0, R4, R2, P1 ;  /* 0x0000000204007208 */ /* 0x000fe40000800000 */
[----:B------:R-:W-:-:S03]  /*2320*/  FSEL R5, R5, R3, P1 ;  /* 0x0000000305057208 */ /* 0x000fc60000800000 */
[----:B0-----:R-:W-:Y:S02]  /*2330*/  IMAD.MOV.U32 R2, RZ, RZ, R0 ;  /* 0x000000ffff027224 */ /* 0x001fe400078e0000 */
[----:B------:R-:W-:Y:S01]  /*2340*/  IMAD.MOV.U32 R3, RZ, RZ, R5 ;  /* 0x000000ffff037224 */ /* 0x000fe200078e0005 */
[----:B------:R-:W-:Y:S06]  /*2350*/  @P0 BRA `(.L_x_16) ;  /* 0x0000000000680947 */ /* 0x000fec0003800000 */
[----:B------:R-:W0:Y:S01]  /*2360*/  S2UR UR5, SR_CgaCtaId ;  /* 0x00000000000579c3 */ /* 0x000e220000008800 */
[----:B------:R-:W-:Y:S02]  /*2370*/  UMOV UR4, 0x400 ;  /* 0x0000040000047882 */ /* 0x000fe40000000000 */
[----:B0-----:R-:W-:-:S09]  /*2380*/  ULEA UR4, UR5, UR4, 0x18 ;  /* 0x0000000405047291 */ /* 0x001fd2000f8ec0ff */
[----:B------:R-:W0:Y:S04]  /*2390*/  LDS.64 R4, [UR4+0x18] ;  /* 0x00001804ff047984 */ /* 0x000e280008000a00 */
[----:B------:R-:W1:Y:S04]  /*23a0*/  LDS.128 R8, [UR4+0x20] ;  /* 0x00002004ff087984 */ /* 0x000e680008000c00 */
        /* <DEDUP_REMOVED lines=20> */
[----:B------:R-:W-:-:S11]  /*24f0*/  DADD R2, R2, R10 ;  /* 0x0000000002027229 */ /* 0x000fd6000000000a */
.L_x_16:
[----:B------:R-:W-:Y:S05]  /*2500*/  BSYNC.RECONVERGENT B0 ;  /* 0x0000000000007941 */ /* 0x000fea0003800200 */
.L_x_1:
[----:B------:R-:W-:Y:S05]  /*2510*/  @P0 EXIT ;  /* 0x000000000000094d */ /* 0x000fea0003800000 */
[----:B------:R-:W0:Y:S01]  /*2520*/  LDCU.64 UR4, c[0x0][0x398] ;  /* 0x00007300ff0477ac */ /* 0x000e220008000a00 */
[----:B------:R-:W2:Y:S01]  /*2530*/  LDC.64 R4, c[0x0][0x388] ;  /* 0x0000e200ff047b82 */ /* 0x000ea20000000a00 */
[----:B0-----:R-:W-:-:S07]  /*2540*/  DADD R2, R2, UR4 ;  /* 0x0000000402027e29 */ /* 0x001fce0008000000 */
[----:B--2---:R-:W-:Y:S01]  /*2550*/  STG.E.64 desc[UR6][R4.64], R2 ;  /* 0x0000000204007986 */ /* 0x004fe2000c101b06 */
[----:B------:R-:W-:Y:S05]  /*2560*/  EXIT ;  /* 0x000000000000794d */ /* 0x000fea0003800000 */
.L_x_29:
[----:B------:R-:W-:-:S00]  /*2570*/  BRA `(.L_x_29) ;  /* 0xfffffffc00fc7947 */ /* 0x000fc0000383ffff */
[----:B------:R-:W-:-:S00]  /*2580*/  NOP ;  /* 0x0000000000007918 */ /* 0x000fc00000000000 */
[----:B------:R-:W-:-:S00]  /*2590*/  NOP ;  /* 0x0000000000007918 */ /* 0x000fc00000000000 */
[----:B------:R-:W-:-:S00]  /*25a0*/  NOP ;  /* 0x0000000000007918 */ /* 0x000fc00000000000 */
[----:B------:R-:W-:-:S00]  /*25b0*/  NOP ;  /* 0x0000000000007918 */ /* 0x000fc00000000000 */
[----:B------:R-:W-:-:S00]  /*25c0*/  NOP ;  /* 0x0000000000007918 */ /* 0x000fc00000000000 */
[----:B------:R-:W-:-:S00]  /*25d0*/  NOP ;  /* 0x0000000000007918 */ /* 0x000fc00000000000 */
[----:B------:R-:W-:-:S00]  /*25e0*/  NOP ;  /* 0x0000000000007918 */ /* 0x000fc00000000000 */
[----:B------:R-:W-:-:S00]  /*25f0*/  NOP ;  /* 0x0000000000007918 */ /* 0x000fc00000000000 */
.L_x_436:


//--------------------- .text._ZN3cub18CUB_300001_SM_10006detail6reduce18DeviceReduceKernelINS2_10policy_hubIdyN4cuda3std3__44plusIdEEE10Policy1000EN6thrust24THRUST_300001_SM_1000_NS6detail15normal_iteratorINSD_10device_ptrIdEEEEyS9_dNS7_10__identityEEEvT0_PT3_T1_NS0_13GridEvenShareISN_EET2_T4_ --------------------------
	.section	.text._ZN3cub18CUB_300001_SM_10006detail6reduce18DeviceReduceKernelINS2_10policy_hubIdyN4cuda3std3__44plusIdEEE10Policy1000EN6thrust24THRUST_300001_SM_1000_NS6detail15normal_iteratorINSD_10device_ptrIdEEEEyS9_dNS7_10__identityEEEvT0_PT3_T1_NS0_13GridEvenShareISN_EET2_T4_,"ax",@progbits
	.align	128
        .global         _ZN3cub18CUB_300001_SM_10006detail6reduce18DeviceReduceKernelINS2_10policy_hubIdyN4cuda3std3__44plusIdEEE10Policy1000EN6thrust24THRUST_300001_SM_1000_NS6detail15normal_iteratorINSD_10device_ptrIdEEEEyS9_dNS7_10__identityEEEvT0_PT3_T1_NS0_13GridEvenShareISN_EET2_T4_
        .type           _ZN3cub18CUB_300001_SM_10006detail6reduce18DeviceReduceKernelINS2_10policy_hubIdyN4cuda3std3__44plusIdEEE10Policy1000EN6thrust24THRUST_300001_SM_1000_NS6detail15normal_iteratorINSD_10device_ptrIdEEEEyS9_dNS7_10__identityEEEvT0_PT3_T1_NS0_13GridEvenShareISN_EET2_T4_,@function
        .size           _ZN3cub18CUB_300001_SM_10006detail6reduce18DeviceReduceKernelINS2_10policy_hubIdyN4cuda3std3__44plusIdEEE10Policy1000EN6thrust24THRUST_300001_SM_1000_NS6detail15normal_iteratorINSD_10device_ptrIdEEEEyS9_dNS7_10__identityEEEvT0_PT3_T1_NS0_13GridEvenShareISN_EET2_T4_,(.L_x_437 - _ZN3cub18CUB_300001_SM_10006detail6reduce18DeviceReduceKernelINS2_10policy_hubIdyN4cuda3std3__44plusIdEEE10Policy1000EN6thrust24THRUST_300001_SM_1000_NS6detail15normal_iteratorINSD_10device_ptrIdEEEEyS9_dNS7_10__identityEEEvT0_PT3_T1_NS0_13GridEvenShareISN_EET2_T4_)
        .other          _ZN3cub18CUB_300001_SM_10006detail6reduce18DeviceReduceKernelINS2_10policy_hubIdyN4cuda3std3__44plusIdEEE10Policy1000EN6thrust24THRUST_300001_SM_1000_NS6detail15normal_iteratorINSD_10device_ptrIdEEEEyS9_dNS7_10__identityEEEvT0_PT3_T1_NS0_13GridEvenShareISN_EET2_T4_,@"STO_CUDA_ENTRY STV_DEFAULT"
_ZN3cub18CUB_300001_SM_10006detail6reduce18DeviceReduceKernelINS2_10policy_hubIdyN4cuda3std3__44plusIdEEE10Policy1000EN6thrust24THRUST_300001_SM_1000_NS6detail15normal_iteratorINSD_10device_ptrIdEEEEyS9_dNS7_10__identityEEEvT0_PT3_T1_NS0_13GridEvenShareISN_EET2_T4_:
.text._ZN3cub18CUB_300001_SM_10006detail6reduce18DeviceReduceKernelINS2_10policy_hubIdyN4cuda3std3__44plusIdEEE10Policy1000EN6thrust24THRUST_300001_SM_1000_NS6detail15normal_iteratorINSD_10device_ptrIdEEEEyS9_dNS7_10__identityEEEvT0_PT3_T1_NS0_13GridEvenShareISN_EET2_T4_:
[----:B------:R-:W-:Y:S08]  /*0000*/  LDC R1, c[0x0][0x37c] ;  /* 0x0000df00ff017b82 */ /* 0x000ff00000000800 */
[----:B------:R-:W0:Y:S01]  /*0010*/  S2UR UR18, SR_CTAID.X ;  /* 0x00000000001279c3 */ /* 0x000e220000002500 */
[----:B------:R-:W1:Y:S01]  /*0020*/  LDCU.64 UR4, c[0x0][0x3b8] ;  /* 0x00007700ff0477ac */ /* 0x000e620008000a00 */
[----:B------:R-:W-:Y:S01]  /*0030*/  BSSY.RECONVERGENT B0, `(.L_x_30) ;  /* 0x0000277000007945 */ /* 0x000fe20003800200 */
[----:B------:R-:W2:Y:S01]  /*0040*/  LDCU UR11, c[0x0][0x3c0] ;  /* 0x00007800ff0b77ac */ /* 0x000ea20008000800 */
[----:B------:R-:W3:Y:S01]  /*0050*/  LDCU.64 UR16, c[0x0][0x358] ;  /* 0x00006b00ff1077ac */ /* 0x000ee20008000a00 */
[----:B-1----:R-:W-:-:S02]  /*0060*/  IMAD.U32 R12, RZ, RZ, UR4 ;  /* 0x00000004ff0c7e24 */ /* 0x002fc4000f8e00ff */
[----:B------:R-:W-:Y:S01]  /*0070*/  IMAD.U32 R3, RZ, RZ, UR5 ;  /* 0x00000005ff037e24 */ /* 0x000fe2000f8e00ff */
[----:B--2---:R-:W-:Y:S02]  /*0080*/  UIMAD UR5, UR11, 0xe00, URZ ;  /* 0x00000e000b0578a4 */ /* 0x004fe4000f8e02ff */
[----:B0-----:R-:W-:Y:S02]  /*0090*/  UIMAD UR9, UR18, 0xe00, URZ ;  /* 0x00000e00120978a4 */ /* 0x001fe4000f8e02ff */
[----:B------:R-:W-:-:S04]  /*00a0*/  USHF.R.S32.HI UR4, URZ, 0x1f, UR5 ;  /* 0x0000001fff047899 */ /* 0x000fc80008011405 */
[----:B------:R-:W-:-:S04]  /*00b0*/  IADD3 R13, P1, PT, R12, -UR9, RZ ;  /* 0x800000090c0d7c10 */ /* 0x000fc8000ff3e0ff */
[----:B------:R-:W-:Y:S02]  /*00c0*/  ISETP.GT.U32.AND P0, PT, R13, 0xdff, PT ;  /* 0x00000dff0d00780c */ /* 0x000fe40003f04070 */
[----:B------:R-:W-:-:S04]  /*00d0*/  IADD3.X R2, PT, PT, R3, -0x1, RZ, P1, !PT ;  /* 0xffffffff03027810 */ /* 0x000fc80000ffe4ff */
[----:B------:R-:W-:-:S13]  /*00e0*/  ISETP.GT.U32.AND.EX P0, PT, R2, RZ, PT, P0 ;  /* 0x000000ff0200720c */ /* 0x000fda0003f04100 */
[----:B---3--:R-:W-:Y:S05]  /*00f0*/  @P0 BRA `(.L_x_31) ;  /* 0x0000001400280947 */ /* 0x008fea0003800000 */
[----:B------:R-:W0:Y:S01]  /*0100*/  S2R R0, SR_TID.X ;  /* 0x0000000000007919 */ /* 0x000e220000002100 */
[----:B------:R-:W-:Y:S01]  /*0110*/  VIADD R3, R12, -UR9 ;  /* 0x800000090c037c36 */ /* 0x000fe20008000000 */
[----:B------:R-:W-:Y:S01]  /*0120*/  BSSY.RECONVERGENT B1, `(.L_x_32) ;  /* 0x000000a000017945 */ /* 0x000fe20003800200 */
[----:B------:R-:W-:-:S03]  /*0130*/  CS2R R8, SRZ ;  /* 0x0000000000087805 */ /* 0x000fc6000001ff00 */
[----:B0-----:R-:W-:Y:S01]  /*0140*/  ISETP.GE.AND P0, PT, R0, R3, PT ;  /* 0x000000030000720c */ /* 0x001fe20003f06270 */
[----:B------:R-:W-:-:S12]  /*0150*/  IMAD.MOV.U32 R2, RZ, RZ, R0 ;  /* 0x000000ffff027224 */ /* 0x000fd800078e0000 */
[----:B------:R-:W-:Y:S05]  /*0160*/  @P0 BRA `(.L_x_33) ;  /* 0x0000000000140947 */ /* 0x000fea0003800000 */
[----:B------:R-:W0:Y:S01]  /*0170*/  LDC.64 R8, c[0x0][0x380] ;  /* 0x0000e000ff087b82 */ /* 0x000e220000000a00 */
[----:B------:R-:W-:-:S04]  /*0180*/  VIADD R5, R0, UR9 ;  /* 0x0000000900057c36 */ /* 0x000fc80008000000 */
[----:B0-----:R-:W-:-:S06]  /*0190*/  IMAD.WIDE.U32 R8, R5, 0x8, R8 ;  /* 0x0000000805087825 */ /* 0x001fcc00078e0008 */
[----:B------:R-:W5:Y:S01]  /*01a0*/  LDG.E.64 R8, desc[UR16][R8.64] ;  /* 0x0000001008087981 */ /* 0x000f62000c1e1b00 */
[----:B------:R-:W-:-:S07]  /*01b0*/  VIADD R2, R0, 0x200 ;  /* 0x0000020000027836 */ /* 0x000fce0000000000 */
.L_x_33:
[----:B------:R-:W-:Y:S05]  /*01c0*/  BSYNC.RECONVERGENT B1 ;  /* 0x0000000000017941 */ /* 0x000fea0003800200 */
.L_x_32:
[----:B------:R-:W-:Y:S01]  /*01d0*/  ISETP.GE.AND P0, PT, R2, R3, PT ;  /* 0x000000030200720c */ /* 0x000fe20003f06270 */
[----:B------:R-:W-:-:S12]  /*01e0*/  BSSY.RECONVERGENT B1, `(.L_x_34) ;  /* 0x0000078000017945 */ /* 0x000fd80003800200 */
[----:B------:R-:W-:Y:S05]  /*01f0*/  @P0 BRA `(.L_x_35) ;  /* 0x0000000400d80947 */ /* 0x000fea0003800000 */
[----:B------:R-:W-:Y:S01]  /*0200*/  LOP3.LUT R5, RZ, R2, RZ, 0x33, !PT ;  /* 0x00000002ff057212 */ /* 0x000fe200078e33ff */
[----:B------:R-:W-:Y:S03]  /*0210*/  BSSY.RECONVERGENT B2, `(.L_x_36) ;  /* 0x0000036000027945 */ /* 0x000fe60003800200 */
[----:B------:R-:W-:-:S04]  /*0220*/  IADD3 R12, PT, PT, R12, -UR9, R5 ;  /* 0x800000090c0c7c10 */ /* 0x000fc8000fffe005 */
[C---:B------:R-:W-:Y:S02]  /*0230*/  ISETP.GE.U32.AND P1, PT, R12.reuse, 0x1e00, PT ;  /* 0x00001e000c00780c */ /* 0x040fe40003f26070 */
[----:B------:R-:W-:-:S04]  /*0240*/  LEA.HI R4, R12, 0x1, RZ, 0x17 ;  /* 0x000000010c047811 */ /* 0x000fc800078fb8ff */
[----:B------:R-:W-:-:S04]  /*0250*/  LOP3.LUT R5, R4, 0xf, RZ, 0xc0, !PT ;  /* 0x0000000f04057812 */ /* 0x000fc800078ec0ff */
[----:B------:R-:W-:-:S03]  /*0260*/  ISETP.NE.AND P0, PT, R5, RZ, PT ;  /* 0x000000ff0500720c */ /* 0x000fc60003f05270 */
[----:B------:R-:W-:Y:S10]  /*0270*/  @!P1 BRA `(.L_x_37) ;  /* 0x0000000000bc9947 */ /* 0x000ff40003800000 */
[----:B------:R-:W0:Y:S01]  /*0280*/  LDCU.64 UR4, c[0x0][0x380] ;  /* 0x00007000ff0477ac */ /* 0x000e220008000a00 */
[----:B------:R-:W-:Y:S01]  /*0290*/  IMAD.WIDE.U32 R6, R2, 0x8, RZ ;  /* 0x0000000802067825 */ /* 0x000fe200078e00ff */
[----:B------:R-:W-:-:S03]  /*02a0*/  LOP3.LUT R26, R4, 0xfffff0, RZ, 0xc0, !PT ;  /* 0x00fffff0041a7812 */ /* 0x000fc600078ec0ff */
[----:B------:R-:W-:Y:S02]  /*02b0*/  IMAD.U32 R11, RZ, RZ, UR18 ;  /* 0x00000012ff0b7e24 */ /* 0x000fe4000f8e00ff */
[----:B------:R-:W-:Y:S02]  /*02c0*/  IMAD.MOV R26, RZ, RZ, -R26 ;  /* 0x000000ffff1a7224 */ /* 0x000fe400078e0a1a */
[----:B------:R-:W-:-:S03]  /*02d0*/  IMAD.WIDE.U32 R6, R11, 0x7000, R6 ;  /* 0x000070000b067825 */ /* 0x000fc600078e0006 */
[----:B0-----:R-:W-:-:S04]  /*02e0*/  IADD3 R6, P1, PT, R6, UR4, RZ ;  /* 0x0000000406067c10 */ /* 0x001fc8000ff3e0ff */
[----:B------:R-:W-:-:S04]  /*02f0*/  IADD3 R6, P2, PT, R6, 0x8000, RZ ;  /* 0x0000800006067810 */ /* 0x000fc80007f5e0ff */
[----:B------:R-:W-:-:S09]  /*0300*/  IADD3.X R7, PT, PT, RZ, UR5, R7, P2, P1 ;  /* 0x00000005ff077c10 */ /* 0x000fd200097e2407 */
.L_x_38:
[----:B------:R-:W2:Y:S04]  /*0310*/  LDG.E.64 R10, desc[UR16][R6.64+-0x8000] ;  /* 0xff800010060a7981 */ /* 0x000ea8000c1e1b00 */
[----:B------:R-:W3:Y:S04]  /*0320*/  LDG.E.64 R12, desc[UR16][R6.64+-0x7000] ;  /* 0xff900010060c7981 */ /* 0x000ee8000c1e1b00 */
[----:B------:R-:W4:Y:S04]  /*0330*/  LDG.E.64 R14, desc[UR16][R6.64+-0x6000] ;  /* 0xffa00010060e7981 */ /* 0x000f28000c1e1b00 */
[----:B------:R-:W4:Y:S04]  /*0340*/  LDG.E.64 R16, desc[UR16][R6.64+-0x5000] ;  /* 0xffb0001006107981 */ /* 0x000f28000c1e1b00 */
[----:B------:R-:W4:Y:S04]  /*0350*/  LDG.E.64 R18, desc[UR16][R6.64+-0x4000] ;  /* 0xffc0001006127981 */ /* 0x000f28000c1e1b00 */
[----:B------:R-:W4:Y:S04]  /*0360*/  LDG.E.64 R20, desc[UR16][R6.64+-0x3000] ;  /* 0xffd0001006147981 */ /* 0x000f28000c1e1b00 */
[----:B------:R-:W4:Y:S04]  /*0370*/  LDG.E.64 R24, desc[UR16][R6.64+-0x2000] ;  /* 0xffe0001006187981 */ /* 0x000f28000c1e1b00 */
[----:B------:R-:W4:Y:S01]  /*0380*/  LDG.E.64 R22, desc[UR16][R6.64+-0x1000] ;  /* 0xfff0001006167981 */ /* 0x000f22000c1e1b00 */
[----:B--2--5:R-:W-:-:S03]  /*0390*/  DADD R10, R10, R8 ;  /* 0x000000000a0a7229 */ /* 0x024fc60000000008 */
[----:B------:R-:W2:Y:S05]  /*03a0*/  LDG.E.64 R8, desc[UR16][R6.64] ;  /* 0x0000001006087981 */ /* 0x000eaa000c1e1b00 */
[----:B---3--:R-:W-:Y:S02]  /*03b0*/  DADD R12, R10, R12 ;  /* 0x000000000a0c7229 */ /* 0x008fe4000000000c */
[----:B------:R-:W3:Y:S06]  /*03c0*/  LDG.E.64 R10, desc[UR16][R6.64+0x1000] ;  /* 0x00100010060a7981 */ /* 0x000eec000c1e1b00 */
[----:B----4-:R-:W-:-:S02]  /*03d0*/  DADD R14, R12, R14 ;  /* 0x000000000c0e7229 */ /* 0x010fc4000000000e */
[----:B------:R-:W4:Y:S06]  /*03e0*/  LDG.E.64 R12, desc[UR16][R6.64+0x2000] ;  /* 0x00200010060c7981 */ /* 0x000f2c000c1e1b00 */
[----:B------:R-:W-:Y:S02]  /*03f0*/  DADD R16, R14, R16 ;  /* 0x000000000e107229 */ /* 0x000fe40000000010 */
[----:B------:R-:W4:Y:S06]  /*0400*/  LDG.E.64 R14, desc[UR16][R6.64+0x3000] ;  /* 0x00300010060e7981 */ /* 0x000f2c000c1e1b00 */
[----:B------:R-:W-:-:S02]  /*0410*/  DADD R18, R16, R18 ;  /* 0x0000000010127229 */ /* 0x000fc40000000012 */
[----:B------:R-:W4:Y:S06]  /*0420*/  LDG.E.64 R16, desc[UR16][R6.64+0x4000] ;  /* 0x0040001006107981 */ /* 0x000f2c000c1e1b00 */
[----:B------:R-:W-:Y:S02]  /*0430*/  DADD R20, R18, R20 ;  /* 0x0000000012147229 */ /* 0x000fe40000000014 */
[----:B------:R-:W4:Y:S06]  /*0440*/  LDG.E.64 R18, desc[UR16][R6.64+0x5000] ;  /* 0x0050001006127981 */ /* 0x000f2c000c1e1b00 */
[----:B------:R-:W-:-:S02]  /*0450*/  DADD R24, R20, R24 ;  /* 0x0000000014187229 */ /* 0x000fc40000000018 */
[----:B------:R-:W4:Y:S06]  /*0460*/  LDG.E.64 R20, desc[UR16][R6.64+0x6000] ;  /* 0x0060001006147981 */ /* 0x000f2c000c1e1b00 */
[----:B------:R-:W-:Y:S02]  /*0470*/  DADD R22, R24, R22 ;  /* 0x0000000018167229 */ /* 0x000fe40000000016 */
[----:B------:R0:W4:Y:S01]  /*0480*/  LDG.E.64 R24, desc[UR16][R6.64+0x7000] ;  /* 0x0070001006187981 */ /* 0x000122000c1e1b00 */
[----:B------:R-:W-:Y:S02]  /*0490*/  VIADD R26, R26, 0x10 ;  /* 0x000000101a1a7836 */ /* 0x000fe40000000000 */
[----:B------:R-:W-:-:S03]  /*04a0*/  VIADD R2, R2, 0x2000 ;  /* 0x0000200002027836 */ /* 0x000fc60000000000 */
[----:B------:R-:W-:Y:S02]  /*04b0*/  ISETP.NE.AND P1, PT, R26, RZ, PT ;  /* 0x000000ff1a00720c */ /* 0x000fe40003f25270 */
[----:B0-----:R-:W-:-:S05]  /*04c0*/  IADD3 R6, P2, PT, R6, 0x10000, RZ ;  /* 0x0001000006067810 */ /* 0x001fca0007f5e0ff */
[----:B------:R-:W-:Y:S01]  /*04d0*/  IMAD.X R7, RZ, RZ, R7, P2 ;  /* 0x000000ffff077224 */ /* 0x000fe200010e0607 */
[----:B--2---:R-:W-:-:S08]  /*04e0*/  DADD R8, R22, R8 ;  /* 0x0000000016087229 */ /* 0x004fd00000000008 */
[----:B---3--:R-:W-:-:S08]  /*04f0*/  DADD R8, R8, R10 ;  /* 0x0000000008087229 */ /* 0x008fd0000000000a */
[----:B----4-:R-:W-:-:S08]  /*0500*/  DADD R8, R8, R12 ;  /* 0x0000000008087229 */ /* 0x010fd0000000000c */
[----:B------:R-:W-:-:S08]  /*0510*/  DADD R8, R8, R14 ;  /* 0x0000000008087229 */ /* 0x000fd0000000000e */
[----:B------:R-:W-:-:S08]  /*0520*/  DADD R8, R8, R16 ;  /* 0x0000000008087229 */ /* 0x000fd00000000010 */
[----:B------:R-:W-:-:S08]  /*0530*/  DADD R8, R8, R18 ;  /* 0x0000000008087229 */ /* 0x000fd00000000012 */
[----:B------:R-:W-:-:S08]  /*0540*/  DADD R8, R8, R20 ;  /* 0x0000000008087229 */ /* 0x000fd00000000014 */
[----:B------:R-:W-:Y:S01]  /*0550*/  DADD R8, R8, R24 ;  /* 0x0000000008087229 */ /* 0x000fe20000000018 */
[----:B------:R-:W-:Y:S10]  /*0560*/  @P1 BRA `(.L_x_38) ;  /* 0xfffffffc00681947 */ /* 0x000ff4000383ffff */
.L_x_37:
[----:B------:R-:W-:Y:S05]  /*0570*/  BSYNC.RECONVERGENT B2 ;  /* 0x0000000000027941 */ /* 0x000fea0003800200 */
.L_x_36:
[----:B------:R-:W-:Y:S05]  /*0580*/  @!P0 BRA `(.L_x_35) ;  /* 0x0000000000f48947 */ /* 0x000fea0003800000 */
[----:B------:R-:W-:Y:S01]  /*0590*/  ISETP.GE.U32.AND P1, PT, R5, 0x8, PT ;  /* 0x000000080500780c */ /* 0x000fe20003f26070 */
[----:B------:R-:W-:Y:S01]  /*05a0*/  BSSY.RECONVERGENT B2, `(.L_x_39) ;  /* 0x000001a000027945 */ /* 0x000fe20003800200 */
[----:B------:R-:W-:-:S04]  /*05b0*/  LOP3.LUT R26, R4, 0x7, RZ, 0xc0, !PT ;  /* 0x00000007041a7812 */ /* 0x000fc800078ec0ff */
[----:B------:R-:W-:-:S07]  /*05c0*/  ISETP.NE.AND P0, PT, R26, RZ, PT ;  /* 0x000000ff1a00720c */ /* 0x000fce0003f05270 */
[----:B------:R-:W-:Y:S06]  /*05d0*/  @!P1 BRA `(.L_x_40) ;  /* 0x0000000000589947 */ /* 0x000fec0003800000 */
[----:B------:R-:W0:Y:S01]  /*05e0*/  LDCU.64 UR4, c[0x0][0x380] ;  /* 0x00007000ff0477ac */ /* 0x000e220008000a00 */
[----:B------:R-:W-:-:S04]  /*05f0*/  IADD3 R5, P1, PT, R2, UR9, RZ ;  /* 0x0000000902057c10 */ /* 0x000fc8000ff3e0ff */
[----:B------:R-:W-:Y:S02]  /*0600*/  LEA.HI.X.SX32 R6, R2, RZ, 0x1, P1 ;  /* 0x000000ff02067211 */ /* 0x000fe400008f0eff */
[----:B0-----:R-:W-:-:S04]  /*0610*/  LEA R24, P1, R5, UR4, 0x3 ;  /* 0x0000000405187c11 */ /* 0x001fc8000f8218ff */
[----:B------:R-:W-:-:S05]  /*0620*/  LEA.HI.X R25, R5, UR5, R6, 0x3, P1 ;  /* 0x0000000505197c11 */ /* 0x000fca00088f1c06 */
        /* <DEDUP_REMOVED lines=17> */
.L_x_40:
[----:B------:R-:W-:Y:S05]  /*0740*/  BSYNC.RECONVERGENT B2 ;  /* 0x0000000000027941 */ /* 0x000fea0003800200 */
.L_x_39:
        /* <DEDUP_REMOVED lines=14> */
[----:B------:R-:W4:Y:S01]  /*0830*/  LDG.E.64 R14, desc[UR16][R4.64+0x3000] ;  /* 0x00300010040e7981 */ /* 0x000f22000c1e1b00 */
[----:B------:R-:W-:Y:S01]  /*0840*/  VIADD R2, R2, 0x800 ;  /* 0x0000080002027836 */ /* 0x000fe20000000000 */
[----:B--2--5:R-:W-:-:S08]  /*0850*/  DADD R6, R8, R6 ;  /* 0x0000000008067229 */ /* 0x024fd00000000006 */
[----:B---3--:R-:W-:-:S08]  /*0860*/  DADD R6, R6, R10 ;  /* 0x0000000006067229 */ /* 0x008fd0000000000a */
[----:B----4-:R-:W-:-:S08]  /*0870*/  DADD R6, R6, R12 ;  /* 0x0000000006067229 */ /* 0x010fd0000000000c */
[----:B------:R-:W-:-:S11]  /*0880*/  DADD R8, R6, R14 ;  /* 0x0000000006087229 */ /* 0x000fd6000000000e */
.L_x_42:
[----:B------:R-:W-:Y:S05]  /*0890*/  BSYNC.RECONVERGENT B2 ;  /* 0x0000000000027941 */ /* 0x000fea0003800200 */
.L_x_41:
[----:B------:R-:W-:Y:S05]  /*08a0*/  @!P0 BRA `(.L_x_35) ;  /* 0x00000000002c8947 */ /* 0x000fea0003800000 */
[----:B------:R-:W0:Y:S01]  /*08b0*/  LDC.64 R4, c[0x0][0x380] ;  /* 0x0000e000ff047b82 */ /* 0x000e220000000a00 */
[----:B------:R-:W-:Y:S02]  /*08c0*/  IMAD.U32 R7, RZ, RZ, UR18 ;  /* 0x00000012ff077e24 */ /* 0x000fe4000f8e00ff */
[----:B------:R-:W-:Y:S02]  /*08d0*/  IMAD.MOV R10, RZ, RZ, -R16 ;  /* 0x000000ffff0a7224 */ /* 0x000fe400078e0a10 */
[----:B0-----:R-:W-:-:S07]  /*08e0*/  IMAD.WIDE.U32 R4, R7, 0x7000, R4 ;  /* 0x0000700007047825 */ /* 0x001fce00078e0004 */
.L_x_43:
[----:B------:R-:W-:-:S06]  /*08f0*/  IMAD.WIDE R6, R2, 0x8, R4 ;  /* 0x0000000802067825 */ /* 0x000fcc00078e0204 */
[----:B------:R-:W2:Y:S01]  /*0900*/  LDG.E.64 R6, desc[UR16][R6.64] ;  /* 0x0000001006067981 */ /* 0x000ea2000c1e1b00 */
[----:B------:R-:W-:Y:S02]  /*0910*/  VIADD R10, R10, 0x1 ;  /* 0x000000010a0a7836 */ /* 0x000fe40000000000 */
[----:B------:R-:W-:-:S03]  /*0920*/  VIADD R2, R2, 0x200 ;  /* 0x0000020002027836 */ /* 0x000fc60000000000 */
[----:B------:R-:W-:Y:S01]  /*0930*/  ISETP.NE.AND P0, PT, R10, RZ, PT ;  /* 0x000000ff0a00720c */ /* 0x000fe20003f05270 */
[----:B--2--5:R-:W-:-:S12]  /*0940*/  DADD R8, R6, R8 ;  /* 0x0000000006087229 */ /* 0x024fd80000000008 */
[----:B------:R-:W-:Y:S05]  /*0950*/  @P0 BRA `(.L_x_43) ;  /* 0xfffffffc00e40947 */ /* 0x000fea000383ffff */
.L_x_35:
[----:B------:R-:W-:Y:S05]  /*0960*/  BSYNC.RECONVERGENT B1 ;  /* 0x0000000000017941 */ /* 0x000fea0003800200 */
.L_x_34:
        /* <DEDUP_REMOVED lines=12> */
[----:B------:R-:W-:-:S03]  /*0a30*/  @!P1 SHF.R.U32.HI R3, RZ, 0x2, R0 ;  /* 0x00000002ff039819 */ /* 0x000fc60000011600 */
[----:B------:R-:W0:Y:S01]  /*0a40*/  SHFL.DOWN PT, R5, R7, 0x2, 0x1f ;  /* 0x08401f0007057f89 */ /* 0x000e2200000e0000 */
[----:B------:R-:W-:Y:S01]  /*0a50*/  @!P1 LOP3.LUT R3, R3, 0xf8, RZ, 0xc0, !PT ;  /* 0x000000f803039812 */ /* 0x000fe200078ec0ff */
        /* <DEDUP_REMOVED lines=14> */
[----:B-1----:R-:W-:-:S05]  /*0b40*/  @!P1 LEA R10, R13, R10, 0x18 ;  /* 0x0000000a0d0a9211 */ /* 0x002fca00078ec0ff */
[----:B------:R-:W-:Y:S01]  /*0b50*/  @!P1 IMAD.IADD R3, R3, 0x1, R10 ;  /* 0x0000000103039824 */ /* 0x000fe200078e020a */
[----:B0-----:R-:W-:-:S10]  /*0b60*/  DADD R4, R4, R8 ;  /* 0x0000000004047229 */ /* 0x001fd40000000008 */
[----:B------:R-:W-:Y:S02]  /*0b70*/  FSEL R6, R8, R4, P0 ;  /* 0x0000000408067208 */ /* 0x000fe40000000000 */
[----:B------:R-:W-:Y:S02]  /*0b80*/  FSEL R7, R9, R5, P0 ;  /* 0x0000000509077208 */ /* 0x000fe40000000000 */
[----:B------:R-:W-:Y:S01]  /*0b90*/  ISETP.NE.AND P0, PT, R0, RZ, PT ;  /* 0x000000ff0000720c */ /* 0x000fe20003f05270 */
[----:B------:R-:W-:Y:S04]  /*0ba0*/  SHFL.DOWN PT, R4, R6, 0x10, 0x1f ;  /* 0x0a001f0006047f89 */ /* 0x000fe800000e0000 */
[----:B------:R-:W0:Y:S02]  /*0bb0*/  SHFL.DOWN PT, R5, R7, 0x10, 0x1f ;  /* 0x0a001f0007057f89 */ /* 0x000e2400000e0000 */
        /* <DEDUP_REMOVED lines=10> */
[----:B--2---:R-:W0:Y:S04]  /*0c60*/  LDS.64 R2, [UR4+0x18] ;  /* 0x00001804ff027984 */ /* 0x004e280008000a00 */
        /* <DEDUP_REMOVED lines=23> */
.L_x_44:
[----:B------:R-:W-:-:S05]  /*0de0*/  LOP3.LUT R2, R0, 0x3e0, RZ, 0xc0, !PT ;  /* 0x000003e000027812 */ /* 0x000fca00078ec0ff */
[----:B------:R-:W-:Y:S01]  /*0df0*/  VIADD R4, R2, 0x20 ;  /* 0x0000002002047836 */ /* 0x000fe20000000000 */
[----:B------:R-:W-:-:S04]  /*0e00*/  LOP3.LUT R2, RZ, R2, RZ, 0x33, !PT ;  /* 0x00000002ff027212 */ /* 0x000fc800078e33ff */
[----:B------:R-:W-:Y:S01]  /*0e10*/  ISETP.GT.AND P0, PT, R4, R3, PT ;  /* 0x000000030400720c */ /* 0x000fe20003f04270 */
[----:B------:R-:W-:-:S05]  /*0e20*/  IMAD.IADD R2, R3, 0x1, R2 ;  /* 0x0000000103027824 */ /* 0x000fca00078e0202 */
[----:B------:R-:W-:Y:S02]  /*0e30*/  SEL R5, R2, 0x1f, P0 ;  /* 0x0000001f02057807 */ /* 0x000fe40000000000 */
[----:B------:R-:W0:Y:S03]  /*0e40*/  S2R R2, SR_LANEID ;  /* 0x0000000000027919 */ /* 0x000e260000000000 */
[----:B-----5:R-:W-:Y:S04]  /*0e50*/  SHFL.DOWN PT, R6, R8, 0x1, R5 ;  /* 0x0820000008067989 */ /* 0x020fe800000e0005 */
[----:B------:R-:W1:Y:S02]  /*0e60*/  SHFL.DOWN PT, R7, R9, 0x1, R5 ;  /* 0x0820000009077989 */ /* 0x000e6400000e0005 */
[----:B-1----:R-:W-:Y:S01]  /*0e70*/  DADD R6, R6, R8 ;  /* 0x0000000006067229 */ /* 0x002fe20000000008 */
[C---:B0-----:R-:W-:Y:S01]  /*0e80*/  ISETP.GE.AND P0, PT, R2.reuse, R5, PT ;  /* 0x000000050200720c */ /* 0x041fe20003f06270 */
[C---:B------:R-:W-:Y:S01]  /*0e90*/  VIADD R4, R2.reuse, 0x2 ;  /* 0x0000000202047836 */ /* 0x040fe20000000000 */
[----:B------:R-:W-:-:S07]  /*0ea0*/  ISETP.NE.AND P1, PT, R2, RZ, PT ;  /* 0x000000ff0200720c */ /* 0x000fce0003f25270 */
[----:B------:R-:W-:Y:S02]  /*0eb0*/  FSEL R10, R6, R8, !P0 ;  /* 0x00000008060a7208 */ /* 0x000fe40004000000 */
[----:B------:R-:W-:Y:S02]  /*0ec0*/  FSEL R11, R7, R9, !P0 ;  /* 0x00000009070b7208 */ /* 0x000fe40004000000 */
[----:B------:R-:W-:Y:S01]  /*0ed0*/  ISETP.GT.AND P0, PT, R4, R5, PT ;  /* 0x000000050400720c */ /* 0x000fe20003f04270 */
[----:B------:R-:W-:Y:S01]  /*0ee0*/  SHFL.DOWN PT, R6, R10, 0x2, R5 ;  /* 0x084000000a067989 */ /* 0x000fe200000e0005 */
[----:B------:R-:W-:-:S03]  /*0ef0*/  VIADD R4, R2, 0x4 ;  /* 0x0000000402047836 */ /* 0x000fc60000000000 */
[----:B------:R-:W0:Y:S02]  /*0f00*/  SHFL.DOWN PT, R7, R11, 0x2, R5 ;  /* 0x084000000b077989 */ /* 0x000e2400000e0005 */
[----:B0-----:R-:W-:-:S10]  /*0f10*/  DADD R6, R6, R10 ;  /* 0x0000000006067229 */ /* 0x001fd4000000000a */
[----:B------:R-:W-:Y:S02]  /*0f20*/  FSEL R12, R10, R6, P0 ;  /* 0x000000060a0c7208 */ /* 0x000fe40000000000 */
[----:B------:R-:W-:Y:S02]  /*0f30*/  FSEL R13, R11, R7, P0 ;  /* 0x000000070b0d7208 */ /* 0x000fe40000000000 */
[----:B------:R-:W-:Y:S01]  /*0f40*/  ISETP.GT.AND P0, PT, R4, R5, PT ;  /* 0x000000050400720c */ /* 0x000fe20003f04270 */
[----:B------:R-:W-:Y:S01]  /*0f50*/  SHFL.DOWN PT, R6, R12, 0x4, R5 ;  /* 0x088000000c067989 */ /* 0x000fe200000e0005 */
[C---:B------:R-:W-:Y:S02]  /*0f60*/  VIADD R4, R2.reuse, 0x8 ;  /* 0x0000000802047836 */ /* 0x040fe40000000000 */
[----:B------:R-:W-:Y:S01]  /*0f70*/  VIADD R2, R2, 0x10 ;  /* 0x0000001002027836 */ /* 0x000fe20000000000 */
[----:B------:R-:W0:Y:S02]  /*0f80*/  SHFL.DOWN PT, R7, R13, 0x4, R5 ;  /* 0x088000000d077989 */ /* 0x000e2400000e0005 */
[----:B0-----:R-:W-:-:S10]  /*0f90*/  DADD R6, R6, R12 ;  /* 0x0000000006067229 */ /* 0x001fd4000000000c */
[----:B------:R-:W-:Y:S02]  /*0fa0*/  FSEL R8, R12, R6, P0 ;  /* 0x000000060c087208 */ /* 0x000fe40000000000 */
[----:B------:R-:W-:Y:S02]  /*0fb0*/  FSEL R9, R13, R7, P0 ;  /* 0x000000070d097208 */ /* 0x000fe40000000000 */
[----:B------:R-:W-:Y:S01]  /*0fc0*/  ISETP.GT.AND P0, PT, R4, R5, PT ;  /* 0x000000050400720c */ /* 0x000fe20003f04270 */
[----:B------:R-:W-:Y:S01]  /*0fd0*/  SHFL.DOWN PT, R6, R8, 0x8, R5 ;  /* 0x0900000008067989 */ /* 0x000fe200000e0005 */
[----:B------:R-:W-:-:S03]  /*0fe0*/  @!P1 SHF.R.U32.HI R4, RZ, 0x2, R0 ;  /* 0x00000002ff049819 */ /* 0x000fc60000011600 */
[----:B------:R-:W0:Y:S01]  /*0ff0*/  SHFL.DOWN PT, R7, R9, 0x8, R5 ;  /* 0x0900000009077989 */ /* 0x000e2200000e0005 */
[----:B------:R-:W-:Y:S01]  /*1000*/  @!P1 LOP3.LUT R4, R4, 0xf8, RZ, 0xc0, !PT ;  /* 0x000000f804049812 */ /* 0x000fe200078ec0ff */
[----:B------:R-:W1:Y:S01]  /*1010*/  @!P1 S2R R13, SR_CgaCtaId ;  /* 0x00000000000d9919 */ /* 0x000e620000008800 */
[----:B0-----:R-:W-:-:S10]  /*1020*/  DADD R6, R6, R8 ;  /* 0x0000000006067229 */ /* 0x001fd40000000008 */
[----:B------:R-:W-:Y:S02]  /*1030*/  FSEL R10, R8, R6, P0 ;  /* 0x00000006080a7208 */ /* 0x000fe40000000000 */
[----:B------:R-:W-:Y:S02]  /*1040*/  FSEL R11, R9, R7, P0 ;  /* 0x00000007090b7208 */ /* 0x000fe40000000000 */
[----:B------:R-:W-:Y:S01]  /*1050*/  @!P1 MOV R8, 0x400 ;  /* 0x0000040000089802 */ /* 0x000fe20000000f00 */
[----:B------:R-:W-:Y:S01]  /*1060*/  SHFL.DOWN PT, R6, R10, 0x10, R5 ;  /* 0x0a0000000a067989 */ /* 0x000fe200000e0005 */
[----:B------:R-:W-:Y:S02]  /*1070*/  ISETP.GT.AND P0, PT, R2, R5, PT ;  /* 0x000000050200720c */ /* 0x000fe40003f04270 */
[----:B-1----:R-:W-:Y:S01]  /*1080*/  @!P1 LEA R13, R13, R8, 0x18 ;  /* 0x000000080d0d9211 */ /* 0x002fe200078ec0ff */
[----:B------:R-:W0:Y:S04]  /*1090*/  SHFL.DOWN PT, R7, R11, 0x10, R5 ;  /* 0x0a0000000b077989 */ /* 0x000e2800000e0005 */
[----:B------:R-:W-:Y:S01]  /*10a0*/  @!P1 IMAD.IADD R13, R4, 0x1, R13 ;  /* 0x00000001040d9824 */ /* 0x000fe200078e020d */
[----:B0-----:R-:W-:-:S10]  /*10b0*/  DADD R6, R6, R10 ;  /* 0x0000000006067229 */ /* 0x001fd4000000000a */
[----:B------:R-:W-:Y:S02]  /*10c0*/  FSEL R8, R10, R6, P0 ;  /* 0x000000060a087208 */ /* 0x000fe40000000000 */
[----:B------:R-:W-:Y:S02]  /*10d0*/  FSEL R9, R11, R7, P0 ;  /* 0x000000070b097208 */ /* 0x000fe40000000000 */
[----:B------:R-:W-:-:S03]  /*10e0*/  ISETP.NE.AND P0, PT, R0, RZ, PT ;  /* 0x000000ff0000720c */ /* 0x000fc60003f05270 */
[----:B------:R1:W-:Y:S01]  /*10f0*/  @!P1 STS.64 [R13+0x10], R8 ;  /* 0x000010080d009388 */ /* 0x0003e20000000a00 */
[----:B------:R-:W-:Y:S09]  /*1100*/  BAR.SYNC.DEFER_BLOCKING 0x0 ;  /* 0x0000000000007b1d */ /* 0x000ff20000010000 */
[----:B------:R-:W-:Y:S05]  /*1110*/  @P0 BRA `(.L_x_45) ;  /* 0x0000001400a00947 */ /* 0x000fea0003800000 */
[----:B------:R-:W0:Y:S01]  /*1120*/  S2UR UR5, SR_CgaCtaId ;  /* 0x00000000000579c3 */ /* 0x000e220000008800 */
[----:B------:R-:W-:Y:S01]  /*1130*/  UMOV UR4, 0x400 ;  /* 0x0000040000047882 */ /* 0x000fe20000000000 */
[----:B------:R-:W-:Y:S01]  /*1140*/  ISETP.GT.AND P1, PT, R3, 0x20, PT ;  /* 0x000000200300780c */ /* 0x000fe20003f24270 */
[----:B0-----:R-:W-:-:S09]  /*1150*/  ULEA UR4, UR5, UR4, 0x18 ;  /* 0x0000000405047291 */ /* 0x001fd2000f8ec0ff */
[----:B------:R-:W0:Y:S04]  /*1160*/  LDS.64 R10, [UR4+0x18] ;  /* 0x00001804ff0a7984 */ /* 0x000e280008000a00 */
[----:B------:R-:W2:Y:S01]  /*1170*/  LDS.128 R4, [UR4+0x20] ;  /* 0x00002004ff047984 */ /* 0x000ea20008000c00 */
[----:B0-----:R-:W-:-:S10]  /*1180*/  DADD R10, R8, R10 ;  /* 0x00000000080a7229 */ /* 0x001fd4000000000a */
[----:B------:R-:W-:Y:S02]  /*1190*/  FSEL R12, R10, R8, P1 ;  /* 0x000000080a0c7208 */ /* 0x000fe40000800000 */
[----:B-1----:R-:W-:Y:S02]  /*11a0*/  FSEL R13, R11, R9, P1 ;  /* 0x000000090b0d7208 */ /* 0x002fe40000800000 */
[----:B------:R-:W0:Y:S01]  /*11b0*/  LDS.128 R8, [UR4+0x30] ;  /* 0x00003004ff087984 */ /* 0x000e220008000c00 */
[----:B------:R-:W-:-:S03]  /*11c0*/  ISETP.GT.AND P1, PT, R3, 0x40, PT ;  /* 0x000000400300780c */ /* 0x000fc60003f24270 */
        /* <DEDUP_REMOVED lines=61> */
.L_x_31:
[----:B------:R-:W0:Y:S01]  /*15a0*/  S2R R0, SR_TID.X ;  /* 0x0000000000007919 */ /* 0x000e220000002100 */
[----:B------:R-:W1:Y:S01]  /*15b0*/  LDC.64 R4, c[0x0][0x380] ;  /* 0x0000e000ff047b82 */ /* 0x000e620000000a00 */
[----:B0-----:R-:W-:-:S04]  /*15c0*/  VIADD R21, R0, UR9 ;  /* 0x0000000900157c36 */ /* 0x001fc80008000000 */
[----:B-1----:R-:W-:-:S05]  /*15d0*/  IMAD.WIDE.U32 R20, R21, 0x8, R4 ;  /* 0x0000000815147825 */ /* 0x002fca00078e0004 */
[----:B------:R-:W2:Y:S04]  /*15e0*/  LDG.E.64 R14, desc[UR16][R20.64] ;  /* 0x00000010140e7981 */ /* 0x000ea8000c1e1b00 */
[----:B------:R-:W2:Y:S04]  /*15f0*/  LDG.E.64 R16, desc[UR16][R20.64+0x1000] ;  /* 0x0010001014107981 */ /* 0x000ea8000c1e1b00 */
[----:B------:R-:W3:Y:S04]  /*1600*/  LDG.E.64 R18, desc[UR16][R20.64+0x2000] ;  /* 0x0020001014127981 */ /* 0x000ee8000c1e1b00 */
[----:B------:R-:W4:Y:S04]  /*1610*/  LDG.E.64 R10, desc[UR16][R20.64+0x3000] ;  /* 0x00300010140a7981 */ /* 0x000f28000c1e1b00 */
[----:B------:R-:W5:Y:S04]  /*1620*/  LDG.E.64 R6, desc[UR16][R20.64+0x4000] ;  /* 0x0040001014067981 */ /* 0x000f68000c1e1b00 */
[----:B------:R-:W5:Y:S04]  /*1630*/  LDG.E.64 R4, desc[UR16][R20.64+0x5000] ;  /* 0x0050001014047981 */ /* 0x000f68000c1e1b00 */
[----:B------:R-:W5:Y:S01]  /*1640*/  LDG.E.64 R8, desc[UR16][R20.64+0x6000] ;  /* 0x0060001014087981 */ /* 0x000f62000c1e1b00 */
[----:B------:R-:W-:-:S04]  /*1650*/  ISETP.GE.U32.AND P0, PT, R13, UR5, PT ;  /* 0x000000050d007c0c */ /* 0x000fc8000bf06070 */
[----:B------:R-:W-:Y:S01]  /*1660*/  ISETP.GE.U32.AND.EX P0, PT, R2, UR4, PT, P0 ;  /* 0x0000000402007c0c */ /* 0x000fe2000bf06100 */
[----:B--2---:R-:W-:-:S08]  /*1670*/  DADD R14, R14, R16 ;  /* 0x000000000e0e7229 */ /* 0x004fd00000000010 */
[----:B---3--:R-:W-:-:S08]  /*1680*/  DADD R14, R18, R14 ;  /* 0x00000000120e7229 */ /* 0x008fd0000000000e */
[----:B----4-:R-:W-:-:S08]  /*1690*/  DADD R10, R10, R14 ;  /* 0x000000000a0a7229 */ /* 0x010fd0000000000e */
[----:B-----5:R-:W-:-:S08]  /*16a0*/  DADD R6, R6, R10 ;  /* 0x0000000006067229 */ /* 0x020fd0000000000a */
[----:B------:R-:W-:-:S08]  /*16b0*/  DADD R4, R4, R6 ;  /* 0x0000000004047229 */ /* 0x000fd00000000006 */
[----:B------:R-:W-:Y:S01]  /*16c0*/  DADD R8, R8, R4 ;  /* 0x0000000008087229 */ /* 0x000fe20000000004 */
[----:B------:R-:W-:Y:S10]  /*16d0*/  @!P0 BRA `(.L_x_46) ;  /* 0x0000000c001c8947 */ /* 0x000ff40003800000 */
[----:B------:R-:W-:Y:S01]  /*16e0*/  UIADD3 UR7, UP0, UPT, UR5, UR9, URZ ;  /* 0x0000000905077290 */ /* 0x000fe2000ff1e0ff */
[----:B------:R-:W-:Y:S01]  /*16f0*/  IADD3 R23, P1, PT, R12, -0xe00, RZ ;  /* 0xfffff2000c177810 */ /* 0x000fe20007f3e0ff */
[----:B------:R-:W0:Y:S01]  /*1700*/  LDCU.64 UR12, c[0x0][0x380] ;  /* 0x00007000ff0c77ac */ /* 0x000e220008000a00 */
[----:B------:R-:W-:Y:S02]  /*1710*/  LOP3.LUT R5, RZ, R0, RZ, 0x33, !PT ;  /* 0x00000000ff057212 */ /* 0x000fe400078e33ff */
[----:B------:R-:W-:Y:S01]  /*1720*/  IADD3.X R22, PT, PT, R3, -0x1, RZ, P1, !PT ;  /* 0xffffffff03167810 */ /* 0x000fe20000ffe4ff */
[----:B------:R-:W-:Y:S01]  /*1730*/  UIADD3.X UR8, UPT, UPT, URZ, UR4, URZ, UP0, !UPT ;  /* 0x00000004ff087290 */ /* 0x000fe200087fe4ff */
[----:B------:R-:W-:Y:S01]  /*1740*/  ISETP.LT.U32.AND P0, PT, R23, UR7, PT ;  /* 0x0000000717007c0c */ /* 0x000fe2000bf01070 */
[----:B------:R-:W-:Y:S01]  /*1750*/  UMOV UR6, UR5 ;  /* 0x0000000500067c82 */ /* 0x000fe20008000000 */
[----:B------:R-:W-:Y:S01]  /*1760*/  IADD3 R7, P2, PT, R0, UR7, RZ ;  /* 0x0000000700077c10 */ /* 0x000fe2000ff5e0ff */
[----:B------:R-:W-:Y:S01]  /*1770*/  UMOV UR4, URZ ;  /* 0x000000ff00047c82 */ /* 0x000fe20008000000 */
[----:B------:R-:W-:Y:S01]  /*1780*/  IADD3 R5, PT, PT, R12, -UR5, R5 ;  /* 0x800000050c057c10 */ /* 0x000fe2000fffe005 */
[----:B------:R-:W-:Y:S01]  /*1790*/  IMAD.U32 R11, RZ, RZ, UR8 ;  /* 0x00000008ff0b7e24 */ /* 0x000fe2000f8e00ff */
[----:B------:R-:W-:Y:S01]  /*17a0*/  UMOV UR10, UR8 ;  /* 0x00000008000a7c82 */ /* 0x000fe20008000000 */
[----:B------:R-:W-:-:S03]  /*17b0*/  IMAD.X R0, RZ, RZ, UR8, P2 ;  /* 0x00000008ff007e24 */ /* 0x000fc600090e06ff */
[----:B------:R-:W-:Y:S02]  /*17c0*/  ISETP.GT.U32.AND.EX P0, PT, R11, R22, PT, P0 ;  /* 0x000000160b00720c */ /* 0x000fe40003f04100 */
[----:B0-----:R-:W-:-:S04]  /*17d0*/  LEA R6, P1, R7, UR12, 0x3 ;  /* 0x0000000c07067c11 */ /* 0x001fc8000f8218ff */
[----:B------:R-:W-:Y:S02]  /*17e0*/  IADD3 R6, P2, PT, R6, 0x8000, RZ ;  /* 0x0000800006067810 */ /* 0x000fe40007f5e0ff */
[----:B------:R-:W-:Y:S01]  /*17f0*/  LEA.HI.X R7, R7, UR13, R0, 0x3, P1 ;  /* 0x0000000d07077c11 */ /* 0x000fe200088f1c00 */
[----:B------:R-:W-:Y:S01]  /*1800*/  VIADD R0, R5, -UR9 ;  /* 0x8000000905007c36 */ /* 0x000fe20008000000 */
[----:B------:R-:W-:-:S03]  /*1810*/  UMOV UR9, UR7 ;  /* 0x0000000700097c82 */ /* 0x000fc60008000000 */
[----:B------:R-:W-:Y:S01]  /*1820*/  IMAD.X R7, RZ, RZ, R7, P2 ;  /* 0x000000ffff077224 */ /* 0x000fe200010e0607 */
[----:B------:R-:W-:Y:S06]  /*1830*/  @P0 BRA `(.L_x_47) ;  /* 0x0000000000b80947 */ /* 0x000fec0003800000 */
[----:B------:R-:W0:Y:S01]  /*1840*/  LDC.64 R2, c[0x0][0x3b8] ;  /* 0x0000ee00ff027b82 */ /* 0x000e220000000a00 */
[----:B------:R-:W1:Y:S01]  /*1850*/  LDCU UR11, c[0x0][0x3c0] ;  /* 0x00007800ff0b77ac */ /* 0x000e620008000800 */
[----:B------:R-:W2:Y:S01]  /*1860*/  LDCU.64 UR12, c[0x0][0x380] ;  /* 0x00007000ff0c77ac */ /* 0x000ea20008000a00 */
[----:B------:R-:W-:Y:S01]  /*1870*/  NOP ;  /* 0x0000000000007918 */ /* 0x000fe20000000000 */
.L_x_48:
[----:B------:R-:W3:Y:S02]  /*1880*/  S2R R4, SR_TID.X ;  /* 0x0000000000047919 */ /* 0x000ee40000002100 */
[----:B---3--:R-:W-:-:S05]  /*1890*/  IADD3 R4, P0, PT, R4, UR7, RZ ;  /* 0x0000000704047c10 */ /* 0x008fca000ff1e0ff */
[----:B------:R-:W-:Y:S01]  /*18a0*/  IMAD.X R5, RZ, RZ, UR8, P0 ;  /* 0x00000008ff057e24 */ /* 0x000fe200080e06ff */
[----:B--2---:R-:W-:-:S04]  /*18b0*/  LEA R24, P0, R4, UR12, 0x3 ;  /* 0x0000000c04187c11 */ /* 0x004fc8000f8018ff */
[----:B------:R-:W-:-:S05]  /*18c0*/  LEA.HI.X R25, R4, UR13, R5, 0x3, P0 ;  /* 0x0000000d04197c11 */ /* 0x000fca00080f1c05 */
[----:B------:R-:W2:Y:S04]  /*18d0*/  LDG.E.64 R12, desc[UR16][R24.64] ;  /* 0x00000010180c7981 */ /* 0x000ea8000c1e1b00 */
[----:B------:R-:W3:Y:S04]  /*18e0*/  LDG.E.64 R14, desc[UR16][R24.64+0x1000] ;  /* 0x00100010180e7981 */ /* 0x000ee8000c1e1b00 */
[----:B------:R-:W4:Y:S04]  /*18f0*/  LDG.E.64 R16, desc[UR16][R24.64+0x2000] ;  /* 0x0020001018107981 */ /* 0x000f28000c1e1b00 */
[----:B------:R-:W5:Y:S04]  /*1900*/  LDG.E.64 R18, desc[UR16][R24.64+0x3000] ;  /* 0x0030001018127981 */ /* 0x000f68000c1e1b00 */
[----:B------:R-:W5:Y:S04]  /*1910*/  LDG.E.64 R20, desc[UR16][R24.64+0x4000] ;  /* 0x0040001018147981 */ /* 0x000f68000c1e1b00 */
[----:B------:R-:W5:Y:S04]  /*1920*/  LDG.E.64 R4, desc[UR16][R24.64+0x5000] ;  /* 0x0050001018047981 */ /* 0x000f68000c1e1b00 */
[----:B------:R-:W5:Y:S01]  /*1930*/  LDG.E.64 R10, desc[UR16][R24.64+0x6000] ;  /* 0x00600010180a7981 */ /* 0x000f62000c1e1b00 */
[----:B-1----:R-:W-:-:S04]  /*1940*/  UIMAD UR14, UR11, 0xe00, URZ ;  /* 0x00000e000b0e78a4 */ /* 0x002fc8000f8e02ff */
[----:B------:R-:W-:Y:S02]  /*1950*/  USHF.R.S32.HI UR15, URZ, 0x1f, UR14 ;  /* 0x0000001fff0f7899 */ /* 0x000fe4000801140e */
[----:B------:R-:W-:-:S04]  /*1960*/  UIADD3 UR5, UP0, UPT, UR14, UR9, URZ ;  /* 0x000000090e057290 */ /* 0x000fc8000ff1e0ff */
[----:B------:R-:W-:Y:S01]  /*1970*/  UIADD3.X UR6, UPT, UPT, UR15, UR10, URZ, UP0, !UPT ;  /* 0x0000000a0f067290 */ /* 0x000fe200087fe4ff */
[----:B--2---:R-:W-:-:S08]  /*1980*/  DADD R12, R12, R8 ;  /* 0x000000000c0c7229 */ /* 0x004fd00000000008 */
[----:B---3--:R-:W-:-:S08]  /*1990*/  DADD R12, R14, R12 ;  /* 0x000000000e0c7229 */ /* 0x008fd0000000000c */
[----:B----4-:R-:W-:-:S08]  /*19a0*/  DADD R12, R16, R12 ;  /* 0x00000000100c7229 */ /* 0x010fd0000000000c */
[----:B-----5:R-:W-:-:S08]  /*19b0*/  DADD R12, R18, R12 ;  /* 0x00000000120c7229 */ /* 0x020fd0000000000c */
[----:B------:R-:W-:Y:S01]  /*19c0*/  DADD R20, R20, R12 ;  /* 0x0000000014147229 */ /* 0x000fe2000000000c */
[----:B0-----:R-:W-:-:S05]  /*19d0*/  IMAD.MOV.U32 R12, RZ, RZ, R2 ;  /* 0x000000ffff0c7224 */ /* 0x001fca00078e0002 */
[----:B------:R-:W-:Y:S02]  /*19e0*/  IADD3 R8, P1, PT, R12, -UR7, RZ ;  /* 0x800000070c087c10 */ /* 0x000fe4000ff3e0ff */
[----:B------:R-:W-:Y:S02]  /*19f0*/  DADD R4, R4, R20 ;  /* 0x0000000004047229 */ /* 0x000fe40000000014 */
[----:B------:R-:W-:Y:S02]  /*1a00*/  ISETP.GE.U32.AND P0, PT, R8, UR14, PT ;  /* 0x0000000e08007c0c */ /* 0x000fe4000bf06070 */
[----:B------:R-:W-:-:S04]  /*1a10*/  IADD3.X R8, PT, PT, R3, ~UR8, RZ, P1, !PT ;  /* 0x8000000803087c10 */ /* 0x000fc80008ffe4ff */
[----:B------:R-:W-:Y:S01]  /*1a20*/  ISETP.GE.U32.AND.EX P0, PT, R8, UR15, PT, P0 ;  /* 0x0000000f08007c0c */ /* 0x000fe2000bf06100 */
[----:B------:R-:W-:-:S12]  /*1a30*/  DADD R8, R10, R4 ;  /* 0x000000000a087229 */ /* 0x000fd80000000004 */
[----:B------:R-:W-:Y:S05]  /*1a40*/  @!P0 BRA `(.L_x_46) ;  /* 0x0000000800408947 */ /* 0x000fea0003800000 */
[----:B------:R-:W-:Y:S02]  /*1a50*/  UIADD3 UR7, UP0, UPT, UR14, UR7, URZ ;  /* 0x000000070e077290 */ /* 0x000fe4000ff1e0ff */
[----:B------:R-:W-:Y:S01]  /*1a60*/  IMAD.U32 R5, RZ, RZ, UR14 ;  /* 0x0000000eff057e24 */ /* 0x000fe2000f8e00ff */
[----:B------:R-:W-:Y:S01]  /*1a70*/  UIADD3 UR4, UPT, UPT, UR4, 0x1, URZ ;  /* 0x0000000104047890 */ /* 0x000fe2000fffe0ff */
[----:B------:R-:W-:Y:S01]  /*1a80*/  VIADD R0, R0, -UR14 ;  /* 0x8000000e00007c36 */ /* 0x000fe20008000000 */
[----:B------:R-:W-:Y:S01]  /*1a90*/  UIADD3.X UR8, UPT, UPT, UR15, UR8, URZ, UP0, !UPT ;  /* 0x000000080f087290 */ /* 0x000fe200087fe4ff */
[----:B------:R-:W-:Y:S01]  /*1aa0*/  IMAD.WIDE R6, R5, 0x8, R6 ;  /* 0x0000000805067825 */ /* 0x000fe200078e0206 */
[----:B------:R-:W-:Y:S01]  /*1ab0*/  ISETP.LT.U32.AND P0, PT, R23, UR7, PT ;  /* 0x0000000717007c0c */ /* 0x000fe2000bf01070 */
[----:B------:R-:W-:Y:S01]  /*1ac0*/  UMOV UR9, UR5 ;  /* 0x0000000500097c82 */ /* 0x000fe20008000000 */
[----:B------:R-:W-:Y:S02]  /*1ad0*/  UMOV UR10, UR6 ;  /* 0x00000006000a7c82 */ /* 0x000fe40008000000 */
[----:B------:R-:W-:-:S05]  /*1ae0*/  IMAD.U32 R11, RZ, RZ, UR8 ;  /* 0x00000008ff0b7e24 */ /* 0x000fca000f8e00ff */
[----:B------:R-:W-:-:S13]  /*1af0*/  ISETP.GT.U32.AND.EX P0, PT, R11, R22, PT, P0 ;  /* 0x000000160b00720c */ /* 0x000fda0003f04100 */
[----:B------:R-:W-:Y:S05]  /*1b00*/  @!P0 BRA `(.L_x_48) ;  /* 0xfffffffc005c8947 */ /* 0x000fea000383ffff */
[----:B------:R-:W-:-:S05]  /*1b10*/  UMOV UR6, UR14 ;  /* 0x0000000e00067c82 */ /* 0x000fca0008000000 */
.L_x_47:
[----:B------:R-:W0:Y:S01]  /*1b20*/  S2R R11, SR_TID.X ;  /* 0x00000000000b7919 */ /* 0x000e220000002100 */
[C---:B------:R-:W-:Y:S01]  /*1b30*/  VIADD R2, R12.reuse, -UR7 ;  /* 0x800000070c027c36 */ /* 0x040fe20008000000 */
[----:B------:R-:W-:Y:S01]  /*1b40*/  ISETP.LE.U32.AND P1, PT, R12, UR7, PT ;  /* 0x000000070c007c0c */ /* 0x000fe2000bf23070 */
[----:B------:R-:W-:Y:S01]  /*1b50*/  IMAD.U32 R4, RZ, RZ, UR8 ;  /* 0x00000008ff047e24 */ /* 0x000fe2000f8e00ff */
[----:B------:R-:W-:Y:S02]  /*1b60*/  BSSY.RECONVERGENT B1, `(.L_x_46) ;  /* 0x000007e000017945 */ /* 0x000fe40003800200 */
[----:B0-----:R-:W-:-:S04]  /*1b70*/  ISETP.GE.AND P0, PT, R11, R2, PT ;  /* 0x000000020b00720c */ /* 0x001fc80003f06270 */
[----:B------:R-:W-:-:S13]  /*1b80*/  ISETP.GE.U32.OR.EX P0, PT, R4, R3, P0, P1 ;  /* 0x000000030400720c */ /* 0x000fda0000706510 */
[----:B------:R-:W-:Y:S05]  /*1b90*/  @P0 BRA `(.L_x_49) ;  /* 0x0000000400e80947 */ /* 0x000fea0003800000 */
[----:B------:R-:W-:Y:S01]  /*1ba0*/  UIMAD UR5, UR18, 0xe00, URZ ;  /* 0x00000e00120578a4 */ /* 0x000fe2000f8e02ff */
[----:B------:R-:W-:Y:S01]  /*1bb0*/  LOP3.LUT R3, RZ, R11, RZ, 0x33, !PT ;  /* 0x0000000bff037212 */ /* 0x000fe200078e33ff */
[----:B------:R-:W-:Y:S01]  /*1bc0*/  UIMAD UR14, UR4, UR11, URZ ;  /* 0x0000000b040e72a4 */ /* 0x000fe2000f8e02ff */
[----:B------:R-:W-:Y:S01]  /*1bd0*/  BSSY.RECONVERGENT B2, `(.L_x_50) ;  /* 0x0000035000027945 */ /* 0x000fe20003800200 */
[----:B------:R-:W-:Y:S01]  /*1be0*/  UIADD3 UR5, UPT, UPT, UR5, UR6, URZ ;  /* 0x0000000605057290 */ /* 0x000fe2000fffe0ff */
[----:B------:R-:W-:-:S03]  /*1bf0*/  IMAD.MOV.U32 R2, RZ, RZ, R11 ;  /* 0x000000ffff027224 */ /* 0x000fc600078e000b */
[----:B------:R-:W-:Y:S02]  /*1c00*/  IMAD.U32 R5, RZ, RZ, UR14 ;  /* 0x0000000eff057e24 */ /* 0x000fe4000f8e00ff */
[----:B------:R-:W-:-:S05]  /*1c10*/  IADD3 R12, PT, PT, R12, -UR5, R3 ;  /* 0x800000050c0c7c10 */ /* 0x000fca000fffe003 */
[----:B------:R-:W-:-:S05]  /*1c20*/  IMAD R12, R5, -0xe00, R12 ;  /* 0xfffff200050c7824 */ /* 0x000fca00078e020c */
[C---:B------:R-:W-:Y:S02]  /*1c30*/  ISETP.GE.U32.AND P1, PT, R12.reuse, 0x1e00, PT ;  /* 0x00001e000c00780c */ /* 0x040fe40003f26070 */
[----:B------:R-:W-:-:S04]  /*1c40*/  LEA.HI R3, R12, 0x1, RZ, 0x17 ;  /* 0x000000010c037811 */ /* 0x000fc800078fb8ff */
[----:B------:R-:W-:-:S04]  /*1c50*/  LOP3.LUT R4, R3, 0xf, RZ, 0xc0, !PT ;  /* 0x0000000f03047812 */ /* 0x000fc800078ec0ff */
[----:B------:R-:W-:-:S03]  /*1c60*/  ISETP.NE.AND P0, PT, R4, RZ, PT ;  /* 0x000000ff0400720c */ /* 0x000fc60003f05270 */
[----:B------:R-:W-:Y:S10]  /*1c70*/  @!P1 BRA `(.L_x_51) ;  /* 0x0000000000a89947 */ /* 0x000ff40003800000 */
[----:B------:R-:W-:-:S04]  /*1c80*/  LEA.HI R2, R0, 0x1, RZ, 0x17 ;  /* 0x0000000100027811 */ /* 0x000fc800078fb8ff */
[----:B------:R-:W-:Y:S01]  /*1c90*/  LOP3.LUT R5, R2, 0xfffff0, RZ, 0xc0, !PT ;  /* 0x00fffff002057812 */ /* 0x000fe200078ec0ff */
[----:B------:R-:W-:-:S04]  /*1ca0*/  IMAD.MOV.U32 R2, RZ, RZ, R11 ;  /* 0x000000ffff027224 */ /* 0x000fc800078e000b */
[----:B------:R-:W-:-:S07]  /*1cb0*/  IMAD.MOV R5, RZ, RZ, -R5 ;  /* 0x000000ffff057224 */ /* 0x000fce00078e0a05 */
.L_x_52:
[----:B------:R-:W2:Y:S04]  /*1cc0*/  LDG.E.64 R20, desc[UR16][R6.64+-0x8000] ;  /* 0xff80001006147981 */ /* 0x000ea8000c1e1b00 */
[----:B------:R-:W3:Y:S04]  /*1cd0*/  LDG.E.64 R18, desc[UR16][R6.64+-0x7000] ;  /* 0xff90001006127981 */ /* 0x000ee8000c1e1b00 */
[----:B------:R-:W4:Y:S04]  /*1ce0*/  LDG.E.64 R16, desc[UR16][R6.64+-0x6000] ;  /* 0xffa0001006107981 */ /* 0x000f28000c1e1b00 */
[----:B------:R-:W5:Y:S04]  /*1cf0*/  LDG.E.64 R14, desc[UR16][R6.64+-0x5000] ;  /* 0xffb00010060e7981 */ /* 0x000f68000c1e1b00 */
[----:B------:R-:W5:Y:S04]  /*1d00*/  LDG.E.64 R12, desc[UR16][R6.64+-0x4000] ;  /* 0xffc00010060c7981 */ /* 0x000f68000c1e1b00 */
[----:B------:R-:W5:Y:S04]  /*1d10*/  LDG.E.64 R10, desc[UR16][R6.64+-0x3000] ;  /* 0xffd00010060a7981 */ /* 0x000f68000c1e1b00 */
[----:B------:R-:W5:Y:S04]  /*1d20*/  LDG.E.64 R24, desc[UR16][R6.64+-0x2000] ;  /* 0xffe0001006187981 */ /* 0x000f68000c1e1b00 */
[----:B------:R-:W5:Y:S01]  /*1d30*/  LDG.E.64 R22, desc[UR16][R6.64+-0x1000] ;  /* 0xfff0001006167981 */ /* 0x000f62000c1e1b00 */
[----:B--2---:R-:W-:-:S03]  /*1d40*/  DADD R20, R20, R8 ;  /* 0x0000000014147229 */ /* 0x004fc60000000008 */
[----:B------:R-:W2:Y:S05]  /*1d50*/  LDG.E.64 R8, desc[UR16][R6.64] ;  /* 0x0000001006087981 */ /* 0x000eaa000c1e1b00 */
[----:B---3--:R-:W-:Y:S02]  /*1d60*/  DADD R18, R20, R18 ;  /* 0x0000000014127229 */ /* 0x008fe40000000012 */
[----:B------:R-:W3:Y:S06]  /*1d70*/  LDG.E.64 R20, desc[UR16][R6.64+0x1000] ;  /* 0x0010001006147981 */ /* 0x000eec000c1e1b00 */
[----:B----4-:R-:W-:-:S02]  /*1d80*/  DADD R16, R18, R16 ;  /* 0x0000000012107229 */ /* 0x010fc40000000010 */
[----:B------:R-:W4:Y:S06]  /*1d90*/  LDG.E.64 R18, desc[UR16][R6.64+0x2000] ;  /* 0x0020001006127981 */ /* 0x000f2c000c1e1b00 */
[----:B-----5:R-:W-:Y:S02]  /*1da0*/  DADD R14, R16, R14 ;  /* 0x00000000100e7229 */ /* 0x020fe4000000000e */
[----:B------:R-:W5:Y:S06]  /*1db0*/  LDG.E.64 R16, desc[UR16][R6.64+0x3000] ;  /* 0x0030001006107981 */ /* 0x000f6c000c1e1b00 */
[----:B------:R-:W-:-:S02]  /*1dc0*/  DADD R12, R14, R12 ;  /* 0x000000000e0c7229 */ /* 0x000fc4000000000c */
[----:B------:R-:W5:Y:S06]  /*1dd0*/  LDG.E.64 R14, desc[UR16][R6.64+0x4000] ;  /* 0x00400010060e7981 */ /* 0x000f6c000c1e1b00 */
[----:B------:R-:W-:Y:S02]  /*1de0*/  DADD R10, R12, R10 ;  /* 0x000000000c0a7229 */ /* 0x000fe4000000000a */
[----:B------:R-:W5:Y:S06]  /*1df0*/  LDG.E.64 R12, desc[UR16][R6.64+0x5000] ;  /* 0x00500010060c7981 */ /* 0x000f6c000c1e1b00 */
[----:B------:R-:W-:-:S02]  /*1e00*/  DADD R24, R10, R24 ;  /* 0x000000000a187229 */ /* 0x000fc40000000018 */
[----:B------:R-:W5:Y:S06]  /*1e10*/  LDG.E.64 R10, desc[UR16][R6.64+0x6000] ;  /* 0x00600010060a7981 */ /* 0x000f6c000c1e1b00 */
[----:B------:R-:W-:Y:S02]  /*1e20*/  DADD R22, R24, R22 ;  /* 0x0000000018167229 */ /* 0x000fe40000000016 */
[----:B------:R0:W5:Y:S01]  /*1e30*/  LDG.E.64 R24, desc[UR16][R6.64+0x7000] ;  /* 0x0070001006187981 */ /* 0x000162000c1e1b00 */
        /* <DEDUP_REMOVED lines=8> */
[----:B-----5:R-:W-:-:S08]  /*1ec0*/  DADD R8, R8, R16 ;  /* 0x0000000008087229 */ /* 0x020fd00000000010 */
[----:B------:R-:W-:-:S08]  /*1ed0*/  DADD R8, R8, R14 ;  /* 0x0000000008087229 */ /* 0x000fd0000000000e */
[----:B------:R-:W-:-:S08]  /*1ee0*/  DADD R8, R8, R12 ;  /* 0x0000000008087229 */ /* 0x000fd0000000000c */
[----:B------:R-:W-:-:S08]  /*1ef0*/  DADD R8, R8, R10 ;  /* 0x0000000008087229 */ /* 0x000fd0000000000a */
[----:B------:R-:W-:Y:S01]  /*1f00*/  DADD R8, R8, R24 ;  /* 0x0000000008087229 */ /* 0x000fe20000000018 */
[----:B------:R-:W-:Y:S10]  /*1f10*/  @P1 BRA `(.L_x_52) ;  /* 0xfffffffc00681947 */ /* 0x000ff4000383ffff */
.L_x_51:
[----:B------:R-:W-:Y:S05]  /*1f20*/  BSYNC.RECONVERGENT B2 ;  /* 0x0000000000027941 */ /* 0x000fea0003800200 */
.L_x_50:
[----:B------:R-:W-:Y:S05]  /*1f30*/  @!P0 BRA `(.L_x_49) ;  /* 0x0000000400008947 */ /* 0x000fea0003800000 */
[----:B------:R-:W-:Y:S01]  /*1f40*/  ISETP.GE.U32.AND P1, PT, R4, 0x8, PT ;  /* 0x000000080400780c */ /* 0x000fe20003f26070 */
[----:B------:R-:W-:Y:S01]  /*1f50*/  BSSY.RECONVERGENT B2, `(.L_x_53) ;  /* 0x0000019000027945 */ /* 0x000fe20003800200 */
[----:B------:R-:W-:-:S04]  /*1f60*/  LOP3.LUT R24, R3, 0x7, RZ, 0xc0, !PT ;  /* 0x0000000703187812 */ /* 0x000fc800078ec0ff */
[----:B------:R-:W-:-:S07]  /*1f70*/  ISETP.NE.AND P0, PT, R24, RZ, PT ;  /* 0x000000ff1800720c */ /* 0x000fce0003f05270 */
[----:B------:R-:W-:Y:S06]  /*1f80*/  @!P1 BRA `(.L_x_54) ;  /* 0x0000000000549947 */ /* 0x000fec0003800000 */
[----:B------:R-:W-:-:S05]  /*1f90*/  IADD3 R4, P1, PT, R2, UR7, RZ ;  /* 0x0000000702047c10 */ /* 0x000fca000ff3e0ff */
[----:B------:R-:W-:Y:S01]  /*1fa0*/  IMAD.X R5, RZ, RZ, UR8, P1 ;  /* 0x00000008ff057e24 */ /* 0x000fe200088e06ff */
[----:B------:R-:W-:-:S04]  /*1fb0*/  LEA R20, P1, R4, UR12, 0x3 ;  /* 0x0000000c04147c11 */ /* 0x000fc8000f8218ff */
[----:B------:R-:W-:-:S05]  /*1fc0*/  LEA.HI.X R21, R4, UR13, R5, 0x3, P1 ;  /* 0x0000000d04157c11 */ /* 0x000fca00088f1c05 */
        /* <DEDUP_REMOVED lines=8> */
[----:B------:R-:W-:Y:S01]  /*2050*/  VIADD R2, R2, 0x1000 ;  /* 0x0000100002027836 */ /* 0x000fe20000000000 */
[----:B--2---:R-:W-:-:S08]  /*2060*/  DADD R22, R8, R22 ;  /* 0x0000000008167229 */ /* 0x004fd00000000016 */
[----:B---3--:R-:W-:-:S08]  /*2070*/  DADD R16, R22, R16 ;  /* 0x0000000016107229 */ /* 0x008fd00000000010 */
[----:B----4-:R-:W-:-:S08]  /*2080*/  DADD R14, R16, R14 ;  /* 0x00000000100e7229 */ /* 0x010fd0000000000e */
[----:B-----5:R-:W-:-:S08]  /*2090*/  DADD R12, R14, R12 ;  /* 0x000000000e0c7229 */ /* 0x020fd0000000000c */
[----:B------:R-:W-:-:S08]  /*20a0*/  DADD R10, R12, R10 ;  /* 0x000000000c0a7229 */ /* 0x000fd0000000000a */
[----:B------:R-:W-:-:S08]  /*20b0*/  DADD R6, R10, R6 ;  /* 0x000000000a067229 */ /* 0x000fd00000000006 */
[----:B------:R-:W-:-:S08]  /*20c0*/  DADD R4, R6, R4 ;  /* 0x0000000006047229 */ /* 0x000fd00000000004 */
[----:B------:R-:W-:-:S11]  /*20d0*/  DADD R8, R4, R18 ;  /* 0x0000000004087229 */ /* 0x000fd60000000012 */
.L_x_54:
[----:B------:R-:W-:Y:S05]  /*20e0*/  BSYNC.RECONVERGENT B2 ;  /* 0x0000000000027941 */ /* 0x000fea0003800200 */
.L_x_53:
[----:B------:R-:W-:Y:S05]  /*20f0*/  @!P0 BRA `(.L_x_49) ;  /* 0x0000000000908947 */ /* 0x000fea0003800000 */
[----:B------:R-:W-:Y:S01]  /*2100*/  ISETP.GE.U32.AND P1, PT, R24, 0x4, PT ;  /* 0x000000041800780c */ /* 0x000fe20003f26070 */
[----:B------:R-:W-:Y:S01]  /*2110*/  BSSY.RECONVERGENT B2, `(.L_x_55) ;  /* 0x0000010000027945 */ /* 0x000fe20003800200 */
[----:B------:R-:W-:-:S11]  /*2120*/  LOP3.LUT P0, RZ, R3, 0x3, RZ, 0xc0, !PT ;  /* 0x0000000303ff7812 */ /* 0x000fd6000780c0ff */
[----:B------:R-:W-:Y:S05]  /*2130*/  @!P1 BRA `(.L_x_56) ;  /* 0x0000000000349947 */ /* 0x000fea0003800000 */
[----:B------:R-:W-:-:S05]  /*2140*/  IADD3 R3, P1, PT, R2, UR7, RZ ;  /* 0x0000000702037c10 */ /* 0x000fca000ff3e0ff */
[----:B------:R-:W-:Y:S01]  /*2150*/  IMAD.X R6, RZ, RZ, UR8, P1 ;  /* 0x00000008ff067e24 */ /* 0x000fe200088e06ff */
[----:B------:R-:W-:-:S04]  /*2160*/  LEA R4, P1, R3, UR12, 0x3 ;  /* 0x0000000c03047c11 */ /* 0x000fc8000f8218ff */
[----:B------:R-:W-:-:S05]  /*2170*/  LEA.HI.X R5, R3, UR13, R6, 0x3, P1 ;  /* 0x0000000d03057c11 */ /* 0x000fca00088f1c06 */
[----:B------:R-:W2:Y:S04]  /*2180*/  LDG.E.64 R6, desc[UR16][R4.64] ;  /* 0x0000001004067981 */ /* 0x000ea8000c1e1b00 */
[----:B------:R-:W3:Y:S04]  /*2190*/  LDG.E.64 R10, desc[UR16][R4.64+0x1000] ;  /* 0x00100010040a7981 */ /* 0x000ee8000c1e1b00 */
[----:B------:R-:W4:Y:S04]  /*21a0*/  LDG.E.64 R12, desc[UR16][R4.64+0x2000] ;  /* 0x00200010040c7981 */ /* 0x000f28000c1e1b00 */
[----:B------:R-:W5:Y:S01]  /*21b0*/  LDG.E.64 R14, desc[UR16][R4.64+0x3000] ;  /* 0x00300010040e7981 */ /* 0x000f62000c1e1b00 */
[----:B------:R-:W-:Y:S01]  /*21c0*/  VIADD R2, R2, 0x800 ;  /* 0x0000080002027836 */ /* 0x000fe20000000000 */
[----:B--2---:R-:W-:-:S08]  /*21d0*/  DADD R6, R8, R6 ;  /* 0x0000000008067229 */ /* 0x004fd00000000006 */
[----:B---3--:R-:W-:-:S08]  /*21e0*/  DADD R6, R6, R10 ;  /* 0x0000000006067229 */ /* 0x008fd0000000000a */
[----:B----4-:R-:W-:-:S08]  /*21f0*/  DADD R6, R6, R12 ;  /* 0x0000000006067229 */ /* 0x010fd0000000000c */
[----:B-----5:R-:W-:-:S11]  /*2200*/  DADD R8, R6, R14 ;  /* 0x0000000006087229 */ /* 0x020fd6000000000e */
.L_x_56:
[----:B------:R-:W-:Y:S05]  /*2210*/  BSYNC.RECONVERGENT B2 ;  /* 0x0000000000027941 */ /* 0x000fea0003800200 */
.L_x_55:
[----:B------:R-:W-:Y:S05]  /*2220*/  @!P0 BRA `(.L_x_49) ;  /* 0x0000000000448947 */ /* 0x000fea0003800000 */
[----:B------:R-:W-:Y:S02]  /*2230*/  LOP3.LUT R0, R0, 0xffff, RZ, 0xc0, !PT ;  /* 0x0000ffff00007812 */ /* 0x000fe400078ec0ff */
[----:B------:R-:W-:Y:S02]  /*2240*/  IADD3 R2, P0, PT, R2, UR9, RZ ;  /* 0x0000000902027c10 */ /* 0x000fe4000ff1e0ff */
[----:B------:R-:W-:Y:S02]  /*2250*/  LEA.HI R0, R0, 0x1, RZ, 0x17 ;  /* 0x0000000100007811 */ /* 0x000fe400078fb8ff */
[----:B------:R-:W-:Y:S01]  /*2260*/  LEA R4, P1, R2, UR12, 0x3 ;  /* 0x0000000c02047c11 */ /* 0x000fe2000f8218ff */
[----:B------:R-:W-:Y:S01]  /*2270*/  IMAD.X R5, RZ, RZ, UR10, P0 ;  /* 0x0000000aff057e24 */ /* 0x000fe200080e06ff */
[----:B------:R-:W-:-:S04]  /*2280*/  LOP3.LUT R0, R0, 0x3, RZ, 0xc0, !PT ;  /* 0x0000000300007812 */ /* 0x000fc800078ec0ff */
[----:B------:R-:W-:Y:S01]  /*2290*/  LEA.HI.X R5, R2, UR13, R5, 0x3, P1 ;  /* 0x0000000d02057c11 */ /* 0x000fe200088f1c05 */
[----:B------:R-:W-:-:S07]  /*22a0*/  IMAD.MOV R0, RZ, RZ, -R0 ;  /* 0x000000ffff007224 */ /* 0x000fce00078e0a00 */
.L_x_57:
[----:B------:R-:W-:Y:S02]  /*22b0*/  IMAD.MOV.U32 R2, RZ, RZ, R4 ;  /* 0x000000ffff027224 */ /* 0x000fe400078e0004 */
[----:B------:R-:W-:-:S06]  /*22c0*/  IMAD.MOV.U32 R3, RZ, RZ, R5 ;  /* 0x000000ffff037224 */ /* 0x000fcc00078e0005 */
[----:B------:R-:W2:Y:S01]  /*22d0*/  LDG.E.64 R2, desc[UR16][R2.64] ;  /* 0x0000001002027981 */ /* 0x000ea2000c1e1b00 */
[----:B------:R-:W-:Y:S01]  /*22e0*/  VIADD R0, R0, 0x1 ;  /* 0x0000000100007836 */ /* 0x000fe20000000000 */
[----:B------:R-:W-:-:S04]  /*22f0*/  IADD3 R4, P1, PT, R4, 0x1000, RZ ;  /* 0x0000100004047810 */ /* 0x000fc80007f3e0ff */
[----:B------:R-:W-:Y:S01]  /*2300*/  ISETP.NE.AND P0, PT, R0, RZ, PT ;  /* 0x000000ff0000720c */ /* 0x000fe20003f05270 */
[----:B------:R-:W-:Y:S01]  /*2310*/  IMAD.X R5, RZ, RZ, R5, P1 ;  /* 0x000000ffff057224 */ /* 0x000fe200008e0605 */
[----:B--2---:R-:W-:-:S11]  /*2320*/  DADD R8, R2, R8 ;  /* 0x0000000002087229 */ /* 0x004fd60000000008 */
[----:B------:R-:W-:Y:S05]  /*2330*/  @P0 BRA `(.L_x_57) ;  /* 0xfffffffc00dc0947 */ /* 0x000fea000383ffff */
.L_x_49:
[----:B------:R-:W-:Y:S05]  /*2340*/  BSYNC.RECONVERGENT B1 ;  /* 0x0000000000017941 */ /* 0x000fea0003800200 */
.L_x_46:
[----:B------:R-:W0:Y:S01]  /*2350*/  S2R R0, SR_LANEID ;  /* 0x0000000000007919 */ /* 0x000e220000000000 */
[----:B------:R-:W-:Y:S04]  /*2360*/  SHFL.DOWN PT, R2, R8, 0x1, 0x1f ;  /* 0x08201f0008027f89 */ /* 0x000fe800000e0000 */
[----:B------:R-:W1:Y:S01]  /*2370*/  SHFL.DOWN PT, R3, R9, 0x1, 0x1f ;  /* 0x08201f0009037f89 */ /* 0x000e6200000e0000 */
[----:B------:R-:W2:Y:S01]  /*2380*/  S2R R11, SR_TID.X ;  /* 0x00000000000b7919 */ /* 0x000ea20000002100 */
        /* <DEDUP_REMOVED lines=20> */
[----:B------:R-:W-:Y:S02]  /*24d0*/  @!P1 MOV R7, 0x400 ;  /* 0x0000040000079802 */ /* 0x000fe40000000f00 */
[----:B--2---:R-:W-:Y:S01]  /*24e0*/  @!P1 SHF.R.U32.HI R6, RZ, 0x2, R11 ;  /* 0x00000002ff069819 */ /* 0x004fe2000001160b */
[----:B------:R-:W0:Y:S01]  /*24f0*/  SHFL.DOWN PT, R3, R9, 0x8, 0x1f ;  /* 0x09001f0009037f89 */ /* 0x000e2200000e0000 */
[----:B-1----:R-:W-:-:S02]  /*2500*/  @!P1 LEA R7, R10, R7, 0x18 ;  /* 0x000000070a079211 */ /* 0x002fc400078ec0ff */
[----:B------:R-:W-:-:S05]  /*2510*/  @!P1 LOP3.LUT R6, R6, 0xf8, RZ, 0xc0, !PT ;  /* 0x000000f806069812 */ /* 0x000fca00078ec0ff */
        /* <DEDUP_REMOVED lines=14> */
[----:B------:R-:W1:Y:S01]  /*2600*/  S2UR UR5, SR_CgaCtaId ;  /* 0x00000000000579c3 */ /* 0x000e620000008800 */
[----:B------:R-:W-:Y:S02]  /*2610*/  UMOV UR4, 0x400 ;  /* 0x0000040000047882 */ /* 0x000fe40000000000 */
[----:B-1----:R-:W-:-:S09]  /*2620*/  ULEA UR4, UR5, UR4, 0x18 ;  /* 0x0000000405047291 */ /* 0x002fd2000f8ec0ff */
[----:B0-----:R-:W0:Y:S04]  /*2630*/  LDS.64 R2, [UR4+0x18] ;  /* 0x00001804ff027984 */ /* 0x001e280008000a00 */
        /* <DEDUP_REMOVED lines=22> */
.L_x_45:
[----:B------:R-:W-:Y:S05]  /*27a0*/  BSYNC.RECONVERGENT B0 ;  /* 0x0000000000007941 */ /* 0x000fea0003800200 */
.L_x_30:
[----:B------:R-:W-:Y:S05]  /*27b0*/  @P0 EXIT ;  /* 0x000000000000094d */ /* 0x000fea0003800000 */
[----:B------:R-:W3:Y:S02]  /*27c0*/  LDCU.64 UR4, c[0x0][0x388] ;  /* 0x00007100ff0477ac */ /* 0x000ee40008000a00 */
[----:B---3--:R-:W-:-:S06]  /*27d0*/  UIMAD.WIDE.U32 UR4, UR18, 0x8, UR4 ;  /* 0x00000008120478a5 */ /* 0x008fcc000f8e0004 */
[----:B0-----:R-:W-:Y:S02]  /*27e0*/  IMAD.U32 R2, RZ, RZ, UR4 ;  /* 0x00000004ff027e24 */ /* 0x001fe4000f8e00ff */
[----:B--2---:R-:W-:-:S05]  /*27f0*/  IMAD.U32 R3, RZ, RZ, UR5 ;  /* 0x00000005ff037e24 */ /* 0x004fca000f8e00ff */
[----:B------:R-:W-:Y:S01]  /*2800*/  STG.E.64 desc[UR16][R2.64], R8 ;  /* 0x0000000802007986 */ /* 0x000fe2000c101b10 */
[----:B------:R-:W-:Y:S05]  /*2810*/  EXIT ;  /* 0x000000000000794d */ /* 0x000fea0003800000 */
.L_x_58:
        /* <DEDUP_REMOVED lines=14> */
.L_x_437:


//--------------------- .text._ZN3cub18CUB_300001_SM_10006detail6reduce28DeviceReduceSingleTileKernelINS2_10policy_hubIdyN4cuda3std3__44plusIdEEE10Policy1000EN6thrust24THRUST_300001_SM_1000_NS6detail15normal_iteratorINSD_10device_ptrIdEEEEPdyS9_ddNS7_10__identityEEEvT0_T1_T2_T3_T4_T6_ --------------------------
	.section	.text._ZN3cub18CUB_300001_SM_10006detail6reduce28DeviceReduceSingleTileKernelINS2_10policy_hubIdyN4cuda3std3__44plusIdEEE10Policy1000EN6thrust24THRUST_300001_SM_1000_NS6detail15normal_iteratorINSD_10device_ptrIdEEEEPdyS9_ddNS7_10__identityEEEvT0_T1_T2_T3_T4_T6_,"ax",@progbits
	.align	128
        .global         _ZN3cub18CUB_300001_SM_10006detail6reduce28DeviceReduceSingleTileKernelINS2_10policy_hubIdyN4cuda3std3__44plusIdEEE10Policy1000EN6thrust24THRUST_300001_SM_1000_NS6detail15normal_iteratorINSD_10device_ptrIdEEEEPdyS9_ddNS7_10__identityEEEvT0_T1_T2_T3_T4_T6_
        .type           _ZN3cub18CUB_300001_SM_10006detail6reduce28DeviceReduceSingleTileKernelINS2_10policy_hubIdyN4cuda3std3__44plusIdEEE10Policy1000EN6thrust24THRUST_300001_SM_1000_NS6detail15normal_iteratorINSD_10device_ptrIdEEEEPdyS9_ddNS7_10__identityEEEvT0_T1_T2_T3_T4_T6_,@function
        .size           _ZN3cub18CUB_300001_SM_10006detail6reduce28DeviceReduceSingleTileKernelINS2_10policy_hubIdyN4cuda3std3__44plusIdEEE10Policy1000EN6thrust24THRUST_300001_SM_1000_NS6detail15normal_iteratorINSD_10device_ptrIdEEEEPdyS9_ddNS7_10__identityEEEvT0_T1_T2_T3_T4_T6_,(.L_x_438 - _ZN3cub18CUB_300001_SM_10006detail6reduce28DeviceReduceSingleTileKernelINS2_10policy_hubIdyN4cuda3std3__44plusIdEEE10Policy1000EN6thrust24THRUST_300001_SM_1000_NS6detail15normal_iteratorINSD_10device_ptrIdEEEEPdyS9_ddNS7_10__identityEEEvT0_T1_T2_T3_T4_T6_)
        .other          _ZN3cub18CUB_300001_SM_10006detail6reduce28DeviceReduceSingleTileKernelINS2_10policy_hubIdyN4cuda3std3__44plusIdEEE10Policy1000EN6thrust24THRUST_300001_SM_1000_NS6detail15normal_iteratorINSD_10device_ptrIdEEEEPdyS9_ddNS7_10__identityEEEvT0_T1_T2_T3_T4_T6_,@"STO_CUDA_ENTRY STV_DEFAULT"
_ZN3cub18CUB_300001_SM_10006detail6reduce28DeviceReduceSingleTileKernelINS2_10policy_hubIdyN4cuda3std3__44plusIdEEE10Policy1000EN6thrust24THRUST_300001_SM_1000_NS6detail15normal_iteratorINSD_10device_ptrIdEEEEPdyS9_ddNS7_10__identityEEEvT0_T1_T2_T3_T4_T6_:
.text._ZN3cub18CUB_300001_SM_10006detail6reduce28DeviceReduceSingleTileKernelINS2_10policy_hubIdyN4cuda3std3__44plusIdEEE10Policy1000EN6thrust24THRUST_300001_SM_1000_NS6detail15normal_iteratorINSD_10device_ptrIdEEEEPdyS9_ddNS7_10__identityEEEvT0_T1_T2_T3_T4_T6_:
[----:B------:R-:W-:Y:S01]  /*0000*/  LDC R1, c[0x0][0x37c] ;  /* 0x0000df00ff017b82 */ /* 0x000fe20000000800 */
[----:B------:R-:W0:Y:S01]  /*0010*/  LDCU.64 UR4, c[0x0][0x390] ;  /* 0x00007200ff0477ac */ /* 0x000e220008000a00 */
[----:B------:R-:W1:Y:S01]  /*0020*/  LDCU.64 UR6, c[0x0][0x358] ;  /* 0x00006b00ff0677ac */ /* 0x000e620008000a00 */
[----:B0-----:R-:W-:Y:S02]  /*0030*/  IMAD.U32 R8, RZ, RZ, UR4 ;  /* 0x00000004ff087e24 */ /* 0x001fe4000f8e00ff */
[----:B------:R-:W-:-:S03]  /*0040*/  IMAD.U32 R9, RZ, RZ, UR5 ;  /* 0x00000005ff097e24 */ /* 0x000fc6000f8e00ff */
[----:B------:R-:W-:-:S04]  /*0050*/  ISETP.NE.U32.AND P0, PT, R8, RZ, PT ;  /* 0x000000ff0800720c */ /* 0x000fc80003f05070 */
[----:B------:R-:W-:-:S13]  /*0060*/  ISETP.NE.AND.EX P0, PT, R9, RZ, PT, P0 ;  /* 0x000000ff0900720c */ /* 0x000fda0003f05300 */
        /* <DEDUP_REMOVED lines=8> */
.L_x_59:
[----:B------:R-:W-:Y:S01]  /*00f0*/  ISETP.GT.U32.AND P0, PT, R8, 0xdff, PT ;  /* 0x00000dff0800780c */ /* 0x000fe20003f04070 */
[----:B------:R-:W-:Y:S03]  /*0100*/  BSSY.RECONVERGENT B0, `(.L_x_60) ;  /* 0x000024d000007945 */ /* 0x000fe60003800200 */
[----:B------:R-:W-:-:S13]  /*0110*/  ISETP.GT.U32.AND.EX P0, PT, R9, RZ, PT, P0 ;  /* 0x000000ff0900720c */ /* 0x000fda0003f04100 */
[----:B------:R-:W-:Y:S05]  /*0120*/  @P0 BRA `(.L_x_61) ;  /* 0x0000001400340947 */ /* 0x000fea0003800000 */
[----:B------:R-:W0:Y:S01]  /*0130*/  S2R R0, SR_TID.X ;  /* 0x0000000000007919 */ /* 0x000e220000002100 */
[----:B------:R-:W-:Y:S01]  /*0140*/  BSSY.RECONVERGENT B1, `(.L_x_62) ;  /* 0x0000009000017945 */ /* 0x000fe20003800200 */
[----:B------:R-:W-:Y:S02]  /*0150*/  CS2R R4, SRZ ;  /* 0x0000000000047805 */ /* 0x000fe4000001ff00 */
[----:B0-----:R-:W-:Y:S01]  /*0160*/  ISETP.GE.U32.AND P0, PT, R0, R8, PT ;  /* 0x000000080000720c */ /* 0x001fe20003f06070 */
[----:B------:R-:W-:-:S12]  /*0170*/  IMAD.MOV.U32 R2, RZ, RZ, R0 ;  /* 0x000000ffff027224 */ /* 0x000fd800078e0000 */
[----:B------:R-:W-:Y:S05]  /*0180*/  @P0 BRA `(.L_x_63) ;  /* 0x0000000000100947 */ /* 0x000fea0003800000 */
[----:B------:R-:W0:Y:S02]  /*0190*/  LDC.64 R4, c[0x0][0x380] ;  /* 0x0000e000ff047b82 */ /* 0x000e240000000a00 */
[----:B0-----:R-:W-:-:S06]  /*01a0*/  IMAD.WIDE.U32 R4, R0, 0x8, R4 ;  /* 0x0000000800047825 */ /* 0x001fcc00078e0004 */
[----:B------:R-:W5:Y:S01]  /*01b0*/  LDG.E.64 R4, desc[UR6][R4.64] ;  /* 0x0000000604047981 */ /* 0x000f62000c1e1b00 */
[----:B------:R-:W-:-:S07]  /*01c0*/  VIADD R2, R0, 0x200 ;  /* 0x0000020000027836 */ /* 0x000fce0000000000 */
.L_x_63:
[----:B------:R-:W-:Y:S05]  /*01d0*/  BSYNC.RECONVERGENT B1 ;  /* 0x0000000000017941 */ /* 0x000fea0003800200 */
.L_x_62:
[----:B------:R-:W-:Y:S01]  /*01e0*/  ISETP.GE.U32.AND P0, PT, R2, R8, PT ;  /* 0x000000080200720c */ /* 0x000fe20003f06070 */
[----:B------:R-:W-:-:S12]  /*01f0*/  BSSY.RECONVERGENT B1, `(.L_x_64) ;  /* 0x000006d000017945 */ /* 0x000fd80003800200 */
[----:B------:R-:W-:Y:S05]  /*0200*/  @P0 BRA `(.L_x_65) ;  /* 0x0000000400ac0947 */ /* 0x000fea0003800000 */
[----:B------:R-:W-:Y:S01]  /*0210*/  LOP3.LUT R3, RZ, R2, RZ, 0x33, !PT ;  /* 0x00000002ff037212 */ /* 0x000fe200078e33ff */
[----:B------:R-:W-:Y:S04]  /*0220*/  BSSY.RECONVERGENT B2, `(.L_x_66) ;  /* 0x0000033000027945 */ /* 0x000fe80003800200 */
[----:B------:R-:W-:-:S05]  /*0230*/  IMAD.IADD R6, R3, 0x1, R8 ;  /* 0x0000000103067824 */ /* 0x000fca00078e0208 */
[C---:B------:R-:W-:Y:S02]  /*0240*/  ISETP.GE.U32.AND P1, PT, R6.reuse, 0x1e00, PT ;  /* 0x00001e000600780c */ /* 0x040fe40003f26070 */
[----:B------:R-:W-:-:S04]  /*0250*/  LEA.HI R3, R6, 0x1, RZ, 0x17 ;  /* 0x0000000106037811 */ /* 0x000fc800078fb8ff */
[----:B------:R-:W-:-:S04]  /*0260*/  LOP3.LUT R43, R3, 0xf, RZ, 0xc0, !PT ;  /* 0x0000000f032b7812 */ /* 0x000fc800078ec0ff */
[----:B------:R-:W-:-:S03]  /*0270*/  ISETP.NE.AND P0, PT, R43, RZ, PT ;  /* 0x000000ff2b00720c */ /* 0x000fc60003f05270 */
[----:B------:R-:W-:Y:S10]  /*0280*/  @!P1 BRA `(.L_x_67) ;  /* 0x0000000000b09947 */ /* 0x000ff40003800000 */
[----:B------:R-:W0:Y:S01]  /*0290*/  LDC.64 R6, c[0x0][0x380] ;  /* 0x0000e000ff067b82 */ /* 0x000e220000000a00 */
[----:B------:R-:W-:-:S05]  /*02a0*/  LOP3.LUT R42, R3, 0xfffff0, RZ, 0xc0, !PT ;  /* 0x00fffff0032a7812 */ /* 0x000fca00078ec0ff */
[----:B------:R-:W-:Y:S02]  /*02b0*/  IMAD.MOV R42, RZ, RZ, -R42 ;  /* 0x000000ffff2a7224 */ /* 0x000fe400078e0a2a */
[----:B0-----:R-:W-:-:S03]  /*02c0*/  IMAD.WIDE.U32 R6, R2, 0x8, R6 ;  /* 0x0000000802067825 */ /* 0x001fc600078e0006 */
[----:B------:R-:W-:-:S05]  /*02d0*/  IADD3 R6, P1, PT, R6, 0x8000, RZ ;  /* 0x0000800006067810 */ /* 0x000fca0007f3e0ff */
[----:B------:R-:W-:-:S08]  /*02e0*/  IMAD.X R7, RZ, RZ, R7, P1 ;  /* 0x000000ffff077224 */ /* 0x000fd000008e0607 */
.L_x_68:
[----:B------:R-:W2:Y:S04]  /*02f0*/  LDG.E.64 R10, desc[UR6][R6.64+-0x8000] ;  /* 0xff800006060a7981 */ /* 0x000ea8000c1e1b00 */
[----:B------:R-:W3:Y:S04]  /*0300*/  LDG.E.64 R12, desc[UR6][R6.64+-0x7000] ;  /* 0xff900006060c7981 */ /* 0x000ee8000c1e1b00 */
[----:B------:R-:W4:Y:S04]  /*0310*/  LDG.E.64 R14, desc[UR6][R6.64+-0x6000] ;  /* 0xffa00006060e7981 */ /* 0x000f28000c1e1b00 */
        /* <DEDUP_REMOVED lines=12> */
[----:B------:R0:W4:Y:S01]  /*03e0*/  LDG.E.64 R40, desc[UR6][R6.64+0x7000] ;  /* 0x0070000606287981 */ /* 0x000122000c1e1b00 */
[----:B------:R-:W-:-:S02]  /*03f0*/  VIADD R42, R42, 0x10 ;  /* 0x000000102a2a7836 */ /* 0x000fc40000000000 */
[----:B------:R-:W-:-:S03]  /*0400*/  VIADD R2, R2, 0x2000 ;  /* 0x0000200002027836 */ /* 0x000fc60000000000 */
[----:B------:R-:W-:Y:S02]  /*0410*/  ISETP.NE.AND P1, PT, R42, RZ, PT ;  /* 0x000000ff2a00720c */ /* 0x000fe40003f25270 */
[----:B0-----:R-:W-:-:S05]  /*0420*/  IADD3 R6, P2, PT, R6, 0x10000, RZ ;  /* 0x0001000006067810 */ /* 0x001fca0007f5e0ff */
[----:B------:R-:W-:Y:S01]  /*0430*/  IMAD.X R7, RZ, RZ, R7, P2 ;  /* 0x000000ffff077224 */ /* 0x000fe200010e0607 */
        /* <DEDUP_REMOVED lines=16> */
[----:B------:R-:W-:Y:S10]  /*0540*/  @P1 BRA `(.L_x_68) ;  /* 0xfffffffc00681947 */ /* 0x000ff4000383ffff */
.L_x_67:
[----:B------:R-:W-:Y:S05]  /*0550*/  BSYNC.RECONVERGENT B2 ;  /* 0x0000000000027941 */ /* 0x000fea0003800200 */
.L_x_66:
[----:B------:R-:W-:Y:S05]  /*0560*/  @!P0 BRA `(.L_x_65) ;  /* 0x0000000000d48947 */ /* 0x000fea0003800000 */
[----:B------:R-:W-:Y:S01]  /*0570*/  ISETP.GE.U32.AND P0, PT, R43, 0x8, PT ;  /* 0x000000082b00780c */ /* 0x000fe20003f06070 */
[----:B------:R-:W-:Y:S01]  /*0580*/  BSSY.RECONVERGENT B2, `(.L_x_69) ;  /* 0x0000017000027945 */ /* 0x000fe20003800200 */
[----:B------:R-:W-:-:S04]  /*0590*/  LOP3.LUT R26, R3, 0x7, RZ, 0xc0, !PT ;  /* 0x00000007031a7812 */ /* 0x000fc800078ec0ff */
[----:B------:R-:W-:-:S07]  /*05a0*/  ISETP.NE.AND P1, PT, R26, RZ, PT ;  /* 0x000000ff1a00720c */ /* 0x000fce0003f25270 */
[----:B------:R-:W-:Y:S06]  /*05b0*/  @!P0 BRA `(.L_x_70) ;  /* 0x00000000004c8947 */ /* 0x000fec0003800000 */
[----:B------:R-:W0:Y:S02]  /*05c0*/  LDC.64 R6, c[0x0][0x380] ;  /* 0x0000e000ff067b82 */ /* 0x000e240000000a00 */
[----:B0-----:R-:W-:-:S05]  /*05d0*/  IMAD.WIDE R6, R2, 0x8, R6 ;  /* 0x0000000802067825 */ /* 0x001fca00078e0206 */
        /* <DEDUP_REMOVED lines=17> */
.L_x_70:
[----:B------:R-:W-:Y:S05]  /*06f0*/  BSYNC.RECONVERGENT B2 ;  /* 0x0000000000027941 */ /* 0x000fea0003800200 */
.L_x_69:
        /* <DEDUP_REMOVED lines=17> */
.L_x_72:
[----:B------:R-:W-:Y:S05]  /*0810*/  BSYNC.RECONVERGENT B2 ;  /* 0x0000000000027941 */ /* 0x000fea0003800200 */
.L_x_71:
[----:B------:R-:W-:Y:S05]  /*0820*/  @!P1 BRA `(.L_x_65) ;  /* 0x0000000000249947 */ /* 0x000fea0003800000 */
[----:B------:R-:W0:Y:S01]  /*0830*/  LDC.64 R10, c[0x0][0x380] ;  /* 0x0000e000ff0a7b82 */ /* 0x000e220000000a00 */
[----:B------:R-:W-:-:S07]  /*0840*/  IMAD.MOV R3, RZ, RZ, -R3 ;  /* 0x000000ffff037224 */ /* 0x000fce00078e0a03 */
.L_x_73:
[----:B0-----:R-:W-:-:S06]  /*0850*/  IMAD.WIDE R6, R2, 0x8, R10 ;  /* 0x0000000802067825 */ /* 0x001fcc00078e020a */
[----:B------:R-:W2:Y:S01]  /*0860*/  LDG.E.64 R6, desc[UR6][R6.64] ;  /* 0x0000000606067981 */ /* 0x000ea2000c1e1b00 */
[----:B------:R-:W-:Y:S02]  /*0870*/  VIADD R3, R3, 0x1 ;  /* 0x0000000103037836 */ /* 0x000fe40000000000 */
[----:B------:R-:W-:-:S03]  /*0880*/  VIADD R2, R2, 0x200 ;  /* 0x0000020002027836 */ /* 0x000fc60000000000 */
[----:B------:R-:W-:Y:S01]  /*0890*/  ISETP.NE.AND P0, PT, R3, RZ, PT ;  /* 0x000000ff0300720c */ /* 0x000fe20003f05270 */
[----:B--2--5:R-:W-:-:S12]  /*08a0*/  DADD R4, R6, R4 ;  /* 0x0000000006047229 */ /* 0x024fd80000000004 */
[----:B------:R-:W-:Y:S05]  /*08b0*/  @P0 BRA `(.L_x_73) ;  /* 0xfffffffc00e40947 */ /* 0x000fea000383ffff */
.L_x_65:
[----:B------:R-:W-:Y:S05]  /*08c0*/  BSYNC.RECONVERGENT B1 ;  /* 0x0000000000017941 */ /* 0x000fea0003800200 */
.L_x_64:
[----:B------:R-:W-:-:S04]  /*08d0*/  ISETP.GE.U32.AND P0, PT, R8, 0x200, PT ;  /* 0x000002000800780c */ /* 0x000fc80003f06070 */
[----:B------:R-:W-:-:S13]  /*08e0*/  ISETP.GE.U32.AND.EX P0, PT, R9, RZ, PT, P0 ;  /* 0x000000ff0900720c */ /* 0x000fda0003f06100 */
        /* <DEDUP_REMOVED lines=32> */
[----:B------:R-:W-:Y:S02]  /*0af0*/  ISETP.GT.AND P0, PT, R10, 0xf, PT ;  /* 0x0000000f0a00780c */ /* 0x000fe40003f04270 */
[----:B------:R-:W-:Y:S01]  /*0b00*/  @!P1 LOP3.LUT R8, R4, 0xf8, RZ, 0xc0, !PT ;  /* 0x000000f804089812 */ /* 0x000fe200078ec0ff */
[----:B------:R-:W0:Y:S04]  /*0b10*/  SHFL.DOWN PT, R3, R7, 0x10, 0x1f ;  /* 0x0a001f0007037f89 */ /* 0x000e2800000e0000 */
[----:B------:R-:W-:Y:S01]  /*0b20*/  @!P1 IMAD.IADD R9, R8, 0x1, R9 ;  /* 0x0000000108099824 */ /* 0x000fe200078e0209 */
[----:B0-----:R-:W-:-:S07]  /*0b30*/  DADD R4, R2, R6 ;  /* 0x0000000002047229 */ /* 0x001fce0000000006 */
[----:B------:R0:W-:Y:S01]  /*0b40*/  @!P1 STS.64 [R9+0x10], R4 ;  /* 0x0000100409009388 */ /* 0x0001e20000000a00 */
[----:B------:R-:W-:Y:S01]  /*0b50*/  BAR.SYNC.DEFER_BLOCKING 0x0 ;  /* 0x0000000000007b1d */ /* 0x000fe20000010000 */
[----:B------:R-:W-:Y:S02]  /*0b60*/  ISETP.NE.AND P1, PT, R0, RZ, PT ;  /* 0x000000ff0000720c */ /* 0x000fe40003f25270 */
[----:B------:R-:W-:Y:S02]  /*0b70*/  FSEL R2, R6, R4, P0 ;  /* 0x0000000406027208 */ /* 0x000fe40000000000 */
[----:B------:R-:W-:-:S09]  /*0b80*/  FSEL R3, R7, R5, P0 ;  /* 0x0000000507037208 */ /* 0x000fd20000000000 */
[----:B0-----:R-:W-:Y:S05]  /*0b90*/  @P1 BRA `(.L_x_75) ;  /* 0x00000018008c1947 */ /* 0x001fea0003800000 */
        /* <DEDUP_REMOVED lines=27> */
.L_x_74:
[----:B------:R-:W-:Y:S01]  /*0d50*/  LOP3.LUT R2, R0, 0x3e0, RZ, 0xc0, !PT ;  /* 0x000003e000027812 */ /* 0x000fe200078ec0ff */
[----:B------:R-:W0:Y:S03]  /*0d60*/  S2R R12, SR_LANEID ;  /* 0x00000000000c7919 */ /* 0x000e260000000000 */
[----:B------:R-:W-:Y:S01]  /*0d70*/  LOP3.LUT R7, RZ, R2, RZ, 0x33, !PT ;  /* 0x00000002ff077212 */ /* 0x000fe200078e33ff */
[----:B------:R-:W-:-:S04]  /*0d80*/  VIADD R3, R2, 0x20 ;  /* 0x0000002002037836 */ /* 0x000fc80000000000 */
[----:B------:R-:W-:Y:S01]  /*0d90*/  IMAD.IADD R7, R7, 0x1, R8 ;  /* 0x0000000107077824 */ /* 0x000fe200078e0208 */
[----:B------:R-:W-:-:S04]  /*0da0*/  ISETP.GT.U32.AND P0, PT, R3, R8, PT ;  /* 0x000000080300720c */ /* 0x000fc80003f04070 */
[----:B------:R-:W-:-:S05]  /*0db0*/  SEL R13, R7, 0x1f, P0 ;  /* 0x0000001f070d7807 */ /* 0x000fca0000000000 */
[----:B-----5:R-:W-:Y:S04]  /*0dc0*/  SHFL.DOWN PT, R2, R4, 0x1, R13 ;  /* 0x0820000004027989 */ /* 0x020fe800000e000d */
[----:B------:R-:W1:Y:S01]  /*0dd0*/  SHFL.DOWN PT, R3, R5, 0x1, R13 ;  /* 0x0820000005037989 */ /* 0x000e6200000e000d */
[C---:B0-----:R-:W-:Y:S01]  /*0de0*/  ISETP.GE.AND P0, PT, R12.reuse, R13, PT ;  /* 0x0000000d0c00720c */ /* 0x041fe20003f06270 */
[C---:B------:R-:W-:Y:S01]  /*0df0*/  VIADD R10, R12.reuse, 0x2 ;  /* 0x000000020c0a7836 */ /* 0x040fe20000000000 */
[----:B------:R-:W-:Y:S01]  /*0e00*/  ISETP.NE.AND P1, PT, R12, RZ, PT ;  /* 0x000000ff0c00720c */ /* 0x000fe20003f25270 */
[----:B-1----:R-:W-:-:S10]  /*0e10*/  DADD R2, R2, R4 ;  /* 0x0000000002027229 */ /* 0x002fd40000000004 */
[----:B------:R-:W-:Y:S01]  /*0e20*/  FSEL R6, R2, R4, !P0 ;  /* 0x0000000402067208 */ /* 0x000fe20004000000 */
[----:B------:R-:W-:Y:S01]  /*0e30*/  VIADD R4, R12, 0x4 ;  /* 0x000000040c047836 */ /* 0x000fe20000000000 */
[----:B------:R-:W-:Y:S02]  /*0e40*/  FSEL R7, R3, R5, !P0 ;  /* 0x0000000503077208 */ /* 0x000fe40004000000 */
[----:B------:R-:W-:Y:S01]  /*0e50*/  ISETP.GT.AND P0, PT, R10, R13, PT ;  /* 0x0000000d0a00720c */ /* 0x000fe20003f04270 */
[----:B------:R-:W-:Y:S04]  /*0e60*/  SHFL.DOWN PT, R2, R6, 0x2, R13 ;  /* 0x0840000006027989 */ /* 0x000fe800000e000d */
[----:B------:R-:W0:Y:S02]  /*0e70*/  SHFL.DOWN PT, R3, R7, 0x2, R13 ;  /* 0x0840000007037989 */ /* 0x000e2400000e000d */
[----:B0-----:R-:W-:-:S10]  /*0e80*/  DADD R2, R2, R6 ;  /* 0x0000000002027229 */ /* 0x001fd40000000006 */
[----:B------:R-:W-:Y:S01]  /*0e90*/  FSEL R10, R6, R2, P0 ;  /* 0x00000002060a7208 */ /* 0x000fe20000000000 */
[----:B------:R-:W-:Y:S01]  /*0ea0*/  VIADD R6, R12, 0x8 ;  /* 0x000000080c067836 */ /* 0x000fe20000000000 */
[----:B------:R-:W-:Y:S02]  /*0eb0*/  FSEL R11, R7, R3, P0 ;  /* 0x00000003070b7208 */ /* 0x000fe40000000000 */
[----:B------:R-:W-:Y:S01]  /*0ec0*/  ISETP.GT.AND P0, PT, R4, R13, PT ;  /* 0x0000000d0400720c */ /* 0x000fe20003f04270 */
[----:B------:R-:W-:Y:S04]  /*0ed0*/  SHFL.DOWN PT, R2, R10, 0x4, R13 ;  /* 0x088000000a027989 */ /* 0x000fe800000e000d */
[----:B------:R-:W0:Y:S02]  /*0ee0*/  SHFL.DOWN PT, R3, R11, 0x4, R13 ;  /* 0x088000000b037989 */ /* 0x000e2400000e000d */
[----:B0-----:R-:W-:-:S10]  /*0ef0*/  DADD R2, R2, R10 ;  /* 0x0000000002027229 */ /* 0x001fd4000000000a */
[----:B------:R-:W-:Y:S02]  /*0f00*/  FSEL R4, R10, R2, P0 ;  /* 0x000000020a047208 */ /* 0x000fe40000000000 */
[----:B------:R-:W-:Y:S02]  /*0f10*/  FSEL R5, R11, R3, P0 ;  /* 0x000000030b057208 */ /* 0x000fe40000000000 */
[----:B------:R-:W-:Y:S01]  /*0f20*/  ISETP.GT.AND P0, PT, R6, R13, PT ;  /* 0x0000000d0600720c */ /* 0x000fe20003f04270 */
[----:B------:R-:W-:Y:S01]  /*0f30*/  SHFL.DOWN PT, R2, R4, 0x8, R13 ;  /* 0x0900000004027989 */ /* 0x000fe200000e000d */
[----:B------:R-:W-:-:S03]  /*0f40*/  @!P1 MOV R10, 0x400 ;  /* 0x00000400000a9802 */ /* 0x000fc60000000f00 */
[----:B------:R-:W0:Y:S01]  /*0f50*/  SHFL.DOWN PT, R3, R5, 0x8, R13 ;  /* 0x0900000005037989 */ /* 0x000e2200000e000d */
[----:B------:R-:W1:Y:S01]  /*0f60*/  @!P1 S2R R11, SR_CgaCtaId ;  /* 0x00000000000b9919 */ /* 0x000e620000008800 */
[----:B0-----:R-:W-:-:S10]  /*0f70*/  DADD R2, R2, R4 ;  /* 0x0000000002027229 */ /* 0x001fd40000000004 */
[----:B------:R-:W-:Y:S01]  /*0f80*/  FSEL R6, R4, R2, P0 ;  /* 0x0000000204067208 */ /* 0x000fe20000000000 */
[----:B------:R-:W-:Y:S01]  /*0f90*/  VIADD R4, R12, 0x10 ;  /* 0x000000100c047836 */ /* 0x000fe20000000000 */
[----:B------:R-:W-:Y:S02]  /*0fa0*/  FSEL R7, R5, R3, P0 ;  /* 0x0000000305077208 */ /* 0x000fe40000000000 */
[----:B------:R-:W-:Y:S01]  /*0fb0*/  @!P1 SHF.R.U32.HI R5, RZ, 0x2, R0 ;  /* 0x00000002ff059819 */ /* 0x000fe20000011600 */
[----:B------:R-:W-:Y:S01]  /*0fc0*/  SHFL.DOWN PT, R2, R6, 0x10, R13 ;  /* 0x0a00000006027989 */ /* 0x000fe200000e000d */
[----:B-1----:R-:W-:Y:S02]  /*0fd0*/  @!P1 LEA R10, R11, R10, 0x18 ;  /* 0x0000000a0b0a9211 */ /* 0x002fe400078ec0ff */
[----:B------:R-:W-:Y:S01]  /*0fe0*/  @!P1 LOP3.LUT R5, R5, 0xf8, RZ, 0xc0, !PT ;  /* 0x000000f805059812 */ /* 0x000fe200078ec0ff */
[----:B------:R-:W0:Y:S01]  /*0ff0*/  SHFL.DOWN PT, R3, R7, 0x10, R13 ;  /* 0x0a00000007037989 */ /* 0x000e2200000e000d */
[----:B------:R-:W-:-:S03]  /*1000*/  ISETP.GT.AND P0, PT, R4, R13, PT ;  /* 0x0000000d0400720c */ /* 0x000fc60003f04270 */
[----:B------:R-:W-:Y:S01]  /*1010*/  @!P1 IMAD.IADD R5, R5, 0x1, R10 ;  /* 0x0000000105059824 */ /* 0x000fe200078e020a */
[----:B0-----:R-:W-:-:S10]  /*1020*/  DADD R2, R2, R6 ;  /* 0x0000000002027229 */ /* 0x001fd40000000006 */
[----:B------:R-:W-:Y:S02]  /*1030*/  FSEL R2, R6, R2, P0 ;  /* 0x0000000206027208 */ /* 0x000fe40000000000 */
[----:B------:R-:W-:-:S05]  /*1040*/  FSEL R3, R7, R3, P0 ;  /* 0x0000000307037208 */ /* 0x000fca0000000000 */
[----:B------:R0:W-:Y:S01]  /*1050*/  @!P1 STS.64 [R5+0x10], R2 ;  /* 0x0000100205009388 */ /* 0x0001e20000000a00 */
[----:B------:R-:W-:Y:S01]  /*1060*/  BAR.SYNC.DEFER_BLOCKING 0x0 ;  /* 0x0000000000007b1d */ /* 0x000fe20000010000 */
[----:B------:R-:W-:-:S13]  /*1070*/  ISETP.NE.AND P1, PT, R0, RZ, PT ;  /* 0x000000ff0000720c */ /* 0x000fda0003f25270 */
[----:B0-----:R-:W-:Y:S05]  /*1080*/  @P1 BRA `(.L_x_75) ;  /* 0x0000001400501947 */ /* 0x001fea0003800000 */
[----:B------:R-:W0:Y:S01]  /*1090*/  S2UR UR5, SR_CgaCtaId ;  /* 0x00000000000579c3 */ /* 0x000e220000008800 */
[----:B------:R-:W-:Y:S01]  /*10a0*/  UMOV UR4, 0x400 ;  /* 0x0000040000047882 */ /* 0x000fe20000000000 */
[----:B------:R-:W-:-:S04]  /*10b0*/  ISETP.GT.U32.AND P0, PT, R8, 0x20, PT ;  /* 0x000000200800780c */ /* 0x000fc80003f04070 */
[----:B------:R-:W-:Y:S01]  /*10c0*/  ISETP.GT.U32.AND.EX P0, PT, R9, RZ, PT, P0 ;  /* 0x000000ff0900720c */ /* 0x000fe20003f04100 */
[----:B0-----:R-:W-:-:S09]  /*10d0*/  ULEA UR4, UR5, UR4, 0x18 ;  /* 0x0000000405047291 */ /* 0x001fd2000f8ec0ff */
[----:B------:R-:W0:Y:S04]  /*10e0*/  LDS.64 R4, [UR4+0x18] ;  /* 0x00001804ff047984 */ /* 0x000e280008000a00 */
[----:B------:R-:W1:Y:S01]  /*10f0*/  LDS.128 R12, [UR4+0x20] ;  /* 0x00002004ff0c7984 */ /* 0x000e620008000c00 */
[----:B0-----:R-:W-:-:S10]  /*1100*/  DADD R4, R2, R4 ;  /* 0x0000000002047229 */ /* 0x001fd40000000004 */
[----:B------:R-:W-:Y:S02]  /*1110*/  FSEL R2, R4, R2, P0 ;  /* 0x0000000204027208 */ /* 0x000fe40000000000 */
[----:B------:R-:W-:Y:S02]  /*1120*/  FSEL R3, R5, R3, P0 ;  /* 0x0000000305037208 */ /* 0x000fe40000000000 */
[----:B------:R-:W0:Y:S01]  /*1130*/  LDS.128 R4, [UR4+0x30] ;  /* 0x00003004ff047984 */ /* 0x000e220008000c00 */
[----:B------:R-:W-:-:S03]  /*1140*/  ISETP.GT.U32.AND P0, PT, R8, 0x40, PT ;  /* 0x000000400800780c */ /* 0x000fc60003f04070 */
[----:B-1----:R-:W-:Y:S01]  /*1150*/  DADD R12, R12, R2 ;  /* 0x000000000c0c7229 */ /* 0x002fe20000000002 */
[----:B------:R-:W-:-:S09]  /*1160*/  ISETP.GT.U32.AND.EX P0, PT, R9, RZ, PT, P0 ;  /* 0x000000ff0900720c */ /* 0x000fd20003f04100 */
[----:B------:R-:W-:Y:S02]  /*1170*/  FSEL R2, R12, R2, P0 ;  /* 0x000000020c027208 */ /* 0x000fe40000000000 */
[----:B------:R-:W-:Y:S02]  /*1180*/  FSEL R3, R13, R3, P0 ;  /* 0x000000030d037208 */ /* 0x000fe40000000000 */
[----:B------:R-:W-:-:S04]  /*1190*/  ISETP.GT.U32.AND P0, PT, R8, 0x60, PT ;  /* 0x000000600800780c */ /* 0x000fc80003f04070 */
[----:B------:R-:W-:Y:S01]  /*11a0*/  DADD R14, R2, R14 ;  /* 0x00000000020e7229 */ /* 0x000fe2000000000e */
[----:B------:R-:W-:-:S09]  /*11b0*/  ISETP.GT.U32.AND.EX P0, PT, R9, RZ, PT, P0 ;  /* 0x000000ff0900720c */ /* 0x000fd20003f04100 */
[----:B------:R-:W-:Y:S02]  /*11c0*/  FSEL R2, R14, R2, P0 ;  /* 0x000000020e027208 */ /* 0x000fe40000000000 */
[----:B------:R-:W-:Y:S02]  /*11d0*/  FSEL R3, R15, R3, P0 ;  /* 0x000000030f037208 */ /* 0x000fe40000000000 */
[----:B------:R-:W1:Y:S01]  /*11e0*/  LDS.128 R12, [UR4+0x40] ;  /* 0x00004004ff0c7984 */ /* 0x000e620008000c00 */
[----:B------:R-:W-:-:S03]  /*11f0*/  ISETP.GT.U32.AND P0, PT, R8, 0x80, PT ;  /* 0x000000800800780c */ /* 0x000fc60003f04070 */
[----:B0-----:R-:W-:Y:S01]  /*1200*/  DADD R4, R4, R2 ;  /* 0x0000000004047229 */ /* 0x001fe20000000002 */
        /* <DEDUP_REMOVED lines=52> */
[----:B------:R-:W-:-:S04]  /*1550*/  ISETP.GT.U32.AND P0, PT, R8, 0x1c0, PT ;  /* 0x000001c00800780c */ /* 0x000fc80003f04070 */
        /* <DEDUP_REMOVED lines=8> */
[----:B------:R-:W-:Y:S01]  /*15e0*/  FSEL R3, R15, R3, P0 ;  /* 0x000000030f037208 */ /* 0x000fe20000000000 */
[----:B------:R-:W-:Y:S06]  /*15f0*/  BRA `(.L_x_75) ;  /* 0x0000000c00f47947 */ /* 0x000fec0003800000 */
.L_x_61:
[----:B------:R-:W0:Y:S01]  /*1600*/  S2R R0, SR_TID.X ;  /* 0x0000000000007919 */ /* 0x000e220000002100 */
[----:B------:R-:W0:Y:S02]  /*1610*/  LDC.64 R4, c[0x0][0x380] ;  /* 0x0000e000ff047b82 */ /* 0x000e240000000a00 */
[----:B0-----:R-:W-:-:S05]  /*1620*/  IMAD.WIDE.U32 R4, R0, 0x8, R4 ;  /* 0x0000000800047825 */ /* 0x001fca00078e0004 */
[----:B------:R-:W2:Y:S04]  /*1630*/  LDG.E.64 R2, desc[UR6][R4.64] ;  /* 0x0000000604027981 */ /* 0x000ea8000c1e1b00 */
[----:B------:R-:W2:Y:S04]  /*1640*/  LDG.E.64 R6, desc[UR6][R4.64+0x1000] ;  /* 0x0010000604067981 */ /* 0x000ea8000c1e1b00 */
[----:B------:R-:W3:Y:S04]  /*1650*/  LDG.E.64 R10, desc[UR6][R4.64+0x2000] ;  /* 0x00200006040a7981 */ /* 0x000ee8000c1e1b00 */
[----:B------:R-:W4:Y:S04]  /*1660*/  LDG.E.64 R12, desc[UR6][R4.64+0x3000] ;  /* 0x00300006040c7981 */ /* 0x000f28000c1e1b00 */
[----:B------:R-:W5:Y:S04]  /*1670*/  LDG.E.64 R14, desc[UR6][R4.64+0x4000] ;  /* 0x00400006040e7981 */ /* 0x000f68000c1e1b00 */
[----:B------:R-:W5:Y:S04]  /*1680*/  LDG.E.64 R16, desc[UR6][R4.64+0x5000] ;  /* 0x0050000604107981 */ /* 0x000f68000c1e1b00 */
[----:B------:R-:W5:Y:S01]  /*1690*/  LDG.E.64 R18, desc[UR6][R4.64+0x6000] ;  /* 0x0060000604127981 */ /* 0x000f62000c1e1b00 */
[----:B--2---:R-:W-:-:S08]  /*16a0*/  DADD R2, R2, R6 ;  /* 0x0000000002027229 */ /* 0x004fd00000000006 */
[----:B---3--:R-:W-:-:S08]  /*16b0*/  DADD R2, R10, R2 ;  /* 0x000000000a027229 */ /* 0x008fd00000000002 */
[----:B----4-:R-:W-:Y:S01]  /*16c0*/  DADD R2, R12, R2 ;  /* 0x000000000c027229 */ /* 0x010fe20000000002 */
[----:B------:R-:W-:-:S04]  /*16d0*/  IADD3 R12, P1, PT, R8, -0xe00, RZ ;  /* 0xfffff200080c7810 */ /* 0x000fc80007f3e0ff */
[----:B------:R-:W-:Y:S02]  /*16e0*/  ISETP.GE.U32.AND P0, PT, R12, 0xe00, PT ;  /* 0x00000e000c00780c */ /* 0x000fe40003f06070 */
[----:B------:R-:W-:Y:S01]  /*16f0*/  IADD3.X R13, PT, PT, R9, -0x1, RZ, P1, !PT ;  /* 0xffffffff090d7810 */ /* 0x000fe20000ffe4ff */
[----:B-----5:R-:W-:-:S03]  /*1700*/  DADD R2, R14, R2 ;  /* 0x000000000e027229 */ /* 0x020fc60000000002 */
[----:B------:R-:W-:-:S05]  /*1710*/  ISETP.GE.U32.AND.EX P0, PT, R13, RZ, PT, P0 ;  /* 0x000000ff0d00720c */ /* 0x000fca0003f06100 */
[----:B------:R-:W-:-:S08]  /*1720*/  DADD R2, R16, R2 ;  /* 0x0000000010027229 */ /* 0x000fd00000000002 */
[----:B------:R-:W-:Y:S01]  /*1730*/  DADD R6, R18, R2 ;  /* 0x0000000012067229 */ /* 0x000fe20000000002 */
[----:B------:R-:W-:Y:S02]  /*1740*/  IMAD.MOV.U32 R3, RZ, RZ, 0xe00 ;  /* 0x00000e00ff037424 */ /* 0x000fe400078e00ff */
[----:B------:R-:W-:Y:S01]  /*1750*/  IMAD.MOV.U32 R2, RZ, RZ, RZ ;  /* 0x000000ffff027224 */ /* 0x000fe200078e00ff */
[----:B------:R-:W-:Y:S07]  /*1760*/  @!P0 BRA `(.L_x_76) ;  /* 0x0000000000748947 */ /* 0x000fee0003800000 */
[----:B------:R-:W0:Y:S01]  /*1770*/  LDC.64 R8, c[0x0][0x390] ;  /* 0x0000e400ff087b82 */ /* 0x000e220000000a00 */
[----:B------:R-:W-:Y:S02]  /*1780*/  IMAD.MOV.U32 R3, RZ, RZ, 0xe00 ;  /* 0x00000e00ff037424 */ /* 0x000fe400078e00ff */
[----:B------:R-:W-:-:S07]  /*1790*/  IMAD.MOV.U32 R2, RZ, RZ, RZ ;  /* 0x000000ffff027224 */ /* 0x000fce00078e00ff */
.L_x_78:
[----:B------:R-:W-:-:S04]  /*17a0*/  LEA R16, P0, R3, R4, 0x3 ;  /* 0x0000000403107211 */ /* 0x000fc800078018ff */
[----:B------:R-:W-:-:S05]  /*17b0*/  LEA.HI.X R17, R3, R5, R2, 0x3, P0 ;  /* 0x0000000503117211 */ /* 0x000fca00000f1c02 */
[----:B------:R-:W2:Y:S04]  /*17c0*/  LDG.E.64 R18, desc[UR6][R16.64] ;  /* 0x0000000610127981 */ /* 0x000ea8000c1e1b00 */
[----:B------:R-:W3:Y:S04]  /*17d0*/  LDG.E.64 R20, desc[UR6][R16.64+0x1000] ;  /* 0x0010000610147981 */ /* 0x000ee8000c1e1b00 */
[----:B------:R-:W4:Y:S04]  /*17e0*/  LDG.E.64 R22, desc[UR6][R16.64+0x2000] ;  /* 0x0020000610167981 */ /* 0x000f28000c1e1b00 */
[----:B------:R-:W5:Y:S04]  /*17f0*/  LDG.E.64 R24, desc[UR6][R16.64+0x3000] ;  /* 0x0030000610187981 */ /* 0x000f68000c1e1b00 */
[----:B------:R-:W5:Y:S04]  /*1800*/  LDG.E.64 R26, desc[UR6][R16.64+0x4000] ;  /* 0x00400006101a7981 */ /* 0x000f68000c1e1b00 */
[----:B------:R-:W5:Y:S04]  /*1810*/  LDG.E.64 R10, desc[UR6][R16.64+0x5000] ;  /* 0x00500006100a7981 */ /* 0x000f68000c1e1b00 */
[----:B------:R-:W5:Y:S01]  /*1820*/  LDG.E.64 R14, desc[UR6][R16.64+0x6000] ;  /* 0x00600006100e7981 */ /* 0x000f62000c1e1b00 */
[----:B--2---:R-:W-:Y:S01]  /*1830*/  DADD R18, R18, R6 ;  /* 0x0000000012127229 */ /* 0x004fe20000000006 */
[----:B0-----:R-:W-:-:S04]  /*1840*/  IADD3 R6, P1, PT, -R3, R8, RZ ;  /* 0x0000000803067210 */ /* 0x001fc80007f3e1ff */
[----:B------:R-:W-:Y:S01]  /*1850*/  ISETP.GE.U32.AND P0, PT, R6, 0xe00, PT ;  /* 0x00000e000600780c */ /* 0x000fe20003f06070 */
[----:B------:R-:W-:Y:S02]  /*1860*/  IMAD.X R6, R9, 0x1, ~R2, P1 ;  /* 0x0000000109067824 */ /* 0x000fe400008e0e02 */
[----:B---3--:R-:W-:-:S03]  /*1870*/  DADD R18, R20, R18 ;  /* 0x0000000014127229 */ /* 0x008fc60000000012 */
[----:B------:R-:W-:-:S05]  /*1880*/  ISETP.GE.U32.AND.EX P0, PT, R6, RZ, PT, P0 ;  /* 0x000000ff0600720c */ /* 0x000fca0003f06100 */
[----:B----4-:R-:W-:-:S08]  /*1890*/  DADD R18, R22, R18 ;  /* 0x0000000016127229 */ /* 0x010fd00000000012 */
[----:B-----5:R-:W-:-:S08]  /*18a0*/  DADD R18, R24, R18 ;  /* 0x0000000018127229 */ /* 0x020fd00000000012 */
[----:B------:R-:W-:-:S08]  /*18b0*/  DADD R18, R26, R18 ;  /* 0x000000001a127229 */ /* 0x000fd00000000012 */
[----:B------:R-:W-:-:S08]  /*18c0*/  DADD R10, R10, R18 ;  /* 0x000000000a0a7229 */ /* 0x000fd00000000012 */
[----:B------:R-:W-:Y:S01]  /*18d0*/  DADD R6, R14, R10 ;  /* 0x000000000e067229 */ /* 0x000fe2000000000a */
[----:B------:R-:W-:Y:S10]  /*18e0*/  @!P0 BRA `(.L_x_77) ;  /* 0x0000000800208947 */ /* 0x000ff40003800000 */
[----:B------:R-:W-:-:S05]  /*18f0*/  IADD3 R3, P0, PT, R3, 0xe00, RZ ;  /* 0x00000e0003037810 */ /* 0x000fca0007f1e0ff */
[----:B------:R-:W-:Y:S01]  /*1900*/  IMAD.X R2, RZ, RZ, R2, P0 ;  /* 0x000000ffff027224 */ /* 0x000fe200000e0602 */
[----:B------:R-:W-:-:S04]  /*1910*/  ISETP.GT.U32.AND P0, PT, R3, R12, PT ;  /* 0x0000000c0300720c */ /* 0x000fc80003f04070 */
[----:B------:R-:W-:-:S13]  /*1920*/  ISETP.GT.U32.AND.EX P0, PT, R2, R13, PT, P0 ;  /* 0x0000000d0200720c */ /* 0x000fda0003f04100 */
[----:B------:R-:W-:Y:S05]  /*1930*/  @!P0 BRA `(.L_x_78) ;  /* 0xfffffffc00988947 */ /* 0x000fea000383ffff */
.L_x_76:
[----:B------:R-:W-:Y:S01]  /*1940*/  IMAD.IADD R5, R8, 0x1, -R3 ;  /* 0x0000000108057824 */ /* 0x000fe200078e0a03 */
[----:B------:R-:W-:Y:S01]  /*1950*/  ISETP.GE.U32.AND P1, PT, R3, R8, PT ;  /* 0x000000080300720c */ /* 0x000fe20003f26070 */
[----:B------:R-:W-:Y:S03]  /*1960*/  BSSY.RECONVERGENT B1, `(.L_x_77) ;  /* 0x0000080000017945 */ /* 0x000fe60003800200 */
[----:B------:R-:W-:-:S04]  /*1970*/  ISETP.GE.AND P0, PT, R0, R5, PT ;  /* 0x000000050000720c */ /* 0x000fc80003f06270 */
[----:B------:R-:W-:-:S13]  /*1980*/  ISETP.GE.U32.OR.EX P0, PT, R2, R9, P0, P1 ;  /* 0x000000090200720c */ /* 0x000fda0000706510 */
[----:B------:R-:W-:Y:S05]  /*1990*/  @P0 BRA `(.L_x_79) ;  /* 0x0000000400f00947 */ /* 0x000fea0003800000 */
[----:B------:R-:W-:Y:S01]  /*19a0*/  LOP3.LUT R4, RZ, R0, RZ, 0x33, !PT ;  /* 0x00000000ff047212 */ /* 0x000fe200078e33ff */
[----:B------:R-:W-:Y:S01]  /*19b0*/  BSSY.RECONVERGENT B2, `(.L_x_80) ;  /* 0x0000038000027945 */ /* 0x000fe20003800200 */
[----:B------:R-:W-:Y:S02]  /*19c0*/  IMAD.MOV.U32 R42, RZ, RZ, R0 ;  /* 0x000000ffff2a7224 */ /* 0x000fe400078e0000 */
[----:B------:R-:W-:-:S04]  /*19d0*/  IADD3 R8, PT, PT, -R3, R8, R4 ;  /* 0x0000000803087210 */ /* 0x000fc80007ffe104 */
[C---:B------:R-:W-:Y:S02]  /*19e0*/  ISETP.GE.U32.AND P1, PT, R8.reuse, 0x1e00, PT ;  /* 0x00001e000800780c */ /* 0x040fe40003f26070 */
[----:B------:R-:W-:-:S04]  /*19f0*/  LEA.HI R4, R8, 0x1, RZ, 0x17 ;  /* 0x0000000108047811 */ /* 0x000fc800078fb8ff */
[----:B------:R-:W-:-:S04]  /*1a00*/  LOP3.LUT R5, R4, 0xf, RZ, 0xc0, !PT ;  /* 0x0000000f04057812 */ /* 0x000fc800078ec0ff */
[----:B------:R-:W-:-:S03]  /*1a10*/  ISETP.NE.AND P0, PT, R5, RZ, PT ;  /* 0x000000ff0500720c */ /* 0x000fc60003f05270 */
[----:B------:R-:W-:Y:S10]  /*1a20*/  @!P1 BRA `(.L_x_81) ;  /* 0x0000000000c09947 */ /* 0x000ff40003800000 */
[----:B------:R-:W0:Y:S01]  /*1a30*/  LDCU.64 UR4, c[0x0][0x380] ;  /* 0x00007000ff0477ac */ /* 0x000e220008000a00 */
[----:B------:R-:W-:Y:S01]  /*1a40*/  IADD3 R9, P2, PT, R0, R3, RZ ;  /* 0x0000000300097210 */ /* 0x000fe20007f5e0ff */
[----:B------:R-:W-:Y:S01]  /*1a50*/  IMAD.MOV.U32 R42, RZ, RZ, R0 ;  /* 0x000000ffff2a7224 */ /* 0x000fe200078e0000 */
[----:B------:R-:W-:-:S03]  /*1a60*/  LOP3.LUT R43, R4, 0xfffff0, RZ, 0xc0, !PT ;  /* 0x00fffff0042b7812 */ /* 0x000fc600078ec0ff */
[----:B------:R-:W-:Y:S02]  /*1a70*/  IMAD.X R10, RZ, RZ, R2, P2 ;  /* 0x000000ffff0a7224 */ /* 0x000fe400010e0602 */
[----:B------:R-:W-:Y:S01]  /*1a80*/  IMAD.MOV R43, RZ, RZ, -R43 ;  /* 0x000000ffff2b7224 */ /* 0x000fe200078e0a2b */
[----:B0-----:R-:W-:-:S04]  /*1a90*/  LEA R8, P1, R9, UR4, 0x3 ;  /* 0x0000000409087c11 */ /* 0x001fc8000f8218ff */
[----:B------:R-:W-:Y:S02]  /*1aa0*/  IADD3 R8, P2, PT, R8, 0x8000, RZ ;  /* 0x0000800008087810 */ /* 0x000fe40007f5e0ff */
[----:B------:R-:W-:-:S05]  /*1ab0*/  LEA.HI.X R9, R9, UR5, R10, 0x3, P1 ;  /* 0x0000000509097c11 */ /* 0x000fca00088f1c0a */
[----:B------:R-:W-:-:S07]  /*1ac0*/  IMAD.X R9, RZ, RZ, R9, P2 ;  /* 0x000000ffff097224 */ /* 0x000fce00010e0609 */
.L_x_82:
[----:B------:R-:W2:Y:S04]  /*1ad0*/  LDG.E.64 R10, desc[UR6][R8.64+-0x8000] ;  /* 0xff800006080a7981 */ /* 0x000ea8000c1e1b00 */
[----:B------:R-:W3:Y:S04]  /*1ae0*/  LDG.E.64 R12, desc[UR6][R8.64+-0x7000] ;  /* 0xff900006080c7981 */ /* 0x000ee8000c1e1b00 */
[----:B------:R-:W4:Y:S04]  /*1af0*/  LDG.E.64 R14, desc[UR6][R8.64+-0x6000] ;  /* 0xffa00006080e7981 */ /* 0x000f28000c1e1b00 */
[----:B------:R-:W5:Y:S04]  /*1b00*/  LDG.E.64 R16, desc[UR6][R8.64+-0x5000] ;  /* 0xffb0000608107981 */ /* 0x000f68000c1e1b00 */
        /* <DEDUP_REMOVED lines=11> */
[----:B------:R0:W5:Y:S01]  /*1bc0*/  LDG.E.64 R40, desc[UR6][R8.64+0x7000] ;  /* 0x0070000608287981 */ /* 0x000162000c1e1b00 */
[----:B------:R-:W-:-:S02]  /*1bd0*/  VIADD R43, R43, 0x10 ;  /* 0x000000102b2b7836 */ /* 0x000fc40000000000 */
        /* <DEDUP_REMOVED lines=21> */
.L_x_81:
[----:B------:R-:W-:Y:S05]  /*1d30*/  BSYNC.RECONVERGENT B2 ;  /* 0x0000000000027941 */ /* 0x000fea0003800200 */
.L_x_80:
[----:B------:R-:W-:Y:S05]  /*1d40*/  @!P0 BRA `(.L_x_79) ;  /* 0x0000000400048947 */ /* 0x000fea0003800000 */
[----:B------:R-:W-:Y:S01]  /*1d50*/  ISETP.GE.U32.AND P1, PT, R5, 0x8, PT ;  /* 0x000000080500780c */ /* 0x000fe20003f26070 */
[----:B------:R-:W-:Y:S01]  /*1d60*/  BSSY.RECONVERGENT B2, `(.L_x_83) ;  /* 0x000001a000027945 */ /* 0x000fe20003800200 */
[----:B------:R-:W-:-:S04]  /*1d70*/  LOP3.LUT R26, R4, 0x7, RZ, 0xc0, !PT ;  /* 0x00000007041a7812 */ /* 0x000fc800078ec0ff */
[----:B------:R-:W-:-:S07]  /*1d80*/  ISETP.NE.AND P0, PT, R26, RZ, PT ;  /* 0x000000ff1a00720c */ /* 0x000fce0003f05270 */
[----:B------:R-:W-:Y:S06]  /*1d90*/  @!P1 BRA `(.L_x_84) ;  /* 0x0000000000589947 */ /* 0x000fec0003800000 */
[----:B------:R-:W0:Y:S01]  /*1da0*/  LDCU.64 UR4, c[0x0][0x380] ;  /* 0x00007000ff0477ac */ /* 0x000e220008000a00 */
[----:B------:R-:W-:-:S05]  /*1db0*/  IADD3 R5, P1, PT, R42, R3, RZ ;  /* 0x000000032a057210 */ /* 0x000fca0007f3e0ff */
[----:B------:R-:W-:Y:S01]  /*1dc0*/  IMAD.X R10, RZ, RZ, R2, P1 ;  /* 0x000000ffff0a7224 */ /* 0x000fe200008e0602 */
[----:B0-----:R-:W-:-:S04]  /*1dd0*/  LEA R8, P1, R5, UR4, 0x3 ;  /* 0x0000000405087c11 */ /* 0x001fc8000f8218ff */
        /* <DEDUP_REMOVED lines=18> */
.L_x_84:
[----:B------:R-:W-:Y:S05]  /*1f00*/  BSYNC.RECONVERGENT B2 ;  /* 0x0000000000027941 */ /* 0x000fea0003800200 */
.L_x_83:
        /* <DEDUP_REMOVED lines=20> */
.L_x_86:
[----:B------:R-:W-:Y:S05]  /*2050*/  BSYNC.RECONVERGENT B2 ;  /* 0x0000000000027941 */ /* 0x000fea0003800200 */
.L_x_85:
[----:B------:R-:W-:Y:S05]  /*2060*/  @!P0 BRA `(.L_x_79) ;  /* 0x00000000003c8947 */ /* 0x000fea0003800000 */
[----:B------:R-:W0:Y:S01]  /*2070*/  LDCU.64 UR4, c[0x0][0x380] ;  /* 0x00007000ff0477ac */ /* 0x000e220008000a00 */
[----:B------:R-:W-:Y:S01]  /*2080*/  IADD3 R3, P0, PT, R42, R3, RZ ;  /* 0x000000032a037210 */ /* 0x000fe20007f1e0ff */
[----:B------:R-:W-:-:S04]  /*2090*/  IMAD.MOV R4, RZ, RZ, -R16 ;  /* 0x000000ffff047224 */ /* 0x000fc800078e0a10 */
[----:B------:R-:W-:Y:S01]  /*20a0*/  IMAD.X R2, RZ, RZ, R2, P0 ;  /* 0x000000ffff027224 */ /* 0x000fe200000e0602 */
[----:B0-----:R-:W-:-:S04]  /*20b0*/  LEA R5, P1, R3, UR4, 0x3 ;  /* 0x0000000403057c11 */ /* 0x001fc8000f8218ff */
[----:B------:R-:W-:-:S09]  /*20c0*/  LEA.HI.X R8, R3, UR5, R2, 0x3, P1 ;  /* 0x0000000503087c11 */ /* 0x000fd200088f1c02 */
.L_x_87:
        /* <DEDUP_REMOVED lines=9> */
.L_x_79:
[----:B------:R-:W-:Y:S05]  /*2160*/  BSYNC.RECONVERGENT B1 ;  /* 0x0000000000017941 */ /* 0x000fea0003800200 */
.L_x_77:
        /* <DEDUP_REMOVED lines=40> */
[----:B------:R-:W-:-:S03]  /*23f0*/  FSEL R5, R5, R3, P0 ;  /* 0x0000000305057208 */ /* 0x000fc60000000000 */
[----:B0-----:R-:W-:Y:S02]  /*2400*/  IMAD.MOV.U32 R2, RZ, RZ, R0 ;  /* 0x000000ffff027224 */ /* 0x001fe400078e0000 */
[----:B------:R-:W-:-:S04]  /*2410*/  IMAD.MOV.U32 R3, RZ, RZ, R5 ;  /* 0x000000ffff037224 */ /* 0x000fc800078e0005 */
[----:B------:R-:W-:Y:S05]  /*2420*/  @P1 BRA `(.L_x_75) ;  /* 0x0000000000681947 */ /* 0x000fea0003800000 */
        /* <DEDUP_REMOVED lines=26> */
.L_x_75:
[----:B------:R-:W-:Y:S05]  /*25d0*/  BSYNC.RECONVERGENT B0 ;  /* 0x0000000000007941 */ /* 0x000fea0003800200 */
.L_x_60:
[----:B------:R-:W-:Y:S05]  /*25e0*/  @P1 EXIT ;  /* 0x000000000000194d */ /* 0x000fea0003800000 */
[----:B------:R-:W0:Y:S01]  /*25f0*/  LDCU.64 UR4, c[0x0][0x3a0] ;  /* 0x00007400ff0477ac */ /* 0x000e220008000a00 */
[----:B------:R-:W1:Y:S01]  /*2600*/  LDC.64 R4, c[0x0][0x388] ;  /* 0x0000e200ff047b82 */ /* 0x000e620000000a00 */
[----:B0-----:R-:W-:-:S07]  /*2610*/  DADD R2, R2, UR4 ;  /* 0x0000000402027e29 */ /* 0x001fce0008000000 */
[----:B-1----:R-:W-:Y:S01]  /*2620*/  STG.E.64 desc[UR6][R4.64], R2 ;  /* 0x0000000204007986 */ /* 0x002fe2000c101b06 */
[----:B------:R-:W-:Y:S05]  /*2630*/  EXIT ;  /* 0x000000000000794d */ /* 0x000fea0003800000 */
.L_x_88:
        /* <DEDUP_REMOVED lines=12> */
.L_x_438:


//--------------------- .text._ZN3cub18CUB_300001_SM_10006detail6reduce28DeviceReduceSingleTileKernelINS2_10policy_hubIdjN4cuda3std3__44plusIdEEE10Policy1000EPdSC_iS9_ddNS7_10__identityEEEvT0_T1_T2_T3_T4_T6_ --------------------------
	.section	.text._ZN3cub18CUB_300001_SM_10006detail6reduce28DeviceReduceSingleTileKernelINS2_10policy_hubIdjN4cuda3std3__44plusIdEEE10Policy1000EPdSC_iS9_ddNS7_10__identityEEEvT0_T1_T2_T3_T4_T6_,"ax",@progbits
	.align	128
        .global         _ZN3cub18CUB_300001_SM_10006detail6reduce28DeviceReduceSingleTileKernelINS2_10policy_hubIdjN4cuda3std3__44plusIdEEE10Policy1000EPdSC_iS9_ddNS7_10__identityEEEvT0_T1_T2_T3_T4_T6_
        .type           _ZN3cub18CUB_300001_SM_10006detail6reduce28DeviceReduceSingleTileKernelINS2_10policy_hubIdjN4cuda3std3__44plusIdEEE10Policy1000EPdSC_iS9_ddNS7_10__identityEEEvT0_T1_T2_T3_T4_T6_,@function
        .size           _ZN3cub18CUB_300001_SM_10006detail6reduce28DeviceReduceSingleTileKernelINS2_10policy_hubIdjN4cuda3std3__44plusIdEEE10Policy1000EPdSC_iS9_ddNS7_10__identityEEEvT0_T1_T2_T3_T4_T6_,(.L_x_439 - _ZN3cub18CUB_300001_SM_10006detail6reduce28DeviceReduceSingleTileKernelINS2_10policy_hubIdjN4cuda3std3__44plusIdEEE10Policy1000EPdSC_iS9_ddNS7_10__identityEEEvT0_T1_T2_T3_T4_T6_)
        .other          _ZN3cub18CUB_300001_SM_10006detail6reduce28DeviceReduceSingleTileKernelINS2_10policy_hubIdjN4cuda3std3__44plusIdEEE10Policy1000EPdSC_iS9_ddNS7_10__identityEEEvT0_T1_T2_T3_T4_T6_,@"STO_CUDA_ENTRY STV_DEFAULT"
_ZN3cub18CUB_300001_SM_10006detail6reduce28DeviceReduceSingleTileKernelINS2_10policy_hubIdjN4cuda3std3__44plusIdEEE10Policy1000EPdSC_iS9_ddNS7_10__identityEEEvT0_T1_T2_T3_T4_T6_:
.text._ZN3cub18CUB_300001_SM_10006detail6reduce28DeviceReduceSingleTileKernelINS2_10policy_hubIdjN4cuda3std3__44plusIdEEE10Policy1000EPdSC_iS9_ddNS7_10__identityEEEvT0_T1_T2_T3_T4_T6_:
        /* <DEDUP_REMOVED lines=13> */
.L_x_89:
        /* <DEDUP_REMOVED lines=13> */
.L_x_93:
[----:B------:R-:W-:Y:S05]  /*01a0*/  BSYNC.RECONVERGENT B1 ;  /* 0x0000000000017941 */ /* 0x000fea0003800200 */
.L_x_92:
[----:B------:R-:W-:Y:S01]  /*01b0*/  ISETP.GE.AND P0, PT, R5, R4, PT ;  /* 0x000000040500720c */ /* 0x000fe20003f06270 */
[----:B------:R-:W-:-:S12]  /*01c0*/  BSSY.RECONVERGENT B1, `(.L_x_94) ;  /* 0x0000078000017945 */ /* 0x000fd80003800200 */
[----:B------:R-:W-:Y:S05]  /*01d0*/  @P0 BRA `(.L_x_95) ;  /* 0x0000000400d80947 */ /* 0x000fea0003800000 */
[----:B------:R-:W-:Y:S01]  /*01e0*/  LOP3.LUT R9, RZ, R5, RZ, 0x33, !PT ;  /* 0x00000005ff097212 */ /* 0x000fe200078e33ff */
[----:B------:R-:W-:Y:S04]  /*01f0*/  BSSY.RECONVERGENT B2, `(.L_x_96) ;  /* 0x0000019000027945 */ /* 0x000fe80003800200 */
[----:B------:R-:W-:-:S04]  /*0200*/  IMAD.IADD R9, R9, 0x1, R4 ;  /* 0x0000000109097824 */ /* 0x000fc800078e0204 */
[C---:B------:R-:W-:Y:S01]  /*0210*/  IMAD.HI.U32 R0, R9.reuse, -0x33333333, RZ ;  /* 0xcccccccd09007827 */ /* 0x040fe200078e00ff */
[----:B------:R-:W-:-:S04]  /*0220*/  ISETP.GE.U32.AND P0, PT, R9, 0x780, PT ;  /* 0x000007800900780c */ /* 0x000fc80003f06070 */
[----:B------:R-:W-:-:S04]  /*0230*/  SHF.R.U32.HI R0, RZ, 0x9, R0 ;  /* 0x00000009ff007819 */ /* 0x000fc80000011600 */
[----:B------:R-:W-:-:S04]  /*0240*/  LOP3.LUT R2, R0, 0x3, RZ, 0xc0, !PT ;  /* 0x0000000300027812 */ /* 0x000fc800078ec0ff */
[----:B------:R-:W-:-:S13]  /*0250*/  ISETP.NE.AND P1, PT, R2, 0x3, PT ;  /* 0x000000030200780c */ /* 0x000fda0003f25270 */
[----:B------:R-:W-:Y:S05]  /*0260*/  @!P1 BRA `(.L_x_97) ;  /* 0x0000000000449947 */ /* 0x000fea0003800000 */
[----:B------:R-:W0:Y:S01]  /*0270*/  LDC.64 R8, c[0x0][0x380] ;  /* 0x0000e000ff087b82 */ /* 0x000e220000000a00 */
[----:B------:R-:W-:-:S05]  /*0280*/  VIADD R0, R0, 0x1 ;  /* 0x0000000100007836 */ /* 0x000fca0000000000 */
[----:B------:R-:W-:-:S05]  /*0290*/  LOP3.LUT R0, R0, 0x3, RZ, 0xc0, !PT ;  /* 0x0000000300007812 */ /* 0x000fca00078ec0ff */
[----:B------:R-:W-:Y:S02]  /*02a0*/  IMAD.MOV R0, RZ, RZ, -R0 ;  /* 0x000000ffff007224 */ /* 0x000fe400078e0a00 */
[----:B0-----:R-:W-:-:S04]  /*02b0*/  IMAD.WIDE.U32 R8, R5, 0x8, R8 ;  /* 0x0000000805087825 */ /* 0x001fc800078e0008 */
[----:B------:R-:W-:Y:S02]  /*02c0*/  IMAD.MOV.U32 R2, RZ, RZ, R8 ;  /* 0x000000ffff027224 */ /* 0x000fe400078e0008 */
[----:B------:R-:W-:-:S07]  /*02d0*/  IMAD.MOV.U32 R11, RZ, RZ, R9 ;  /* 0x000000ffff0b7224 */ /* 0x000fce00078e0009 */
.L_x_98:
        /* <DEDUP_REMOVED lines=10> */
.L_x_97:
[----:B------:R-:W-:Y:S05]  /*0380*/  BSYNC.RECONVERGENT B2 ;  /* 0x0000000000027941 */ /* 0x000fea0003800200 */
.L_x_96:
        /* <DEDUP_REMOVED lines=8> */
.L_x_101:
        /* <DEDUP_REMOVED lines=43> */
.L_x_100:
[----:B------:R-:W-:Y:S05]  /*06c0*/  BSYNC.RECONVERGENT B2 ;  /* 0x0000000000027941 */ /* 0x000fea0003800200 */
.L_x_99:
        /* <DEDUP_REMOVED lines=26> */
.L_x_103:
[----:B------:R-:W-:Y:S05]  /*0870*/  BSYNC.RECONVERGENT B2 ;  /* 0x0000000000027941 */ /* 0x000fea0003800200 */
.L_x_102:
        /* <DEDUP_REMOVED lines=12> */
.L_x_95:
[----:B------:R-:W-:Y:S05]  /*0940*/  BSYNC.RECONVERGENT B1 ;  /* 0x0000000000017941 */ /* 0x000fea0003800200 */
.L_x_94:
        /* <DEDUP_REMOVED lines=47> */
[----:B------:R-:W0:Y:S04]  /*0c40*/  LDS.128 R8, [UR4+0x20] ;  /* 0x00002004ff087984 */ /* 0x000e280008000c00 */
[----:B------:R-:W1:Y:S04]  /*0c50*/  LDS.128 R16, [UR4+0x30] ;  /* 0x00003004ff107984 */ /* 0x000e680008000c00 */
[----:B--2---:R-:W2:Y:S01]  /*0c60*/  LDS.128 R4, [UR4+0x40] ;  /* 0x00004004ff047984 */ /* 0x004ea20008000c00 */
[----:B0-----:R-:W-:-:S03]  /*0c70*/  DADD R8, R12, R8 ;  /* 0x000000000c087229 */ /* 0x001fc60000000008 */
[----:B------:R-:W-:Y:S05]  /*0c80*/  LDS.128 R12, [UR4+0x60] ;  /* 0x00006004ff0c7984 */ /* 0x000fea0008000c00 */
[----:B------:R-:W-:Y:S02]  /*0c90*/  DADD R2, R8, R10 ;  /* 0x0000000008027229 */ /* 0x000fe4000000000a */
[----:B------:R-:W0:Y:S06]  /*0ca0*/  LDS.128 R8, [UR4+0x50] ;  /* 0x00005004ff087984 */ /* 0x000e2c0008000c00 */
[----:B-1----:R-:W-:-:S08]  /*0cb0*/  DADD R2, R2, R16 ;  /* 0x0000000002027229 */ /* 0x002fd00000000010 */
[----:B------:R-:W-:-:S08]  /*0cc0*/  DADD R2, R2, R18 ;  /* 0x0000000002027229 */ /* 0x000fd00000000012 */
[----:B--2---:R-:W-:-:S08]  /*0cd0*/  DADD R2, R2, R4 ;  /* 0x0000000002027229 */ /* 0x004fd00000000004 */
[----:B------:R-:W-:Y:S01]  /*0ce0*/  DADD R2, R2, R6 ;  /* 0x0000000002027229 */ /* 0x000fe20000000006 */
[----:B------:R-:W1:Y:S07]  /*0cf0*/  LDS.128 R4, [UR4+0x70] ;  /* 0x00007004ff047984 */ /* 0x000e6e0008000c00 */
[----:B0-----:R-:W-:-:S08]  /*0d00*/  DADD R2, R2, R8 ;  /* 0x0000000002027229 */ /* 0x001fd00000000008 */
[----:B------:R-:W-:Y:S01]  /*0d10*/  DADD R2, R2, R10 ;  /* 0x0000000002027229 */ /* 0x000fe2000000000a */
[----:B------:R-:W0:Y:S07]  /*0d20*/  LDS.128 R8, [UR4+0x80] ;  /* 0x00008004ff087984 */ /* 0x000e2e0008000c00 */
[----:B------:R-:W-:-:S08]  /*0d30*/  DADD R2, R2, R12 ;  /* 0x0000000002027229 */ /* 0x000fd0000000000c */
[----:B------:R-:W-:Y:S01]  /*0d40*/  DADD R2, R2, R14 ;  /* 0x0000000002027229 */ /* 0x000fe2000000000e */
[----:B------:R-:W2:Y:S07]  /*0d50*/  LDS.128 R12, [UR4+0x90] ;  /* 0x00009004ff0c7984 */ /* 0x000eae0008000c00 */
[----:B-1----:R-:W-:-:S08]  /*0d60*/  DADD R2, R2, R4 ;  /* 0x0000000002027229 */ /* 0x002fd00000000004 */
[----:B------:R-:W-:Y:S01]  /*0d70*/  DADD R2, R2, R6 ;  /* 0x0000000002027229 */ /* 0x000fe20000000006 */
[----:B------:R-:W1:Y:S07]  /*0d80*/  LDS.128 R4, [UR4+0xa0] ;  /* 0x0000a004ff047984 */ /* 0x000e6e0008000c00 */
[----:B0-----:R-:W-:Y:S01]  /*0d90*/  DADD R2, R2, R8 ;  /* 0x0000000002027229 */ /* 0x001fe20000000008 */
[----:B------:R-:W0:Y:S07]  /*0da0*/  LDS.64 R8, [UR4+0xb0] ;  /* 0x0000b004ff087984 */ /* 0x000e2e0008000a00 */
[----:B------:R-:W-:-:S08]  /*0db0*/  DADD R2, R2, R10 ;  /* 0x0000000002027229 */ /* 0x000fd0000000000a */
[----:B--2---:R-:W-:-:S08]  /*0dc0*/  DADD R2, R2, R12 ;  /* 0x0000000002027229 */ /* 0x004fd0000000000c */
[----:B------:R-:W-:-:S08]  /*0dd0*/  DADD R2, R2, R14 ;  /* 0x0000000002027229 */ /* 0x000fd0000000000e */
[----:B-1----:R-:W-:-:S08]  /*0de0*/  DADD R2, R2, R4 ;  /* 0x0000000002027229 */ /* 0x002fd00000000004 */
[----:B------:R-:W-:-:S08]  /*0df0*/  DADD R2, R2, R6 ;  /* 0x0000000002027229 */ /* 0x000fd00000000006 */
[----:B0-----:R-:W-:Y:S01]  /*0e00*/  DADD R12, R2, R8 ;  /* 0x00000000020c7229 */ /* 0x001fe20000000008 */
[----:B------:R-:W-:Y:S10]  /*0e10*/  BRA `(.L_x_105) ;  /* 0x0000001800487947 */ /* 0x000ff40003800000 */
.L_x_104:
        /* <DEDUP_REMOVED lines=32> */
[----:B------:R-:W-:Y:S01]  /*1020*/  VIADD R0, R2, 0x10 ;  /* 0x0000001002007836 */ /* 0x000fe20000000000 */
[----:B------:R-:W-:Y:S02]  /*1030*/  @!P1 SHF.R.U32.HI R2, RZ, 0x2, R3 ;  /* 0x00000002ff029819 */ /* 0x000fe40000011603 */
[----:B------:R-:W1:Y:S02]  /*1040*/  SHFL.DOWN PT, R7, R11, 0x8, R5 ;  /* 0x090000000b077989 */ /* 0x000e6400000e0005 */
[----:B------:R-:W-:Y:S01]  /*1050*/  @!P1 LOP3.LUT R2, R2, 0xf8, RZ, 0xc0, !PT ;  /* 0x000000f802029812 */ /* 0x000fe200078ec0ff */
[----:B-1----:R-:W-:-:S10]  /*1060*/  DADD R6, R6, R10 ;  /* 0x0000000006067229 */ /* 0x002fd4000000000a */
[----:B------:R-:W-:Y:S02]  /*1070*/  FSEL R8, R10, R6, P0 ;  /* 0x000000060a087208 */ /* 0x000fe40000000000 */
[----:B------:R-:W-:Y:S02]  /*1080*/  FSEL R9, R11, R7, P0 ;  /* 0x000000070b097208 */ /* 0x000fe40000000000 */
[----:B------:R-:W-:Y:S01]  /*1090*/  @!P1 MOV R10, 0x400 ;  /* 0x00000400000a9802 */ /* 0x000fe20000000f00 */
[----:B------:R-:W-:Y:S01]  /*10a0*/  SHFL.DOWN PT, R6, R8, 0x10, R5 ;  /* 0x0a00000008067989 */ /* 0x000fe200000e0005 */
[----:B------:R-:W-:Y:S02]  /*10b0*/  ISETP.GT.AND P0, PT, R0, R5, PT ;  /* 0x000000050000720c */ /* 0x000fe40003f04270 */
[----:B0-----:R-:W-:Y:S01]  /*10c0*/  @!P1 LEA R11, R13, R10, 0x18 ;  /* 0x0000000a0d0b9211 */ /* 0x001fe200078ec0ff */
        /* <DEDUP_REMOVED lines=13> */
[----:B------:R-:W0:Y:S04]  /*11a0*/  LDS.128 R16, [UR4+0x20] ;  /* 0x00002004ff107984 */ /* 0x000e280008000c00 */
[----:B-1----:R-:W1:Y:S01]  /*11b0*/  LDS.128 R8, [UR4+0x30] ;  /* 0x00003004ff087984 */ /* 0x002e620008000c00 */
[----:B0-----:R-:W-:-:S10]  /*11c0*/  DADD R16, R12, R16 ;  /* 0x000000000c107229 */ /* 0x001fd40000000010 */
[----:B------:R-:W-:Y:S02]  /*11d0*/  FSEL R2, R16, R12, P1 ;  /* 0x0000000c10027208 */ /* 0x000fe40000800000 */
[----:B------:R-:W-:Y:S02]  /*11e0*/  FSEL R3, R17, R13, P1 ;  /* 0x0000000d11037208 */ /* 0x000fe40000800000 */
[----:B------:R-:W-:Y:S01]  /*11f0*/  ISETP.GT.AND P1, PT, R4, 0x40, PT ;  /* 0x000000400400780c */ /* 0x000fe20003f24270 */
[----:B------:R-:W0:Y:S03]  /*1200*/  LDS.128 R12, [UR4+0x40] ;  /* 0x00004004ff0c7984 */ /* 0x000e260008000c00 */
        /* <DEDUP_REMOVED lines=65> */
[----:B------:R-:W1:Y:S01]  /*1620*/  LDS.64 R2, [UR4+0xb0] ;  /* 0x0000b004ff027984 */ /* 0x000e620008000a00 */
        /* <DEDUP_REMOVED lines=11> */
[----:B------:R-:W-:Y:S01]  /*16e0*/  FSEL R13, R3, R7, P1 ;  /* 0x00000007030d7208 */ /* 0x000fe20000800000 */
[----:B------:R-:W-:Y:S06]  /*16f0*/  BRA `(.L_x_105) ;  /* 0x0000001000107947 */ /* 0x000fec0003800000 */
.L_x_91:
[----:B------:R-:W0:Y:S01]  /*1700*/  S2R R0, SR_TID.X ;  /* 0x0000000000007919 */ /* 0x000e220000002100 */
[----:B------:R-:W0:Y:S02]  /*1710*/  LDC.64 R6, c[0x0][0x380] ;  /* 0x0000e000ff067b82 */ /* 0x000e240000000a00 */
[----:B0-----:R-:W-:-:S05]  /*1720*/  IMAD.WIDE.U32 R6, R0, 0x8, R6 ;  /* 0x0000000800067825 */ /* 0x001fca00078e0006 */
[----:B------:R-:W2:Y:S04]  /*1730*/  LDG.E.64.CONSTANT R20, desc[UR6][R6.64] ;  /* 0x0000000606147981 */ /* 0x000ea8000c1e9b00 */
[----:B------:R-:W2:Y:S04]  /*1740*/  LDG.E.64.CONSTANT R2, desc[UR6][R6.64+0x1400] ;  /* 0x0014000606027981 */ /* 0x000ea8000c1e9b00 */
[----:B------:R-:W3:Y:S04]  /*1750*/  LDG.E.64.CONSTANT R8, desc[UR6][R6.64+0x2800] ;  /* 0x0028000606087981 */ /* 0x000ee8000c1e9b00 */
[----:B------:R-:W4:Y:S04]  /*1760*/  LDG.E.64.CONSTANT R10, desc[UR6][R6.64+0x3c00] ;  /* 0x003c0006060a7981 */ /* 0x000f28000c1e9b00 */
[----:B------:R-:W5:Y:S04]  /*1770*/  LDG.E.64.CONSTANT R12, desc[UR6][R6.64+0x5000] ;  /* 0x00500006060c7981 */ /* 0x000f68000c1e9b00 */
[----:B------:R-:W5:Y:S04]  /*1780*/  LDG.E.64.CONSTANT R14, desc[UR6][R6.64+0x6400] ;  /* 0x00640006060e7981 */ /* 0x000f68000c1e9b00 */
[----:B------:R-:W5:Y:S04]  /*1790*/  LDG.E.64.CONSTANT R16, desc[UR6][R6.64+0x7800] ;  /* 0x0078000606107981 */ /* 0x000f68000c1e9b00 */
[----:B------:R-:W5:Y:S01]  /*17a0*/  LDG.E.64.CONSTANT R18, desc[UR6][R6.64+0x8c00] ;  /* 0x008c000606127981 */ /* 0x000f62000c1e9b00 */
[----:B------:R-:W-:Y:S01]  /*17b0*/  ISETP.GE.U32.AND P0, PT, R4, 0x2800, PT ;  /* 0x000028000400780c */ /* 0x000fe20003f06070 */
[----:B--2---:R-:W-:-:S08]  /*17c0*/  DADD R2, R20, R2 ;  /* 0x0000000014027229 */ /* 0x004fd00000000002 */
[----:B---3--:R-:W-:Y:S01]  /*17d0*/  DADD R2, R8, R2 ;  /* 0x0000000008027229 */ /* 0x008fe20000000002 */
[----:B------:R-:W-:-:S07]  /*17e0*/  IMAD.MOV.U32 R9, RZ, RZ, 0x1400 ;  /* 0x00001400ff097424 */ /* 0x000fce00078e00ff */
[----:B----4-:R-:W-:-:S08]  /*17f0*/  DADD R2, R10, R2 ;  /* 0x000000000a027229 */ /* 0x010fd00000000002 */
[----:B-----5:R-:W-:-:S08]  /*1800*/  DADD R2, R12, R2 ;  /* 0x000000000c027229 */ /* 0x020fd00000000002 */
[----:B------:R-:W-:-:S08]  /*1810*/  DADD R2, R14, R2 ;  /* 0x000000000e027229 */ /* 0x000fd00000000002 */
[----:B------:R-:W-:-:S08]  /*1820*/  DADD R2, R16, R2 ;  /* 0x0000000010027229 */ /* 0x000fd00000000002 */
[----:B------:R-:W-:Y:S01]  /*1830*/  DADD R2, R18, R2 ;  /* 0x0000000012027229 */ /* 0x000fe20000000002 */
[----:B------:R-:W-:Y:S10]  /*1840*/  @!P0 BRA `(.L_x_106) ;  /* 0x00000000006c8947 */ /* 0x000ff40003800000 */
[----:B------:R-:W0:Y:S01]  /*1850*/  LDC R26, c[0x0][0x390] ;  /* 0x0000e400ff1a7b82 */ /* 0x000e220000000800 */
[----:B------:R-:W-:Y:S02]  /*1860*/  VIADD R8, R4, 0xffffec00 ;  /* 0xffffec0004087836 */ /* 0x000fe40000000000 */
[----:B------:R-:W-:-:S07]  /*1870*/  IMAD.MOV.U32 R9, RZ, RZ, 0x1400 ;  /* 0x00001400ff097424 */ /* 0x000fce00078e00ff */
.L_x_108:
[----:B------:R-:W-:-:S05]  /*1880*/  IMAD.WIDE R12, R9, 0x8, R6 ;  /* 0x00000008090c7825 */ /* 0x000fca00078e0206 */
[----:B------:R-:W2:Y:S04]  /*1890*/  LDG.E.64.CONSTANT R4, desc[UR6][R12.64] ;  /* 0x000000060c047981 */ /* 0x000ea8000c1e9b00 */
[----:B------:R-:W3:Y:S04]  /*18a0*/  LDG.E.64.CONSTANT R14, desc[UR6][R12.64+0x1400] ;  /* 0x001400060c0e7981 */ /* 0x000ee8000c1e9b00 */
[----:B------:R-:W4:Y:S04]  /*18b0*/  LDG.E.64.CONSTANT R16, desc[UR6][R12.64+0x2800] ;  /* 0x002800060c107981 */ /* 0x000f28000c1e9b00 */
[----:B------:R-:W5:Y:S04]  /*18c0*/  LDG.E.64.CONSTANT R18, desc[UR6][R12.64+0x3c00] ;  /* 0x003c00060c127981 */ /* 0x000f68000c1e9b00 */
        /* <DEDUP_REMOVED lines=8> */
[----:B------:R-:W-:-:S08]  /*1950*/  DADD R4, R20, R4 ;  /* 0x0000000014047229 */ /* 0x000fd00000000004 */
[----:B------:R-:W-:Y:S01]  /*1960*/  DADD R22, R22, R4 ;  /* 0x0000000016167229 */ /* 0x000fe20000000004 */
[----:B0-----:R-:W-:-:S04]  /*1970*/  IMAD.MOV.U32 R4, RZ, RZ, R26 ;  /* 0x000000ffff047224 */ /* 0x001fc800078e001a */
[----:B------:R-:W-:-:S03]  /*1980*/  IMAD.IADD R2, R4, 0x1, -R9 ;  /* 0x0000000104027824 */ /* 0x000fc600078e0a09 */
[----:B------:R-:W-:Y:S02]  /*1990*/  DADD R22, R24, R22 ;  /* 0x0000000018167229 */ /* 0x000fe40000000016 */
[----:B------:R-:W-:-:S06]  /*19a0*/  ISETP.GE.AND P0, PT, R2, 0x1400, PT ;  /* 0x000014000200780c */ /* 0x000fcc0003f06270 */
[----:B------:R-:W-:-:S07]  /*19b0*/  DADD R2, R10, R22 ;  /* 0x000000000a027229 */ /* 0x000fce0000000016 */
[----:B------:R-:W-:Y:S05]  /*19c0*/  @!P0 BRA `(.L_x_107) ;  /* 0x0000000800348947 */ /* 0x000fea0003800000 */
[----:B------:R-:W-:-:S05]  /*19d0*/  VIADD R9, R9, 0x1400 ;  /* 0x0000140009097836 */ /* 0x000fca0000000000 */
[----:B------:R-:W-:-:S13]  /*19e0*/  ISETP.GT.AND P0, PT, R9, R8, PT ;  /* 0x000000080900720c */ /* 0x000fda0003f04270 */
[----:B------:R-:W-:Y:S05]  /*19f0*/  @!P0 BRA `(.L_x_108) ;  /* 0xfffffffc00a08947 */ /* 0x000fea000383ffff */
.L_x_106:
[----:B------:R-:W-:-:S13]  /*1a00*/  ISETP.GE.AND P0, PT, R9, R4, PT ;  /* 0x000000040900720c */ /* 0x000fda0003f06270 */
[----:B------:R-:W-:Y:S05]  /*1a10*/  @P0 BRA `(.L_x_107) ;  /* 0x0000000800200947 */ /* 0x000fea0003800000 */
[----:B------:R-:W-:Y:S01]  /*1a20*/  IMAD.IADD R39, R4, 0x1, -R9 ;  /* 0x0000000104277824 */ /* 0x000fe200078e0a09 */
[----:B------:R-:W-:Y:S04]  /*1a30*/  BSSY.RECONVERGENT B1, `(.L_x_107) ;  /* 0x0000086000017945 */ /* 0x000fe80003800200 */
[----:B------:R-:W-:-:S13]  /*1a40*/  ISETP.GE.AND P0, PT, R0, R39, PT ;  /* 0x000000270000720c */ /* 0x000fda0003f06270 */
[----:B------:R-:W-:Y:S05]  /*1a50*/  @P0 BRA `(.L_x_109) ;  /* 0x00000008000c0947 */ /* 0x000fea0003800000 */
[----:B------:R-:W-:Y:S01]  /*1a60*/  LOP3.LUT R5, RZ, R0, RZ, 0x33, !PT ;  /* 0x00000000ff057212 */ /* 0x000fe200078e33ff */
[----:B------:R-:W-:Y:S01]  /*1a70*/  BSSY.RECONVERGENT B2, `(.L_x_110) ;  /* 0x0000017000027945 */ /* 0x000fe20003800200 */
[----:B------:R-:W-:Y:S02]  /*1a80*/  IMAD.MOV.U32 R38, RZ, RZ, R0 ;  /* 0x000000ffff267224 */ /* 0x000fe400078e0000 */
[----:B------:R-:W-:-:S04]  /*1a90*/  IADD3 R5, PT, PT, -R9, R4, R5 ;  /* 0x0000000409057210 */ /* 0x000fc80007ffe105 */
[C---:B------:R-:W-:Y:S01]  /*1aa0*/  ISETP.GE.U32.AND P1, PT, R5.reuse, 0x780, PT ;  /* 0x000007800500780c */ /* 0x040fe20003f26070 */
[----:B------:R-:W-:-:S05]  /*1ab0*/  IMAD.HI.U32 R4, R5, -0x33333333, RZ ;  /* 0xcccccccd05047827 */ /* 0x000fca00078e00ff */
[----:B------:R-:W-:-:S04]  /*1ac0*/  SHF.R.U32.HI R4, RZ, 0x9, R4 ;  /* 0x00000009ff047819 */ /* 0x000fc80000011604 */
[----:B------:R-:W-:-:S04]  /*1ad0*/  LOP3.LUT R6, R4, 0x3, RZ, 0xc0, !PT ;  /* 0x0000000304067812 */ /* 0x000fc800078ec0ff */
[----:B------:R-:W-:-:S13]  /*1ae0*/  ISETP.NE.AND P0, PT, R6, 0x3, PT ;  /* 0x000000030600780c */ /* 0x000fda0003f05270 */
[----:B------:R-:W-:Y:S05]  /*1af0*/  @!P0 BRA `(.L_x_111) ;  /* 0x0000000000388947 */ /* 0x000fea0003800000 */
[----:B------:R-:W0:Y:S01]  /*1b00*/  LDC.64 R6, c[0x0][0x380] ;  /* 0x0000e000ff067b82 */ /* 0x000e220000000a00 */
[----:B------:R-:W-:Y:S02]  /*1b10*/  VIADD R4, R4, 0x1 ;  /* 0x0000000104047836 */ /* 0x000fe40000000000 */
[----:B------:R-:W-:Y:S02]  /*1b20*/  IMAD.IADD R11, R0, 0x1, R9 ;  /* 0x00000001000b7824 */ /* 0x000fe400078e0209 */
[----:B------:R-:W-:Y:S01]  /*1b30*/  IMAD.MOV.U32 R38, RZ, RZ, R0 ;  /* 0x000000ffff267224 */ /* 0x000fe200078e0000 */
[----:B------:R-:W-:-:S05]  /*1b40*/  LOP3.LUT R4, R4, 0x3, RZ, 0xc0, !PT ;  /* 0x0000000304047812 */ /* 0x000fca00078ec0ff */
[----:B------:R-:W-:-:S07]  /*1b50*/  IMAD.MOV R8, RZ, RZ, -R4 ;  /* 0x000000ffff087224 */ /* 0x000fce00078e0a04 */
.L_x_112:
[----:B0-----:R-:W-:-:S06]  /*1b60*/  IMAD.WIDE.U32 R4, R11, 0x8, R6 ;  /* 0x000000080b047825 */ /* 0x001fcc00078e0006 */
[----:B------:R-:W2:Y:S01]  /*1b70*/  LDG.E.64.CONSTANT R4, desc[UR6][R4.64] ;  /* 0x0000000604047981 */ /* 0x000ea2000c1e9b00 */
[----:B------:R-:W-:Y:S02]  /*1b80*/  VIADD R8, R8, 0x1 ;  /* 0x0000000108087836 */ /* 0x000fe40000000000 */
[----:B------:R-:W-:Y:S02]  /*1b90*/  VIADD R38, R38, 0x280 ;  /* 0x0000028026267836 */ /* 0x000fe40000000000 */
[----:B------:R-:W-:Y:S01]  /*1ba0*/  VIADD R11, R11, 0x280 ;  /* 0x000002800b0b7836 */ /* 0x000fe20000000000 */
[----:B------:R-:W-:Y:S01]  /*1bb0*/  ISETP.NE.AND P0, PT, R8, RZ, PT ;  /* 0x000000ff0800720c */ /* 0x000fe20003f05270 */
[----:B--2---:R-:W-:-:S12]  /*1bc0*/  DADD R2, R4, R2 ;  /* 0x0000000004027229 */ /* 0x004fd80000000002 */
[----:B------:R-:W-:Y:S05]  /*1bd0*/  @P0 BRA `(.L_x_112) ;  /* 0xfffffffc00e00947 */ /* 0x000fea000383ffff */
.L_x_111:
[----:B------:R-:W-:Y:S05]  /*1be0*/  BSYNC.RECONVERGENT B2 ;  /* 0x0000000000027941 */ /* 0x000fea0003800200 */
.L_x_110:
[----:B------:R-:W-:Y:S05]  /*1bf0*/  @!P1 BRA `(.L_x_109) ;  /* 0x0000000400a49947 */ /* 0x000fea0003800000 */
[----:B------:R-:W0:Y:S01]  /*1c00*/  LDCU.64 UR4, c[0x0][0x380] ;  /* 0x00007000ff0477ac */ /* 0x000e220008000a00 */
[----:B------:R-:W-:Y:S01]  /*1c10*/  IMAD.IADD R7, R39, 0x1, -R38 ;  /* 0x0000000127077824 */ /* 0x000fe200078e0a26 */
[C---:B------:R-:W-:Y:S01]  /*1c20*/  IADD3 R5, P0, PT, R38.reuse, R9, RZ ;  /* 0x0000000926057210 */ /* 0x040fe20007f1e0ff */
[----:B------:R-:W-:Y:S01]  /*1c30*/  BSSY.RECONVERGENT B2, `(.L_x_113) ;  /* 0x000003a000027945 */ /* 0x000fe20003800200 */
[----:B------:R-:W-:Y:S02]  /*1c40*/  IMAD.IADD R40, R38, 0x1, R9 ;  /* 0x0000000126287824 */ /* 0x000fe400078e0209 */
        /* <DEDUP_REMOVED lines=10> */
.L_x_115:
[----:B------:R-:W0:Y:S01]  /*1cf0*/  LDC.64 R30, c[0x0][0x380] ;  /* 0x0000e000ff1e7b82 */ /* 0x000e220000000a00 */
[----:B------:R-:W2:Y:S04]  /*1d00*/  LDG.E.64.CONSTANT R8, desc[UR6][R4.64+-0x1400] ;  /* 0xffec000604087981 */ /* 0x000ea8000c1e9b00 */
[----:B------:R-:W3:Y:S01]  /*1d10*/  LDG.E.64.CONSTANT R10, desc[UR6][R4.64] ;  /* 0x00000006040a7981 */ /* 0x000ee2000c1e9b00 */
[----:B------:R-:W-:-:S03]  /*1d20*/  VIADD R15, R40, 0xa00 ;  /* 0x00000a00280f7836 */ /* 0x000fc60000000000 */
[----:B------:R-:W4:Y:S04]  /*1d30*/  LDG.E.64.CONSTANT R12, desc[UR6][R4.64+0x1400] ;  /* 0x00140006040c7981 */ /* 0x000f28000c1e9b00 */
[----:B------:R-:W5:Y:S04]  /*1d40*/  LDG.E.64.CONSTANT R16, desc[UR6][R4.64+0x3c00] ;  /* 0x003c000604107981 */ /* 0x000f68000c1e9b00 */
[----:B------:R-:W5:Y:S01]  /*1d50*/  LDG.E.64.CONSTANT R18, desc[UR6][R4.64+0x5000] ;  /* 0x0050000604127981 */ /* 0x000f62000c1e9b00 */
[----:B------:R-:W-:-:S03]  /*1d60*/  VIADD R23, R40, 0x1400 ;  /* 0x0000140028177836 */ /* 0x000fc60000000000 */
[----:B------:R-:W5:Y:S01]  /*1d70*/  LDG.E.64.CONSTANT R20, desc[UR6][R4.64+0x6400] ;  /* 0x0064000604147981 */ /* 0x000f62000c1e9b00 */
[----:B0-----:R-:W-:-:S03]  /*1d80*/  IMAD.WIDE.U32 R6, R40, 0x8, R30 ;  /* 0x0000000828067825 */ /* 0x001fc600078e001e */
[----:B------:R-:W5:Y:S04]  /*1d90*/  LDG.E.64.CONSTANT R24, desc[UR6][R4.64+0x8c00] ;  /* 0x008c000604187981 */ /* 0x000f68000c1e9b00 */
[----:B------:R-:W5:Y:S04]  /*1da0*/  LDG.E.64.CONSTANT R26, desc[UR6][R4.64+0xa000] ;  /* 0x00a00006041a7981 */ /* 0x000f68000c1e9b00 */
[----:B------:R-:W2:Y:S01]  /*1db0*/  LDG.E.64.CONSTANT R6, desc[UR6][R6.64] ;  /* 0x0000000606067981 */ /* 0x000ea2000c1e9b00 */
[----:B------:R-:W-:-:S03]  /*1dc0*/  IMAD.WIDE.U32 R14, R15, 0x8, R30 ;  /* 0x000000080f0e7825 */ /* 0x000fc600078e001e */
[----:B------:R-:W5:Y:S04]  /*1dd0*/  LDG.E.64.CONSTANT R28, desc[UR6][R4.64+0xb400] ;  /* 0x00b40006041c7981 */ /* 0x000f68000c1e9b00 */
[----:B------:R-:W5:Y:S01]  /*1de0*/  LDG.E.64.CONSTANT R14, desc[UR6][R14.64] ;  /* 0x000000060e0e7981 */ /* 0x000f62000c1e9b00 */
[----:B------:R-:W-:-:S03]  /*1df0*/  IMAD.WIDE.U32 R22, R23, 0x8, R30 ;  /* 0x0000000817167825 */ /* 0x000fc600078e001e */
[----:B------:R-:W5:Y:S04]  /*1e00*/  LDG.E.64.CONSTANT R34, desc[UR6][R4.64+0xf000] ;  /* 0x00f0000604227981 */ /* 0x000f68000c1e9b00 */
[----:B------:R-:W5:Y:S01]  /*1e10*/  LDG.E.64.CONSTANT R22, desc[UR6][R22.64] ;  /* 0x0000000616167981 */ /* 0x000f62000c1e9b00 */
[----:B------:R-:W-:-:S03]  /*1e20*/  VIADD R33, R40, 0x1e00 ;  /* 0x00001e0028217836 */ /* 0x000fc60000000000 */
[----:B------:R-:W5:Y:S01]  /*1e30*/  LDG.E.64.CONSTANT R36, desc[UR6][R4.64+0x10400] ;  /* 0x0104000604247981 */ /* 0x000f62000c1e9b00 */
[----:B------:R-:W-:-:S03]  /*1e40*/  IMAD.WIDE.U32 R30, R33, 0x8, R30 ;  /* 0x00000008211e7825 */ /* 0x000fc600078e001e */
[----:B------:R0:W5:Y:S04]  /*1e50*/  LDG.E.64.CONSTANT R32, desc[UR6][R4.64+0xdc00] ;  /* 0x00dc000604207981 */ /* 0x000168000c1e9b00 */
[----:B------:R-:W5:Y:S01]  /*1e60*/  LDG.E.64.CONSTANT R30, desc[UR6][R30.64] ;  /* 0x000000061e1e7981 */ /* 0x000f62000c1e9b00 */
[----:B------:R-:W-:-:S05]  /*1e70*/  VIADD R38, R38, 0x2800 ;  /* 0x0000280026267836 */ /* 0x000fca0000000000 */
[----:B------:R-:W-:Y:S02]  /*1e80*/  ISETP.GE.AND P1, PT, R38, R41, PT ;  /* 0x000000292600720c */ /* 0x000fe40003f26270 */
[----:B0-----:R-:W-:Y:S01]  /*1e90*/  IADD3 R4, P2, PT, R4, 0x14000, RZ ;  /* 0x0001400004047810 */ /* 0x001fe20007f5e0ff */
[----:B------:R-:W-:-:S04]  /*1ea0*/  VIADD R40, R40, 0x2800 ;  /* 0x0000280028287836 */ /* 0x000fc80000000000 */
[----:B------:R-:W-:Y:S01]  /*1eb0*/  IMAD.X R5, RZ, RZ, R5, P2 ;  /* 0x000000ffff057224 */ /* 0x000fe200010e0605 */
[----:B--2---:R-:W-:-:S08]  /*1ec0*/  DADD R6, R6, R2 ;  /* 0x0000000006067229 */ /* 0x004fd00000000002 */
[----:B------:R-:W-:-:S08]  /*1ed0*/  DADD R6, R6, R8 ;  /* 0x0000000006067229 */ /* 0x000fd00000000008 */
        /* <DEDUP_REMOVED lines=15> */
.L_x_114:
[----:B------:R-:W-:Y:S05]  /*1fd0*/  BSYNC.RECONVERGENT B2 ;  /* 0x0000000000027941 */ /* 0x000fea0003800200 */
.L_x_113:
[----:B------:R-:W-:Y:S01]  /*1fe0*/  IMAD.IADD R6, R39, 0x1, -R38 ;  /* 0x0000000127067824 */ /* 0x000fe200078e0a26 */
[----:B------:R-:W-:Y:S04]  /*1ff0*/  BSSY.RECONVERGENT B2, `(.L_x_116) ;  /* 0x000001d000027945 */ /* 0x000fe80003800200 */
[----:B------:R-:W-:-:S13]  /*2000*/  ISETP.GT.AND P1, PT, R6, 0xa00, PT ;  /* 0x00000a000600780c */ /* 0x000fda0003f24270 */
[----:B------:R-:W-:Y:S05]  /*2010*/  @!P1 BRA `(.L_x_117) ;  /* 0x0000000000689947 */ /* 0x000fea0003800000 */
[----:B------:R-:W0:Y:S01]  /*2020*/  LDC.64 R14, c[0x0][0x380] ;  /* 0x0000e000ff0e7b82 */ /* 0x000e220000000a00 */
[----:B------:R-:W2:Y:S04]  /*2030*/  LDG.E.64.CONSTANT R8, desc[UR6][R4.64+-0x1400] ;  /* 0xffec000604087981 */ /* 0x000ea8000c1e9b00 */
[----:B------:R-:W3:Y:S01]  /*2040*/  LDG.E.64.CONSTANT R10, desc[UR6][R4.64] ;  /* 0x00000006040a7981 */ /* 0x000ee2000c1e9b00 */
[----:B------:R-:W-:-:S03]  /*2050*/  VIADD R17, R40, 0xa00 ;  /* 0x00000a0028117836 */ /* 0x000fc60000000000 */
[----:B------:R-:W4:Y:S04]  /*2060*/  LDG.E.64.CONSTANT R12, desc[UR6][R4.64+0x1400] ;  /* 0x00140006040c7981 */ /* 0x000f28000c1e9b00 */
[----:B------:R-:W5:Y:S04]  /*2070*/  LDG.E.64.CONSTANT R18, desc[UR6][R4.64+0x5000] ;  /* 0x0050000604127981 */ /* 0x000f68000c1e9b00 */
[----:B------:R1:W5:Y:S01]  /*2080*/  LDG.E.64.CONSTANT R20, desc[UR6][R4.64+0x6400] ;  /* 0x0064000604147981 */ /* 0x000362000c1e9b00 */
[----:B0-----:R-:W-:-:S06]  /*2090*/  IMAD.WIDE.U32 R6, R40, 0x8, R14 ;  /* 0x0000000828067825 */ /* 0x001fcc00078e000e */
[----:B------:R-:W2:Y:S01]  /*20a0*/  LDG.E.64.CONSTANT R6, desc[UR6][R6.64] ;  /* 0x0000000606067981 */ /* 0x000ea2000c1e9b00 */
[----:B------:R-:W-:-:S03]  /*20b0*/  IMAD.WIDE.U32 R14, R17, 0x8, R14 ;  /* 0x00000008110e7825 */ /* 0x000fc600078e000e */
[----:B------:R-:W5:Y:S04]  /*20c0*/  LDG.E.64.CONSTANT R16, desc[UR6][R4.64+0x3c00] ;  /* 0x003c000604107981 */ /* 0x000f68000c1e9b00 */
[----:B------:R-:W5:Y:S01]  /*20d0*/  LDG.E.64.CONSTANT R14, desc[UR6][R14.64] ;  /* 0x000000060e0e7981 */ /* 0x000f62000c1e9b00 */
[----:B------:R-:W-:Y:S01]  /*20e0*/  PLOP3.LUT P0, PT, PT, PT, PT, 0x8, 0x80 ;  /* 0x000000000080781c */ /* 0x000fe20003f0e170 */
[----:B------:R-:W-:Y:S02]  /*20f0*/  VIADD R38, R38, 0x1400 ;  /* 0x0000140026267836 */ /* 0x000fe40000000000 */
[----:B------:R-:W-:Y:S01]  /*2100*/  VIADD R40, R40, 0x1400 ;  /* 0x0000140028287836 */ /* 0x000fe20000000000 */
[----:B--2---:R-:W-:-:S08]  /*2110*/  DADD R2, R2, R6 ;  /* 0x0000000002027229 */ /* 0x004fd00000000006 */
[----:B------:R-:W-:-:S08]  /*2120*/  DADD R2, R2, R8 ;  /* 0x0000000002027229 */ /* 0x000fd00000000008 */
[----:B---3--:R-:W-:-:S08]  /*2130*/  DADD R2, R2, R10 ;  /* 0x0000000002027229 */ /* 0x008fd0000000000a */
[----:B----4-:R-:W-:-:S08]  /*2140*/  DADD R2, R2, R12 ;  /* 0x0000000002027229 */ /* 0x010fd0000000000c */
[----:B-----5:R-:W-:-:S08]  /*2150*/  DADD R2, R2, R14 ;  /* 0x0000000002027229 */ /* 0x020fd0000000000e */
[----:B------:R-:W-:Y:S01]  /*2160*/  DADD R2, R2, R16 ;  /* 0x0000000002027229 */ /* 0x000fe20000000010 */
[----:B------:R-:W-:-:S07]  /*2170*/  IADD3 R6, P1, PT, R4, 0xa000, RZ ;  /* 0x0000a00004067810 */ /* 0x000fce0007f3e0ff */
[----:B------:R-:W-:Y:S01]  /*2180*/  DADD R2, R2, R18 ;  /* 0x0000000002027229 */ /* 0x000fe20000000012 */
[----:B-1----:R-:W-:Y:S02]  /*2190*/  IMAD.X R5, RZ, RZ, R5, P1 ;  /* 0x000000ffff057224 */ /* 0x002fe400008e0605 */
[----:B------:R-:W-:-:S05]  /*21a0*/  IMAD.MOV.U32 R4, RZ, RZ, R6 ;  /* 0x000000ffff047224 */ /* 0x000fca00078e0006 */
[----:B------:R-:W-:-:S11]  /*21b0*/  DADD R2, R2, R20 ;  /* 0x0000000002027229 */ /* 0x000fd60000000014 */
.L_x_117:
[----:B------:R-:W-:Y:S05]  /*21c0*/  BSYNC.RECONVERGENT B2 ;  /* 0x0000000000027941 */ /* 0x000fea0003800200 */
.L_x_116:
[----:B------:R-:W-:-:S13]  /*21d0*/  ISETP.LT.OR P0, PT, R38, R39, P0 ;  /* 0x000000272600720c */ /* 0x000fda0000701670 */
[----:B------:R-:W-:Y:S05]  /*21e0*/  @!P0 BRA `(.L_x_109) ;  /* 0x0000000000288947 */ /* 0x000fea0003800000 */
[----:B------:R-:W0:Y:S01]  /*21f0*/  LDC.64 R6, c[0x0][0x380] ;  /* 0x0000e000ff067b82 */ /* 0x000e220000000a00 */
[----:B------:R-:W2:Y:S04]  /*2200*/  LDG.E.64.CONSTANT R8, desc[UR6][R4.64] ;  /* 0x0000000604087981 */ /* 0x000ea8000c1e9b00 */
[----:B------:R-:W3:Y:S01]  /*2210*/  LDG.E.64.CONSTANT R10, desc[UR6][R4.64+0x1400] ;  /* 0x00140006040a7981 */ /* 0x000ee2000c1e9b00 */
[----:B0-----:R-:W-:-:S03]  /*2220*/  IMAD.WIDE.U32 R40, R40, 0x8, R6 ;  /* 0x0000000828287825 */ /* 0x001fc600078e0006 */
[----:B------:R-:W4:Y:S04]  /*2230*/  LDG.E.64.CONSTANT R6, desc[UR6][R4.64+-0x1400] ;  /* 0xffec000604067981 */ /* 0x000f28000c1e9b00 */
[----:B------:R-:W5:Y:S02]  /*2240*/  LDG.E.64.CONSTANT R40, desc[UR6][R40.64] ;  /* 0x0000000628287981 */ /* 0x000f64000c1e9b00 */
[----:B-----5:R-:W-:-:S08]  /*2250*/  DADD R2, R2, R40 ;  /* 0x0000000002027229 */ /* 0x020fd00000000028 */
[----:B----4-:R-:W-:-:S08]  /*2260*/  DADD R2, R2, R6 ;  /* 0x0000000002027229 */ /* 0x010fd00000000006 */
[----:B--2---:R-:W-:-:S08]  /*2270*/  DADD R2, R2, R8 ;  /* 0x0000000002027229 */ /* 0x004fd00000000008 */
[----:B---3--:R-:W-:-:S11]  /*2280*/  DADD R2, R2, R10 ;  /* 0x0000000002027229 */ /* 0x008fd6000000000a */
.L_x_109:
[----:B------:R-:W-:Y:S05]  /*2290*/  BSYNC.RECONVERGENT B1 ;  /* 0x0000000000017941 */ /* 0x000fea0003800200 */
.L_x_107:
        /* <DEDUP_REMOVED lines=16> */
[----:B------:R-:W-:Y:S01]  /*23a0*/  SHFL.DOWN PT, R2, R4, 0x4, 0x1f ;  /* 0x08801f0004027f89 */ /* 0x000fe200000e0000 */
[----:B------:R-:W-:Y:S02]  /*23b0*/  @!P1 MOV R7, 0x400 ;  /* 0x0000040000079802 */ /* 0x000fe40000000f00 */
[----:B------:R-:W-:Y:S01]  /*23c0*/  @!P1 SHF.R.U32.HI R6, RZ, 0x2, R0 ;  /* 0x00000002ff069819 */ /* 0x000fe20000011600 */
[----:B------:R-:W0:Y:S01]  /*23d0*/  SHFL.DOWN PT, R3, R5, 0x4, 0x1f ;  /* 0x08801f0005037f89 */ /* 0x000e2200000e0000 */
[----:B-1----:R-:W-:-:S02]  /*23e0*/  @!P1 LEA R7, R12, R7, 0x18 ;  /* 0x000000070c079211 */ /* 0x002fc400078ec0ff */
[----:B------:R-:W-:-:S05]  /*23f0*/  @!P1 LOP3.LUT R6, R6, 0xf8, RZ, 0xc0, !PT ;  /* 0x000000f806069812 */ /* 0x000fca00078ec0ff */
[----:B------:R-:W-:Y:S01]  /*2400*/  @!P1 IMAD.IADD R7, R6, 0x1, R7 ;  /* 0x0000000106079824 */ /* 0x000fe200078e0207 */
        /* <DEDUP_REMOVED lines=22> */
[----:B------:R-:W1:Y:S04]  /*2570*/  LDS.128 R8, [UR4+0x20] ;  /* 0x00002004ff087984 */ /* 0x000e680008000c00 */
[----:B------:R-:W2:Y:S04]  /*2580*/  LDS.128 R16, [UR4+0x30] ;  /* 0x00003004ff107984 */ /* 0x000ea80008000c00 */
[----:B0-----:R-:W0:Y:S01]  /*2590*/  LDS.128 R4, [UR4+0x40] ;  /* 0x00004004ff047984 */ /* 0x001e220008000c00 */
[----:B-1----:R-:W-:-:S03]  /*25a0*/  DADD R8, R12, R8 ;  /* 0x000000000c087229 */ /* 0x002fc60000000008 */
[----:B------:R-:W-:Y:S05]  /*25b0*/  LDS.128 R12, [UR4+0x60] ;  /* 0x00006004ff0c7984 */ /* 0x000fea0008000c00 */
[----:B------:R-:W-:Y:S02]  /*25c0*/  DADD R2, R8, R10 ;  /* 0x0000000008027229 */ /* 0x000fe4000000000a */
[----:B------:R-:W1:Y:S06]  /*25d0*/  LDS.128 R8, [UR4+0x50] ;  /* 0x00005004ff087984 */ /* 0x000e6c0008000c00 */
[----:B--2---:R-:W-:-:S08]  /*25e0*/  DADD R2, R2, R16 ;  /* 0x0000000002027229 */ /* 0x004fd00000000010 */
[----:B------:R-:W-:-:S08]  /*25f0*/  DADD R2, R2, R18 ;  /* 0x0000000002027229 */ /* 0x000fd00000000012 */
[----:B0-----:R-:W-:-:S08]  /*2600*/  DADD R2, R2, R4 ;  /* 0x0000000002027229 */ /* 0x001fd00000000004 */
[----:B------:R-:W-:Y:S01]  /*2610*/  DADD R2, R2, R6 ;  /* 0x0000000002027229 */ /* 0x000fe20000000006 */
[----:B------:R-:W0:Y:S07]  /*2620*/  LDS.128 R4, [UR4+0x70] ;  /* 0x00007004ff047984 */ /* 0x000e2e0008000c00 */
[----:B-1----:R-:W-:-:S08]  /*2630*/  DADD R2, R2, R8 ;  /* 0x0000000002027229 */ /* 0x002fd00000000008 */
[----:B------:R-:W-:Y:S01]  /*2640*/  DADD R2, R2, R10 ;  /* 0x0000000002027229 */ /* 0x000fe2000000000a */
[----:B------:R-:W1:Y:S07]  /*2650*/  LDS.128 R8, [UR4+0x80] ;  /* 0x00008004ff087984 */ /* 0x000e6e0008000c00 */
[----:B------:R-:W-:-:S08]  /*2660*/  DADD R2, R2, R12 ;  /* 0x0000000002027229 */ /* 0x000fd0000000000c */
[----:B------:R-:W-:Y:S01]  /*2670*/  DADD R2, R2, R14 ;  /* 0x0000000002027229 */ /* 0x000fe2000000000e */
[----:B------:R-:W2:Y:S07]  /*2680*/  LDS.128 R12, [UR4+0x90] ;  /* 0x00009004ff0c7984 */ /* 0x000eae0008000c00 */
[----:B0-----:R-:W-:-:S08]  /*2690*/  DADD R2, R2, R4 ;  /* 0x0000000002027229 */ /* 0x001fd00000000004 */
[----:B------:R-:W-:Y:S01]  /*26a0*/  DADD R2, R2, R6 ;  /* 0x0000000002027229 */ /* 0x000fe20000000006 */
[----:B------:R-:W0:Y:S07]  /*26b0*/  LDS.128 R4, [UR4+0xa0] ;  /* 0x0000a004ff047984 */ /* 0x000e2e0008000c00 */
[----:B-1----:R-:W-:Y:S01]  /*26c0*/  DADD R2, R2, R8 ;  /* 0x0000000002027229 */ /* 0x002fe20000000008 */
[----:B------:R-:W1:Y:S07]  /*26d0*/  LDS.64 R8, [UR4+0xb0] ;  /* 0x0000b004ff087984 */ /* 0x000e6e0008000a00 */
[----:B------:R-:W-:-:S08]  /*26e0*/  DADD R2, R2, R10 ;  /* 0x0000000002027229 */ /* 0x000fd0000000000a */
[----:B--2---:R-:W-:-:S08]  /*26f0*/  DADD R2, R2, R12 ;  /* 0x0000000002027229 */ /* 0x004fd0000000000c */
[----:B------:R-:W-:-:S08]  /*2700*/  DADD R2, R2, R14 ;  /* 0x0000000002027229 */ /* 0x000fd0000000000e */
[----:B0-----:R-:W-:-:S08]  /*2710*/  DADD R2, R2, R4 ;  /* 0x0000000002027229 */ /* 0x001fd00000000004 */
[----:B------:R-:W-:-:S08]  /*2720*/  DADD R2, R2, R6 ;  /* 0x0000000002027229 */ /* 0x000fd00000000006 */
[----:B-1----:R-:W-:-:S11]  /*2730*/  DADD R12, R2, R8 ;  /* 0x00000000020c7229 */ /* 0x002fd60000000008 */
.L_x_105:
[----:B------:R-:W-:Y:S05]  /*2740*/  BSYNC.RECONVERGENT B0 ;  /* 0x0000000000007941 */ /* 0x000fea0003800200 */
.L_x_90:
[----:B------:R-:W-:Y:S05]  /*2750*/  @P0 EXIT ;  /* 0x000000000000094d */ /* 0x000fea0003800000 */
[----:B------:R-:W1:Y:S01]  /*2760*/  LDCU.64 UR4, c[0x0][0x398] ;  /* 0x00007300ff0477ac */ /* 0x000e620008000a00 */
[----:B0-----:R-:W0:Y:S01]  /*2770*/  LDC.64 R2, c[0x0][0x388] ;  /* 0x0000e200ff027b82 */ /* 0x001e220000000a00 */
[----:B-1----:R-:W-:-:S07]  /*2780*/  DADD R12, R12, UR4 ;  /* 0x000000040c0c7e29 */ /* 0x002fce0008000000 */
[----:B0-----:R-:W-:Y:S01]  /*2790*/  STG.E.64 desc[UR6][R2.64], R12 ;  /* 0x0000000c02007986 */ /* 0x001fe2000c101b06 */
[----:B------:R-:W-:Y:S05]  /*27a0*/  EXIT ;  /* 0x000000000000794d */ /* 0x000fea0003800000 */
.L_x_118:
        /* <DEDUP_REMOVED lines=13> */
.L_x_439:


//--------------------- .text._ZN3cub18CUB_300001_SM_10006detail6reduce18DeviceReduceKernelINS2_10policy_hubIdjN4cuda3std3__44plusIdEEE10Policy1000EN6thrust24THRUST_300001_SM_1000_NS6detail15normal_iteratorINSD_10device_ptrIdEEEEjS9_dNS7_10__identityEEEvT0_PT3_T1_NS0_13GridEvenShareISN_EET2_T4_ --------------------------
	.section	.text._ZN3cub18CUB_300001_SM_10006detail6reduce18DeviceReduceKernelINS2_10policy_hubIdjN4cuda3std3__44plusIdEEE10Policy1000EN6thrust24THRUST_300001_SM_1000_NS6detail15normal_iteratorINSD_10device_ptrIdEEEEjS9_dNS7_10__identityEEEvT0_PT3_T1_NS0_13GridEvenShareISN_EET2_T4_,"ax",@progbits
	.align	128
        .global         _ZN3cub18CUB_300001_SM_10006detail6reduce18DeviceReduceKernelINS2_10policy_hubIdjN4cuda3std3__44plusIdEEE10Policy1000EN6thrust24THRUST_300001_SM_1000_NS6detail15normal_iteratorINSD_10device_ptrIdEEEEjS9_dNS7_10__identityEEEvT0_PT3_T1_NS0_13GridEvenShareISN_EET2_T4_
        .type           _ZN3cub18CUB_300001_SM_10006detail6reduce18DeviceReduceKernelINS2_10policy_hubIdjN4cuda3std3__44plusIdEEE10Policy1000EN6thrust24THRUST_300001_SM_1000_NS6detail15normal_iteratorINSD_10device_ptrIdEEEEjS9_dNS7_10__identityEEEvT0_PT3_T1_NS0_13GridEvenShareISN_EET2_T4_,@function
        .size           _ZN3cub18CUB_300001_SM_10006detail6reduce18DeviceReduceKernelINS2_10policy_hubIdjN4cuda3std3__44plusIdEEE10Policy1000EN6thrust24THRUST_300001_SM_1000_NS6detail15normal_iteratorINSD_10device_ptrIdEEEEjS9_dNS7_10__identityEEEvT0_PT3_T1_NS0_13GridEvenShareISN_EET2_T4_,(.L_x_440 - _ZN3cub18CUB_300001_SM_10006detail6reduce18DeviceReduceKernelINS2_10policy_hubIdjN4cuda3std3__44plusIdEEE10Policy1000EN6thrust24THRUST_300001_SM_1000_NS6detail15normal_iteratorINSD_10device_ptrIdEEEEjS9_dNS7_10__identityEEEvT0_PT3_T1_NS0_13GridEvenShareISN_EET2_T4_)
        .other          _ZN3cub18CUB_300001_SM_10006detail6reduce18DeviceReduceKernelINS2_10policy_hubIdjN4cuda3std3__44plusIdEEE10Policy1000EN6thrust24THRUST_300001_SM_1000_NS6detail15normal_iteratorINSD_10device_ptrIdEEEEjS9_dNS7_10__identityEEEvT0_PT3_T1_NS0_13GridEvenShareISN_EET2_T4_,@"STO_CUDA_ENTRY STV_DEFAULT"
_ZN3cub18CUB_300001_SM_10006detail6reduce18DeviceReduceKernelINS2_10policy_hubIdjN4cuda3std3__44plusIdEEE10Policy1000EN6thrust24THRUST_300001_SM_1000_NS6detail15normal_iteratorINSD_10device_ptrIdEEEEjS9_dNS7_10__identityEEEvT0_PT3_T1_NS0_13GridEvenShareISN_EET2_T4_:
.text._ZN3cub18CUB_300001_SM_10006detail6reduce18DeviceReduceKernelINS2_10policy_hubIdjN4cuda3std3__44plusIdEEE10Policy1000EN6thrust24THRUST_300001_SM_1000_NS6detail15normal_iteratorINSD_10device_ptrIdEEEEjS9_dNS7_10__identityEEEvT0_PT3_T1_NS0_13GridEvenShareISN_EET2_T4_:
[----:B------:R-:W-:Y:S08]  /*0000*/  LDC R1, c[0x0][0x37c] ;  /* 0x0000df00ff017b82 */ /* 0x000ff00000000800 */
[----:B------:R-:W0:Y:S01]  /*0010*/  S2UR UR9, SR_CTAID.X ;  /* 0x00000000000979c3 */ /* 0x000e220000002500 */
[----:B------:R-:W1:Y:S01]  /*0020*/  LDCU.64 UR12, c[0x0][0x3a8] ;  /* 0x00007500ff0c77ac */ /* 0x000e620008000a00 */
[----:B------:R-:W-:Y:S01]  /*0030*/  BSSY.RECONVERGENT B0, `(.L_x_119) ;  /* 0x00002d4000007945 */ /* 0x000fe20003800200 */
[----:B------:R-:W2:Y:S01]  /*0040*/  LDCU.64 UR10, c[0x0][0x358] ;  /* 0x00006b00ff0a77ac */ /* 0x000ea20008000a00 */
[----:B-1----:R-:W-:Y:S01]  /*0050*/  IMAD.U32 R4, RZ, RZ, UR12 ;  /* 0x0000000cff047e24 */ /* 0x002fe2000f8e00ff */
[----:B------:R-:W-:-:S02]  /*0060*/  UIMAD UR8, UR13, 0x1400, URZ ;  /* 0x000014000d0878a4 */ /* 0x000fc4000f8e02ff */
[----:B0-----:R-:W-:-:S06]  /*0070*/  UIMAD UR4, UR9, 0x1400, URZ ;  /* 0x00001400090478a4 */ /* 0x001fcc000f8e02ff */
[----:B------:R-:W-:-:S05]  /*0080*/  VIADD R0, R4, -UR4 ;  /* 0x8000000404007c36 */ /* 0x000fca0008000000 */
[----:B------:R-:W-:-:S13]  /*0090*/  ISETP.GT.U32.AND P0, PT, R0, 0x13ff, PT ;  /* 0x000013ff0000780c */ /* 0x000fda0003f04070 */
[----:B--2---:R-:W-:Y:S05]  /*00a0*/  @P0 BRA `(.L_x_120) ;  /* 0x0000001800380947 */ /* 0x004fea0003800000 */
[----:B------:R-:W0:Y:S01]  /*00b0*/  S2R R3, SR_TID.X ;  /* 0x0000000000037919 */ /* 0x000e220000002100 */
[----:B------:R-:W-:Y:S01]  /*00c0*/  BSSY.RECONVERGENT B1, `(.L_x_121) ;  /* 0x000000a000017945 */ /* 0x000fe20003800200 */
[----:B------:R-:W-:Y:S02]  /*00d0*/  CS2R R20, SRZ ;  /* 0x0000000000147805 */ /* 0x000fe4000001ff00 */
[----:B0-----:R-:W-:Y:S01]  /*00e0*/  ISETP.GE.U32.AND P0, PT, R3, R0, PT ;  /* 0x000000000300720c */ /* 0x001fe20003f06070 */
[----:B------:R-:W-:-:S12]  /*00f0*/  IMAD.MOV.U32 R19, RZ, RZ, R3 ;  /* 0x000000ffff137224 */ /* 0x000fd800078e0003 */
[----:B------:R-:W-:Y:S05]  /*0100*/  @P0 BRA `(.L_x_122) ;  /* 0x0000000000140947 */ /* 0x000fea0003800000 */
[----:B------:R-:W0:Y:S01]  /*0110*/  LDC.64 R20, c[0x0][0x380] ;  /* 0x0000e000ff147b82 */ /* 0x000e220000000a00 */
[----:B------:R-:W-:-:S04]  /*0120*/  VIADD R5, R3, UR4 ;  /* 0x0000000403057c36 */ /* 0x000fc80008000000 */
[----:B0-----:R-:W-:-:S06]  /*0130*/  IMAD.WIDE.U32 R20, R5, 0x8, R20 ;  /* 0x0000000805147825 */ /* 0x001fcc00078e0014 */
[----:B------:R-:W5:Y:S01]  /*0140*/  LDG.E.64 R20, desc[UR10][R20.64] ;  /* 0x0000000a14147981 */ /* 0x000f62000c1e1b00 */
[----:B------:R-:W-:-:S07]  /*0150*/  VIADD R19, R3, 0x280 ;  /* 0x0000028003137836 */ /* 0x000fce0000000000 */
.L_x_122:
[----:B------:R-:W-:Y:S05]  /*0160*/  BSYNC.RECONVERGENT B1 ;  /* 0x0000000000017941 */ /* 0x000fea0003800200 */
.L_x_121:
[----:B------:R-:W-:Y:S01]  /*0170*/  ISETP.GE.U32.AND P0, PT, R19, R0, PT ;  /* 0x000000001300720c */ /* 0x000fe20003f06070 */
[----:B------:R-:W-:-:S12]  /*0180*/  BSSY.RECONVERGENT B1, `(.L_x_123) ;  /* 0x00000a5000017945 */ /* 0x000fd80003800200 */
[----:B------:R-:W-:Y:S05]  /*0190*/  @P0 BRA `(.L_x_124) ;  /* 0x00000008008c0947 */ /* 0x000fea0003800000 */
[----:B------:R-:W-:Y:S01]  /*01a0*/  LOP3.LUT R5, RZ, R19, RZ, 0x33, !PT ;  /* 0x00000013ff057212 */ /* 0x000fe200078e33ff */
[----:B------:R-:W-:Y:S03]  /*01b0*/  BSSY.RECONVERGENT B2, `(.L_x_125) ;  /* 0x0000053000027945 */ /* 0x000fe60003800200 */
[----:B------:R-:W-:-:S04]  /*01c0*/  IADD3 R5, PT, PT, R4, -UR4, R5 ;  /* 0x8000000404057c10 */ /* 0x000fc8000fffe005 */
[C---:B------:R-:W-:Y:S01]  /*01d0*/  ISETP.GE.U32.AND P0, PT, R5.reuse, 0x2580, PT ;  /* 0x000025800500780c */ /* 0x040fe20003f06070 */
[----:B------:R-:W-:-:S05]  /*01e0*/  IMAD.HI.U32 R4, R5, -0x33333333, RZ ;  /* 0xcccccccd05047827 */ /* 0x000fca00078e00ff */
[----:B------:R-:W-:-:S04]  /*01f0*/  LEA.HI R4, R4, 0x1, RZ, 0x17 ;  /* 0x0000000104047811 */ /* 0x000fc800078fb8ff */
[----:B------:R-:W-:-:S03]  /*0200*/  LOP3.LUT R5, R4, 0xf, RZ, 0xc0, !PT ;  /* 0x0000000f04057812 */ /* 0x000fc600078ec0ff */
[----:B------:R-:W-:Y:S05]  /*0210*/  @!P0 BRA `(.L_x_126) ;  /* 0x0000000400308947 */ /* 0x000fea0003800000 */
[----:B------:R-:W-:Y:S01]  /*0220*/  LOP3.LUT R24, R4, 0xfffff0, RZ, 0xc0, !PT ;  /* 0x00fffff004187812 */ /* 0x000fe200078ec0ff */
[----:B------:R-:W-:Y:S01]  /*0230*/  BSSY.RECONVERGENT B3, `(.L_x_127) ;  /* 0x0000049000037945 */ /* 0x000fe20003800200 */
[C---:B------:R-:W-:Y:S02]  /*0240*/  VIADD R2, R19.reuse, 0x1400 ;  /* 0x0000140013027836 */ /* 0x040fe40000000000 */
[----:B------:R-:W-:Y:S02]  /*0250*/  VIADD R25, R19, UR4 ;  /* 0x0000000413197c36 */ /* 0x000fe40008000000 */
[----:B------:R-:W-:-:S07]  /*0260*/  IMAD.MOV R24, RZ, RZ, -R24 ;  /* 0x000000ffff187224 */ /* 0x000fce00078e0a18 */
.L_x_128:
[----:B------:R-:W0:Y:S02]  /*0270*/  LDC.64 R22, c[0x0][0x380] ;  /* 0x0000e000ff167b82 */ /* 0x000e240000000a00 */
[----:B0-----:R-:W-:-:S06]  /*0280*/  IMAD.WIDE.U32 R18, R25, 0x8, R22 ;  /* 0x0000000819127825 */ /* 0x001fcc00078e0016 */
[----:B------:R-:W2:Y:S01]  /*0290*/  LDG.E.64 R18, desc[UR10][R18.64] ;  /* 0x0000000a12127981 */ /* 0x000ea2000c1e1b00 */
[C---:B------:R-:W-:Y:S02]  /*02a0*/  VIADD R7, R25.reuse, 0x280 ;  /* 0x0000028019077836 */ /* 0x040fe40000000000 */
[----:B------:R-:W-:Y:S02]  /*02b0*/  VIADD R17, R25, 0x500 ;  /* 0x0000050019117836 */ /* 0x000fe40000000000 */
[----:B------:R-:W-:-:S04]  /*02c0*/  IMAD.WIDE.U32 R6, R7, 0x8, R22 ;  /* 0x0000000807067825 */ /* 0x000fc800078e0016 */
[--C-:B------:R-:W-:Y:S02]  /*02d0*/  IMAD.WIDE.U32 R16, R17, 0x8, R22.reuse ;  /* 0x0000000811107825 */ /* 0x100fe400078e0016 */
[----:B------:R-:W3:Y:S02]  /*02e0*/  LDG.E.64 R6, desc[UR10][R6.64] ;  /* 0x0000000a06067981 */ /* 0x000ee4000c1e1b00 */
[C---:B------:R-:W-:Y:S02]  /*02f0*/  VIADD R15, R25.reuse, 0x780 ;  /* 0x00000780190f7836 */ /* 0x040fe40000000000 */
[----:B------:R-:W4:Y:S01]  /*0300*/  LDG.E.64 R16, desc[UR10][R16.64] ;  /* 0x0000000a10107981 */ /* 0x000f22000c1e1b00 */
[----:B------:R-:W-:Y:S02]  /*0310*/  VIADD R13, R25, 0xa00 ;  /* 0x00000a00190d7836 */ /* 0x000fe40000000000 */
[----:B------:R-:W-:-:S04]  /*0320*/  IMAD.WIDE.U32 R14, R15, 0x8, R22 ;  /* 0x000000080f0e7825 */ /* 0x000fc800078e0016 */
[--C-:B------:R-:W-:Y:S02]  /*0330*/  IMAD.WIDE.U32 R12, R13, 0x8, R22.reuse ;  /* 0x000000080d0c7825 */ /* 0x100fe400078e0016 */
[----:B------:R-:W4:Y:S02]  /*0340*/  LDG.E.64 R14, desc[UR10][R14.64] ;  /* 0x0000000a0e0e7981 */ /* 0x000f24000c1e1b00 */
[C---:B------:R-:W-:Y:S02]  /*0350*/  VIADD R11, R25.reuse, 0xc80 ;  /* 0x00000c80190b7836 */ /* 0x040fe40000000000 */
[----:B------:R-:W4:Y:S01]  /*0360*/  LDG.E.64 R12, desc[UR10][R12.64] ;  /* 0x0000000a0c0c7981 */ /* 0x000f22000c1e1b00 */
[----:B------:R-:W-:Y:S02]  /*0370*/  VIADD R9, R25, 0xf00 ;  /* 0x00000f0019097836 */ /* 0x000fe40000000000 */
[----:B------:R-:W-:-:S04]  /*0380*/  IMAD.WIDE.U32 R10, R11, 0x8, R22 ;  /* 0x000000080b0a7825 */ /* 0x000fc800078e0016 */
[----:B------:R-:W-:Y:S02]  /*0390*/  IMAD.WIDE.U32 R8, R9, 0x8, R22 ;  /* 0x0000000809087825 */ /* 0x000fe400078e0016 */
[----:B------:R-:W4:Y:S04]  /*03a0*/  LDG.E.64 R10, desc[UR10][R10.64] ;  /* 0x0000000a0a0a7981 */ /* 0x000f28000c1e1b00 */
[----:B------:R-:W4:Y:S01]  /*03b0*/  LDG.E.64 R8, desc[UR10][R8.64] ;  /* 0x0000000a08087981 */ /* 0x000f22000c1e1b00 */
[----:B--2--5:R-:W-:Y:S01]  /*03c0*/  DADD R18, R18, R20 ;  /* 0x0000000012127229 */ /* 0x024fe20000000014 */
[----:B------:R-:W-:-:S04]  /*03d0*/  VIADD R21, R25, 0x1180 ;  /* 0x0000118019157836 */ /* 0x000fc80000000000 */
[----:B------:R-:W-:-:S06]  /*03e0*/  IMAD.WIDE.U32 R20, R21, 0x8, R22 ;  /* 0x0000000815147825 */ /* 0x000fcc00078e0016 */
[----:B------:R-:W2:Y:S01]  /*03f0*/  LDG.E.64 R20, desc[UR10][R20.64] ;  /* 0x0000000a14147981 */ /* 0x000ea2000c1e1b00 */
[----:B---3--:R-:W-:Y:S01]  /*0400*/  DADD R18, R18, R6 ;  /* 0x0000000012127229 */ /* 0x008fe20000000006 */
[----:B------:R-:W-:-:S04]  /*0410*/  VIADD R7, R25, 0x1400 ;  /* 0x0000140019077836 */ /* 0x000fc80000000000 */
[----:B------:R-:W-:-:S03]  /*0420*/  IMAD.WIDE.U32 R6, R7, 0x8, R22 ;  /* 0x0000000807067825 */ /* 0x000fc600078e0016 */
[----:B----4-:R-:W-:Y:S01]  /*0430*/  DADD R16, R18, R16 ;  /* 0x0000000012107229 */ /* 0x010fe20000000010 */
[----:B------:R-:W-:Y:S02]  /*0440*/  VIADD R19, R25, 0x1680 ;  /* 0x0000168019137836 */ /* 0x000fe40000000000 */
[----:B------:R-:W3:Y:S02]  /*0450*/  LDG.E.64 R6, desc[UR10][R6.64] ;  /* 0x0000000a06067981 */ /* 0x000ee4000c1e1b00 */
[----:B------:R-:W-:-:S03]  /*0460*/  IMAD.WIDE.U32 R18, R19, 0x8, R22 ;  /* 0x0000000813127825 */ /* 0x000fc600078e0016 */
[----:B------:R-:W-:Y:S01]  /*0470*/  DADD R14, R16, R14 ;  /* 0x00000000100e7229 */ /* 0x000fe2000000000e */
[----:B------:R-:W-:Y:S02]  /*0480*/  VIADD R17, R25, 0x1900 ;  /* 0x0000190019117836 */ /* 0x000fe40000000000 */
[----:B------:R-:W4:Y:S02]  /*0490*/  LDG.E.64 R18, desc[UR10][R18.64] ;  /* 0x0000000a12127981 */ /* 0x000f24000c1e1b00 */
        /* <DEDUP_REMOVED lines=12> */
[----:B------:R-:W-:-:S06]  /*0560*/  IMAD.WIDE.U32 R10, R11, 0x8, R22 ;  /* 0x000000080b0a7825 */ /* 0x000fcc00078e0016 */
[----:B------:R-:W4:Y:S01]  /*0570*/  LDG.E.64 R10, desc[UR10][R10.64] ;  /* 0x0000000a0a0a7981 */ /* 0x000f22000c1e1b00 */
[C---:B------:R-:W-:Y:S01]  /*0580*/  VIADD R27, R25.reuse, 0x2580 ;  /* 0x00002580191b7836 */ /* 0x040fe20000000000 */
[----:B--2---:R-:W-:Y:S01]  /*0590*/  DADD R20, R8, R20 ;  /* 0x0000000008147229 */ /* 0x004fe20000000014 */
[----:B------:R-:W-:-:S04]  /*05a0*/  VIADD R9, R25, 0x2300 ;  /* 0x0000230019097836 */ /* 0x000fc80000000000 */
[----:B------:R-:W-:-:S04]  /*05b0*/  IMAD.WIDE.U32 R8, R9, 0x8, R22 ;  /* 0x0000000809087825 */ /* 0x000fc800078e0016 */
[----:B------:R-:W-:Y:S02]  /*05c0*/  IMAD.WIDE.U32 R22, R27, 0x8, R22 ;  /* 0x000000081b167825 */ /* 0x000fe400078e0016 */
[----:B------:R-:W2:Y:S04]  /*05d0*/  LDG.E.64 R8, desc[UR10][R8.64] ;  /* 0x0000000a08087981 */ /* 0x000ea8000c1e1b00 */
[----:B------:R-:W2:Y:S01]  /*05e0*/  LDG.E.64 R22, desc[UR10][R22.64] ;  /* 0x0000000a16167981 */ /* 0x000ea2000c1e1b00 */
[----:B---3--:R-:W-:-:S08]  /*05f0*/  DADD R6, R20, R6 ;  /* 0x0000000014067229 */ /* 0x008fd00000000006 */
[----:B----4-:R-:W-:-:S08]  /*0600*/  DADD R6, R6, R18 ;  /* 0x0000000006067229 */ /* 0x010fd00000000012 */
[----:B------:R-:W-:-:S08]  /*0610*/  DADD R6, R6, R16 ;  /* 0x0000000006067229 */ /* 0x000fd00000000010 */
[----:B------:R-:W-:Y:S01]  /*0620*/  DADD R6, R6, R14 ;  /* 0x0000000006067229 */ /* 0x000fe2000000000e */
[----:B------:R-:W-:-:S07]  /*0630*/  VIADD R24, R24, 0x10 ;  /* 0x0000001018187836 */ /* 0x000fce0000000000 */
[----:B------:R-:W-:Y:S01]  /*0640*/  DADD R6, R6, R12 ;  /* 0x0000000006067229 */ /* 0x000fe2000000000c */
[----:B------:R-:W-:-:S07]  /*0650*/  ISETP.NE.AND P0, PT, R24, RZ, PT ;  /* 0x000000ff1800720c */ /* 0x000fce0003f05270 */
[----:B------:R-:W-:Y:S01]  /*0660*/  DADD R6, R6, R10 ;  /* 0x0000000006067229 */ /* 0x000fe2000000000a */
[----:B------:R-:W-:Y:S02]  /*0670*/  VIADD R2, R2, 0x2800 ;  /* 0x0000280002027836 */ /* 0x000fe40000000000 */
[----:B------:R-:W-:-:S05]  /*0680*/  VIADD R25, R25, 0x2800 ;  /* 0x0000280019197836 */ /* 0x000fca0000000000 */
[----:B--2---:R-:W-:-:S08]  /*0690*/  DADD R6, R6, R8 ;  /* 0x0000000006067229 */ /* 0x004fd00000000008 */
[----:B------:R-:W-:Y:S01]  /*06a0*/  DADD R20, R6, R22 ;  /* 0x0000000006147229 */ /* 0x000fe20000000016 */
[----:B------:R-:W-:Y:S10]  /*06b0*/  @P0 BRA `(.L_x_128) ;  /* 0xfffffff800ec0947 */ /* 0x000ff4000383ffff */
[----:B------:R-:W-:Y:S05]  /*06c0*/  BSYNC.RECONVERGENT B3 ;  /* 0x0000000000037941 */ /* 0x000fea0003800200 */
.L_x_127:
[----:B------:R-:W-:-:S07]  /*06d0*/  VIADD R19, R2, 0xffffec00 ;  /* 0xffffec0002137836 */ /* 0x000fce0000000000 */
.L_x_126:
[----:B------:R-:W-:Y:S05]  /*06e0*/  BSYNC.RECONVERGENT B2 ;  /* 0x0000000000027941 */ /* 0x000fea0003800200 */
.L_x_125:
[----:B------:R-:W-:-:S13]  /*06f0*/  ISETP.NE.AND P0, PT, R5, RZ, PT ;  /* 0x000000ff0500720c */ /* 0x000fda0003f05270 */
[----:B------:R-:W-:Y:S05]  /*0700*/  @!P0 BRA `(.L_x_124) ;  /* 0x0000000400308947 */ /* 0x000fea0003800000 */
[----:B------:R-:W-:Y:S01]  /*0710*/  ISETP.GE.U32.AND P0, PT, R5, 0x8, PT ;  /* 0x000000080500780c */ /* 0x000fe20003f06070 */
[----:B------:R-:W-:Y:S01]  /*0720*/  BSSY.RECONVERGENT B2, `(.L_x_129) ;  /* 0x0000026000027945 */ /* 0x000fe20003800200 */
[----:B------:R-:W-:-:S04]  /*0730*/  LOP3.LUT R2, R4, 0x7, RZ, 0xc0, !PT ;  /* 0x0000000704027812 */ /* 0x000fc800078ec0ff */
[----:B------:R-:W-:-:S07]  /*0740*/  ISETP.NE.AND P1, PT, R2, RZ, PT ;  /* 0x000000ff0200720c */ /* 0x000fce0003f25270 */
[----:B------:R-:W-:Y:S06]  /*0750*/  @!P0 BRA `(.L_x_130) ;  /* 0x0000000000888947 */ /* 0x000fec0003800000 */
[----:B------:R-:W0:Y:S01]  /*0760*/  LDC.64 R22, c[0x0][0x380] ;  /* 0x0000e000ff167b82 */ /* 0x000e220000000a00 */
[----:B------:R-:W-:-:S04]  /*0770*/  VIADD R5, R19, UR4 ;  /* 0x0000000413057c36 */ /* 0x000fc80008000000 */
[C---:B------:R-:W-:Y:S02]  /*0780*/  VIADD R15, R5.reuse, 0x280 ;  /* 0x00000280050f7836 */ /* 0x040fe40000000000 */
[C---:B------:R-:W-:Y:S02]  /*0790*/  VIADD R13, R5.reuse, 0x500 ;  /* 0x00000500050d7836 */ /* 0x040fe40000000000 */
[----:B0-----:R-:W-:-:S04]  /*07a0*/  IMAD.WIDE.U32 R16, R5, 0x8, R22 ;  /* 0x0000000805107825 */ /* 0x001fc800078e0016 */
[--C-:B------:R-:W-:Y:S02]  /*07b0*/  IMAD.WIDE.U32 R14, R15, 0x8, R22.reuse ;  /* 0x000000080f0e7825 */ /* 0x100fe400078e0016 */
[----:B------:R-:W2:Y:S02]  /*07c0*/  LDG.E.64 R16, desc[UR10][R16.64] ;  /* 0x0000000a10107981 */ /* 0x000ea4000c1e1b00 */
[----:B------:R-:W-:Y:S02]  /*07d0*/  IMAD.WIDE.U32 R12, R13, 0x8, R22 ;  /* 0x000000080d0c7825 */ /* 0x000fe400078e0016 */
[----:B------:R-:W3:Y:S02]  /*07e0*/  LDG.E.64 R14, desc[UR10][R14.64] ;  /* 0x0000000a0e0e7981 */ /* 0x000ee4000c1e1b00 */
[C---:B------:R-:W-:Y:S02]  /*07f0*/  VIADD R11, R5.reuse, 0x780 ;  /* 0x00000780050b7836 */ /* 0x040fe40000000000 */
[----:B------:R-:W4:Y:S01]  /*0800*/  LDG.E.64 R12, desc[UR10][R12.64] ;  /* 0x0000000a0c0c7981 */ /* 0x000f22000c1e1b00 */
[----:B------:R-:W-:-:S02]  /*0810*/  VIADD R9, R5, 0xa00 ;  /* 0x00000a0005097836 */ /* 0x000fc40000000000 */
[----:B------:R-:W-:-:S04]  /*0820*/  IMAD.WIDE.U32 R10, R11, 0x8, R22 ;  /* 0x000000080b0a7825 */ /* 0x000fc800078e0016 */
[--C-:B------:R-:W-:Y:S02]  /*0830*/  IMAD.WIDE.U32 R8, R9, 0x8, R22.reuse ;  /* 0x0000000809087825 */ /* 0x100fe400078e0016 */
[----:B------:R-:W4:Y:S02]  /*0840*/  LDG.E.64 R10, desc[UR10][R10.64] ;  /* 0x0000000a0a0a7981 */ /* 0x000f24000c1e1b00 */
[C---:B------:R-:W-:Y:S02]  /*0850*/  VIADD R7, R5.reuse, 0xc80 ;  /* 0x00000c8005077836 */ /* 0x040fe40000000000 */
[----:B------:R-:W4:Y:S01]  /*0860*/  LDG.E.64 R8, desc[UR10][R8.64] ;  /* 0x0000000a08087981 */ /* 0x000f22000c1e1b00 */
[----:B------:R-:W-:Y:S02]  /*0870*/  VIADD R25, R5, 0xf00 ;  /* 0x00000f0005197836 */ /* 0x000fe40000000000 */
[----:B------:R-:W-:-:S04]  /*0880*/  IMAD.WIDE.U32 R6, R7, 0x8, R22 ;  /* 0x0000000807067825 */ /* 0x000fc800078e0016 */
[--C-:B------:R-:W-:Y:S02]  /*0890*/  IMAD.WIDE.U32 R24, R25, 0x8, R22.reuse ;  /* 0x0000000819187825 */ /* 0x100fe400078e0016 */
[----:B------:R-:W4:Y:S02]  /*08a0*/  LDG.E.64 R6, desc[UR10][R6.64] ;  /* 0x0000000a06067981 */ /* 0x000f24000c1e1b00 */
[----:B------:R-:W-:Y:S02]  /*08b0*/  VIADD R5, R5, 0x1180 ;  /* 0x0000118005057836 */ /* 0x000fe40000000000 */
[----:B------:R-:W4:Y:S02]  /*08c0*/  LDG.E.64 R24, desc[UR10][R24.64] ;  /* 0x0000000a18187981 */ /* 0x000f24000c1e1b00 */
[----:B------:R-:W-:-:S06]  /*08d0*/  IMAD.WIDE.U32 R22, R5, 0x8, R22 ;  /* 0x0000000805167825 */ /* 0x000fcc00078e0016 */
        /* <DEDUP_REMOVED lines=10> */
.L_x_130:
[----:B------:R-:W-:Y:S05]  /*0980*/  BSYNC.RECONVERGENT B2 ;  /* 0x0000000000027941 */ /* 0x000fea0003800200 */
.L_x_129:
        /* <DEDUP_REMOVED lines=13> */
[--C-:B------:R-:W-:Y:S02]  /*0a60*/  IMAD.WIDE.U32 R12, R13, 0x8, R8.reuse ;  /* 0x000000080d0c7825 */ /* 0x100fe400078e0008 */
[----:B------:R-:W3:Y:S02]  /*0a70*/  LDG.E.64 R10, desc[UR10][R10.64] ;  /* 0x0000000a0a0a7981 */ /* 0x000ee4000c1e1b00 */
        /* <DEDUP_REMOVED lines=8> */
[----:B------:R-:W-:-:S11]  /*0b00*/  DADD R20, R20, R8 ;  /* 0x0000000014147229 */ /* 0x000fd60000000008 */
.L_x_132:
[----:B------:R-:W-:Y:S05]  /*0b10*/  BSYNC.RECONVERGENT B2 ;  /* 0x0000000000027941 */ /* 0x000fea0003800200 */
.L_x_131:
[----:B------:R-:W-:Y:S05]  /*0b20*/  @!P1 BRA `(.L_x_124) ;  /* 0x0000000000289947 */ /* 0x000fea0003800000 */
[----:B------:R-:W0:Y:S01]  /*0b30*/  LDC.64 R6, c[0x0][0x380] ;  /* 0x0000e000ff067b82 */ /* 0x000e220000000a00 */
[----:B------:R-:W-:Y:S02]  /*0b40*/  VIADD R9, R19, UR4 ;  /* 0x0000000413097c36 */ /* 0x000fe40008000000 */
[----:B------:R-:W-:-:S07]  /*0b50*/  IMAD.MOV R2, RZ, RZ, -R4 ;  /* 0x000000ffff027224 */ /* 0x000fce00078e0a04 */
.L_x_133:
[----:B0-----:R-:W-:-:S06]  /*0b60*/  IMAD.WIDE.U32 R4, R9, 0x8, R6 ;  /* 0x0000000809047825 */ /* 0x001fcc00078e0006 */
[----:B------:R-:W2:Y:S01]  /*0b70*/  LDG.E.64 R4, desc[UR10][R4.64] ;  /* 0x0000000a04047981 */ /* 0x000ea2000c1e1b00 */
[----:B------:R-:W-:Y:S02]  /*0b80*/  VIADD R2, R2, 0x1 ;  /* 0x0000000102027836 */ /* 0x000fe40000000000 */
[----:B------:R-:W-:-:S03]  /*0b90*/  VIADD R9, R9, 0x280 ;  /* 0x0000028009097836 */ /* 0x000fc60000000000 */
[----:B------:R-:W-:Y:S01]  /*0ba0*/  ISETP.NE.AND P0, PT, R2, RZ, PT ;  /* 0x000000ff0200720c */ /* 0x000fe20003f05270 */
[----:B--2--5:R-:W-:-:S12]  /*0bb0*/  DADD R20, R4, R20 ;  /* 0x0000000004147229 */ /* 0x024fd80000000014 */
[----:B------:R-:W-:Y:S05]  /*0bc0*/  @P0 BRA `(.L_x_133) ;  /* 0xfffffffc00e40947 */ /* 0x000fea000383ffff */
.L_x_124:
[----:B------:R-:W-:Y:S05]  /*0bd0*/  BSYNC.RECONVERGENT B1 ;  /* 0x0000000000017941 */ /* 0x000fea0003800200 */
.L_x_123:
[----:B------:R-:W-:-:S13]  /*0be0*/  ISETP.GE.U32.AND P0, PT, R0, 0x280, PT ;  /* 0x000002800000780c */ /* 0x000fda0003f06070 */
        /* <DEDUP_REMOVED lines=50> */
[----:B------:R-:W1:Y:S05]  /*0f10*/  LDS.128 R4, [UR4+0x50] ;  /* 0x00005004ff047984 */ /* 0x000e6a0008000c00 */
[----:B------:R-:W-:-:S08]  /*0f20*/  DADD R16, R16, R18 ;  /* 0x0000000010107229 */ /* 0x000fd00000000012 */
[----:B--2---:R-:W-:-:S08]  /*0f30*/  DADD R12, R16, R12 ;  /* 0x00000000100c7229 */ /* 0x004fd0000000000c */
[----:B------:R-:W-:Y:S02]  /*0f40*/  DADD R2, R12, R14 ;  /* 0x000000000c027229 */ /* 0x000fe4000000000e */
[----:B------:R-:W2:Y:S06]  /*0f50*/  LDS.128 R12, [UR4+0x60] ;  /* 0x00006004ff0c7984 */ /* 0x000eac0008000c00 */
[----:B0-----:R-:W-:-:S08]  /*0f60*/  DADD R2, R2, R8 ;  /* 0x0000000002027229 */ /* 0x001fd00000000008 */
[----:B------:R-:W-:Y:S01]  /*0f70*/  DADD R2, R2, R10 ;  /* 0x0000000002027229 */ /* 0x000fe2000000000a */
[----:B------:R-:W0:Y:S07]  /*0f80*/  LDS.128 R8, [UR4+0x70] ;  /* 0x00007004ff087984 */ /* 0x000e2e0008000c00 */
        /* <DEDUP_REMOVED lines=16> */
[----:B-1----:R-:W-:Y:S01]  /*1090*/  DADD R4, R2, R4 ;  /* 0x0000000002047229 */ /* 0x002fe20000000004 */
[----:B------:R-:W-:Y:S10]  /*10a0*/  BRA `(.L_x_135) ;  /* 0x0000001c00307947 */ /* 0x000ff40003800000 */
.L_x_134:
[----:B------:R-:W-:-:S04]  /*10b0*/  LOP3.LUT R2, R3, 0x3e0, RZ, 0xc0, !PT ;  /* 0x000003e003027812 */ /* 0x000fc800078ec0ff */
[----:B------:R-:W-:Y:S01]  /*10c0*/  LOP3.LUT R7, RZ, R2, RZ, 0x33, !PT ;  /* 0x00000002ff077212 */ /* 0x000fe200078e33ff */
[----:B------:R-:W-:Y:S02]  /*10d0*/  VIADD R5, R2, 0x20 ;  /* 0x0000002002057836 */ /* 0x000fe40000000000 */
[----:B------:R-:W0:Y:S02]  /*10e0*/  S2R R2, SR_LANEID ;  /* 0x0000000000027919 */ /* 0x000e240000000000 */
[----:B------:R-:W-:Y:S01]  /*10f0*/  IMAD.IADD R7, R0, 0x1, R7 ;  /* 0x0000000100077824 */ /* 0x000fe200078e0207 */
[----:B------:R-:W-:-:S04]  /*1100*/  ISETP.GT.U32.AND P0, PT, R5, R0, PT ;  /* 0x000000000500720c */ /* 0x000fc80003f04070 */
[----:B------:R-:W-:-:S05]  /*1110*/  SEL R7, R7, 0x1f, P0 ;  /* 0x0000001f07077807 */ /* 0x000fca0000000000 */
[----:B-----5:R-:W-:Y:S04]  /*1120*/  SHFL.DOWN PT, R4, R20, 0x1, R7 ;  /* 0x0820000014047989 */ /* 0x020fe800000e0007 */
[----:B------:R-:W1:Y:S01]  /*1130*/  SHFL.DOWN PT, R5, R21, 0x1, R7 ;  /* 0x0820000015057989 */ /* 0x000e6200000e0007 */
[C---:B0-----:R-:W-:Y:S01]  /*1140*/  ISETP.GE.AND P0, PT, R2.reuse, R7, PT ;  /* 0x000000070200720c */ /* 0x041fe20003f06270 */
[----:B------:R-:W-:Y:S01]  /*1150*/  VIADD R6, R2, 0x2 ;  /* 0x0000000202067836 */ /* 0x000fe20000000000 */
[----:B-1----:R-:W-:-:S10]  /*1160*/  DADD R4, R4, R20 ;  /* 0x0000000004047229 */ /* 0x002fd40000000014 */
        /* <DEDUP_REMOVED lines=11> */
[----:B------:R-:W-:-:S03]  /*1220*/  VIADD R6, R2, 0x8 ;  /* 0x0000000802067836 */ /* 0x000fc60000000000 */
[----:B------:R-:W0:Y:S02]  /*1230*/  SHFL.DOWN PT, R5, R11, 0x4, R7 ;  /* 0x088000000b057989 */ /* 0x000e2400000e0007 */
[----:B------:R-:W-:Y:S01]  /*1240*/  ISETP.GT.AND P1, PT, R6, R7, PT ;  /* 0x000000070600720c */ /* 0x000fe20003f24270 */
[----:B0-----:R-:W-:-:S10]  /*1250*/  DADD R4, R4, R10 ;  /* 0x0000000004047229 */ /* 0x001fd4000000000a */
[----:B------:R-:W-:Y:S02]  /*1260*/  FSEL R8, R10, R4, P0 ;  /* 0x000000040a087208 */ /* 0x000fe40000000000 */
[----:B------:R-:W-:Y:S02]  /*1270*/  FSEL R9, R11, R5, P0 ;  /* 0x000000050b097208 */ /* 0x000fe40000000000 */
[C---:B------:R-:W-:Y:S01]  /*1280*/  ISETP.NE.AND P0, PT, R2.reuse, RZ, PT ;  /* 0x000000ff0200720c */ /* 0x040fe20003f05270 */
[----:B------:R-:W-:Y:S01]  /*1290*/  SHFL.DOWN PT, R4, R8, 0x8, R7 ;  /* 0x0900000008047989 */ /* 0x000fe200000e0007 */
[----:B------:R-:W-:-:S03]  /*12a0*/  VIADD R2, R2, 0x10 ;  /* 0x0000001002027836 */ /* 0x000fc60000000000 */
[----:B------:R-:W0:Y:S08]  /*12b0*/  SHFL.DOWN PT, R5, R9, 0x8, R7 ;  /* 0x0900000009057989 */ /* 0x000e3000000e0007 */
[----:B------:R-:W1:Y:S01]  /*12c0*/  @!P0 S2R R13, SR_CgaCtaId ;  /* 0x00000000000d8919 */ /* 0x000e620000008800 */
[----:B------:R-:W-:-:S04]  /*12d0*/  @!P0 SHF.R.U32.HI R6, RZ, 0x2, R3 ;  /* 0x00000002ff068819 */ /* 0x000fc80000011603 */
[----:B------:R-:W-:Y:S01]  /*12e0*/  @!P0 LOP3.LUT R6, R6, 0xf8, RZ, 0xc0, !PT ;  /* 0x000000f806068812 */ /* 0x000fe200078ec0ff */
        /* <DEDUP_REMOVED lines=18> */
[----:B------:R-:W-:Y:S01]  /*1410*/  ISETP.GT.U32.AND P1, PT, R0, 0x20, PT ;  /* 0x000000200000780c */ /* 0x000fe20003f24070 */
[----:B0-----:R-:W-:-:S09]  /*1420*/  ULEA UR4, UR5, UR4, 0x18 ;  /* 0x0000000405047291 */ /* 0x001fd2000f8ec0ff */
[----:B------:R-:W0:Y:S04]  /*1430*/  LDS.128 R12, [UR4+0x20] ;  /* 0x00002004ff0c7984 */ /* 0x000e280008000c00 */
[----:B------:R-:W1:Y:S01]  /*1440*/  LDS.128 R8, [UR4+0x30] ;  /* 0x00003004ff087984 */ /* 0x000e620008000c00 */
[----:B0-----:R-:W-:-:S10]  /*1450*/  DADD R12, R4, R12 ;  /* 0x00000000040c7229 */ /* 0x001fd4000000000c */
[----:B------:R-:W-:Y:S02]  /*1460*/  FSEL R2, R12, R4, P1 ;  /* 0x000000040c027208 */ /* 0x000fe40000800000 */
[----:B------:R-:W-:Y:S02]  /*1470*/  FSEL R3, R13, R5, P1 ;  /* 0x000000050d037208 */ /* 0x000fe40000800000 */
[----:B------:R-:W-:Y:S01]  /*1480*/  ISETP.GT.U32.AND P1, PT, R0, 0x40, PT ;  /* 0x000000400000780c */ /* 0x000fe20003f24070 */
[----:B------:R-:W0:Y:S03]  /*1490*/  LDS.128 R4, [UR4+0x40] ;  /* 0x00004004ff047984 */ /* 0x000e260008000c00 */
[----:B------:R-:W-:-:S10]  /*14a0*/  DADD R14, R2, R14 ;  /* 0x00000000020e7229 */ /* 0x000fd4000000000e */
[----:B------:R-:W-:Y:S02]  /*14b0*/  FSEL R2, R14, R2, P1 ;  /* 0x000000020e027208 */ /* 0x000fe40000800000 */
[----:B------:R-:W-:Y:S02]  /*14c0*/  FSEL R3, R15, R3, P1 ;  /* 0x000000030f037208 */ /* 0x000fe40000800000 */
[----:B------:R-:W-:-:S04]  /*14d0*/  ISETP.GT.U32.AND P1, PT, R0, 0x60, PT ;  /* 0x000000600000780c */ /* 0x000fc80003f24070 */
[----:B-1----:R-:W-:-:S10]  /*14e0*/  DADD R8, R8, R2 ;  /* 0x0000000008087229 */ /* 0x002fd40000000002 */
[----:B------:R-:W-:Y:S02]  /*14f0*/  FSEL R2, R8, R2, P1 ;  /* 0x0000000208027208 */ /* 0x000fe40000800000 */
[----:B------:R-:W-:Y:S02]  /*1500*/  FSEL R3, R9, R3, P1 ;  /* 0x0000000309037208 */ /* 0x000fe40000800000 */
[----:B------:R-:W-:-:S04]  /*1510*/  ISETP.GT.U32.AND P1, PT, R0, 0x80, PT ;  /* 0x000000800000780c */ /* 0x000fc80003f24070 */
[----:B------:R-:W-:-:S10]  /*1520*/  DADD R10, R2, R10 ;  /* 0x00000000020a7229 */ /* 0x000fd4000000000a */
[----:B------:R-:W-:Y:S02]  /*1530*/  FSEL R2, R10, R2, P1 ;  /* 0x000000020a027208 */ /* 0x000fe40000800000 */
[----:B------:R-:W-:Y:S02]  /*1540*/  FSEL R3, R11, R3, P1 ;  /* 0x000000030b037208 */ /* 0x000fe40000800000 */
[----:B------:R-:W1:Y:S01]  /*1550*/  LDS.128 R8, [UR4+0x50] ;  /* 0x00005004ff087984 */ /* 0x000e620008000c00 */
[----:B------:R-:W-:-:S03]  /*1560*/  ISETP.GT.U32.AND P1, PT, R0, 0xa0, PT ;  /* 0x000000a00000780c */ /* 0x000fc60003f24070 */
[----:B0-----:R-:W-:-:S10]  /*1570*/  DADD R4, R4, R2 ;  /* 0x0000000004047229 */ /* 0x001fd40000000002 */
[----:B------:R-:W-:Y:S02]  /*1580*/  FSEL R2, R4, R2, P1 ;  /* 0x0000000204027208 */ /* 0x000fe40000800000 */
[----:B------:R-:W-:Y:S02]  /*1590*/  FSEL R3, R5, R3, P1 ;  /* 0x0000000305037208 */ /* 0x000fe40000800000 */
[----:B------:R-:W-:-:S04]  /*15a0*/  ISETP.GT.U32.AND P1, PT, R0, 0xc0, PT ;  /* 0x000000c00000780c */ /* 0x000fc80003f24070 */
[----:B------:R-:W-:-:S10]  /*15b0*/  DADD R6, R2, R6 ;  /* 0x0000000002067229 */ /* 0x000fd40000000006 */
[----:B------:R-:W-:Y:S02]  /*15c0*/  FSEL R2, R6, R2, P1 ;  /* 0x0000000206027208 */ /* 0x000fe40000800000 */
[----:B------:R-:W-:Y:S02]  /*15d0*/  FSEL R3, R7, R3, P1 ;  /* 0x0000000307037208 */ /* 0x000fe40000800000 */
[----:B------:R-:W0:Y:S01]  /*15e0*/  LDS.128 R4, [UR4+0x60] ;  /* 0x00006004ff047984 */ /* 0x000e220008000c00 */
[----:B------:R-:W-:-:S03]  /*15f0*/  ISETP.GT.U32.AND P1, PT, R0, 0xe0, PT ;  /* 0x000000e00000780c */ /* 0x000fc60003f24070 */
        /* <DEDUP_REMOVED lines=43> */
[----:B------:R-:W1:Y:S01]  /*18b0*/  LDS.64 R2, [UR4+0xb0] ;  /* 0x0000b004ff027984 */ /* 0x000e620008000a00 */
        /* <DEDUP_REMOVED lines=8> */
[----:B------:R-:W-:-:S04]  /*1940*/  ISETP.GT.U32.AND P1, PT, R0, 0x260, PT ;  /* 0x000002600000780c */ /* 0x000fc80003f24070 */
[----:B-1----:R-:W-:-:S10]  /*1950*/  DADD R2, R2, R4 ;  /* 0x0000000002027229 */ /* 0x002fd40000000004 */
[----:B------:R-:W-:Y:S02]  /*1960*/  FSEL R4, R2, R4, P1 ;  /* 0x0000000402047208 */ /* 0x000fe40000800000 */
[----:B------:R-:W-:Y:S01]  /*1970*/  FSEL R5, R3, R5, P1 ;  /* 0x0000000503057208 */ /* 0x000fe20000800000 */
[----:B------:R-:W-:Y:S06]  /*1980*/  BRA `(.L_x_135) ;  /* 0x0000001000f87947 */ /* 0x000fec0003800000 */
.L_x_120:
[----:B------:R-:W0:Y:S01]  /*1990*/  S2R R5, SR_TID.X ;  /* 0x0000000000057919 */ /* 0x000e220000002100 */
[----:B------:R-:W1:Y:S02]  /*19a0*/  LDCU.64 UR6, c[0x0][0x380] ;  /* 0x00007000ff0677ac */ /* 0x000e640008000a00 */
[----:B-1----:R-:W-:Y:S02]  /*19b0*/  IMAD.U32 R6, RZ, RZ, UR6 ;  /* 0x00000006ff067e24 */ /* 0x002fe4000f8e00ff */
[----:B------:R-:W-:Y:S01]  /*19c0*/  IMAD.U32 R7, RZ, RZ, UR7 ;  /* 0x00000007ff077e24 */ /* 0x000fe2000f8e00ff */
[----:B0-----:R-:W-:-:S05]  /*19d0*/  IADD3 R21, PT, PT, R5, UR4, RZ ;  /* 0x0000000405157c10 */ /* 0x001fca000fffe0ff */
[----:B------:R-:W-:-:S05]  /*19e0*/  IMAD.WIDE.U32 R20, R21, 0x8, R6 ;  /* 0x0000000815147825 */ /* 0x000fca00078e0006 */
[----:B------:R-:W2:Y:S04]  /*19f0*/  LDG.E.64 R14, desc[UR10][R20.64] ;  /* 0x0000000a140e7981 */ /* 0x000ea8000c1e1b00 */
[----:B------:R-:W2:Y:S04]  /*1a00*/  LDG.E.64 R16, desc[UR10][R20.64+0x1400] ;  /* 0x0014000a14107981 */ /* 0x000ea8000c1e1b00 */
[----:B------:R-:W3:Y:S04]  /*1a10*/  LDG.E.64 R18, desc[UR10][R20.64+0x2800] ;  /* 0x0028000a14127981 */ /* 0x000ee8000c1e1b00 */
[----:B------:R-:W4:Y:S04]  /*1a20*/  LDG.E.64 R12, desc[UR10][R20.64+0x3c00] ;  /* 0x003c000a140c7981 */ /* 0x000f28000c1e1b00 */
[----:B------:R-:W5:Y:S04]  /*1a30*/  LDG.E.64 R10, desc[UR10][R20.64+0x5000] ;  /* 0x0050000a140a7981 */ /* 0x000f68000c1e1b00 */
[----:B------:R-:W5:Y:S04]  /*1a40*/  LDG.E.64 R8, desc[UR10][R20.64+0x6400] ;  /* 0x0064000a14087981 */ /* 0x000f68000c1e1b00 */
[----:B------:R-:W5:Y:S04]  /*1a50*/  LDG.E.64 R2, desc[UR10][R20.64+0x7800] ;  /* 0x0078000a14027981 */ /* 0x000f68000c1e1b00 */
[----:B------:R-:W5:Y:S01]  /*1a60*/  LDG.E.64 R28, desc[UR10][R20.64+0x8c00] ;  /* 0x008c000a141c7981 */ /* 0x000f62000c1e1b00 */
[----:B------:R-:W-:Y:S01]  /*1a70*/  ISETP.GE.U32.AND P0, PT, R0, UR8, PT ;  /* 0x0000000800007c0c */ /* 0x000fe2000bf06070 */
[----:B--2---:R-:W-:-:S08]  /*1a80*/  DADD R14, R14, R16 ;  /* 0x000000000e0e7229 */ /* 0x004fd00000000010 */
[----:B---3--:R-:W-:-:S08]  /*1a90*/  DADD R14, R18, R14 ;  /* 0x00000000120e7229 */ /* 0x008fd0000000000e */
[----:B----4-:R-:W-:-:S08]  /*1aa0*/  DADD R12, R12, R14 ;  /* 0x000000000c0c7229 */ /* 0x010fd0000000000e */
[----:B-----5:R-:W-:-:S08]  /*1ab0*/  DADD R10, R10, R12 ;  /* 0x000000000a0a7229 */ /* 0x020fd0000000000c */
[----:B------:R-:W-:-:S08]  /*1ac0*/  DADD R8, R8, R10 ;  /* 0x0000000008087229 */ /* 0x000fd0000000000a */
[----:B------:R-:W-:-:S08]  /*1ad0*/  DADD R2, R2, R8 ;  /* 0x0000000002027229 */ /* 0x000fd00000000008 */
[----:B------:R-:W-:Y:S01]  /*1ae0*/  DADD R28, R28, R2 ;  /* 0x000000001c1c7229 */ /* 0x000fe20000000002 */
[----:B------:R-:W-:Y:S10]  /*1af0*/  @!P0 BRA `(.L_x_136) ;  /* 0x0000000c00708947 */ /* 0x000ff40003800000 */
[----:B------:R-:W-:Y:S01]  /*1b00*/  UIMAD UR12, UR13, 0x1400, UR4 ;  /* 0x000014000d0c78a4 */ /* 0x000fe2000f8e0204 */
[----:B------:R-:W-:Y:S01]  /*1b10*/  VIADD R0, R4, 0xffffec00 ;  /* 0xffffec0004007836 */ /* 0x000fe20000000000 */
[----:B------:R-:W-:Y:S01]  /*1b20*/  UIADD3 UR5, UPT, UPT, UR9, UR13, URZ ;  /* 0x0000000d09057290 */ /* 0x000fe2000fffe0ff */
[----:B------:R-:W-:-:S03]  /*1b30*/  LOP3.LUT R3, RZ, R5, RZ, 0x33, !PT ;  /* 0x00000005ff037212 */ /* 0x000fc600078e33ff */
[----:B------:R-:W-:Y:S01]  /*1b40*/  ISETP.LT.U32.AND P0, PT, R0, UR12, PT ;  /* 0x0000000c00007c0c */ /* 0x000fe2000bf01070 */
[----:B------:R-:W-:Y:S01]  /*1b50*/  UIMAD UR5, UR5, 0x1400, URZ ;  /* 0x00001400050578a4 */ /* 0x000fe2000f8e02ff */
[----:B------:R-:W-:-:S05]  /*1b60*/  IADD3 R3, PT, PT, R4, -UR8, R3 ;  /* 0x8000000804037c10 */ /* 0x000fca000fffe003 */
[----:B------:R-:W-:Y:S01]  /*1b70*/  IMAD.U32 R8, RZ, RZ, UR5 ;  /* 0x00000005ff087e24 */ /* 0x000fe2000f8e00ff */
[----:B------:R-:W-:Y:S01]  /*1b80*/  UMOV UR6, UR5 ;  /* 0x0000000500067c82 */ /* 0x000fe20008000000 */
[----:B------:R-:W-:Y:S01]  /*1b90*/  VIADD R2, R3, -UR4 ;  /* 0x8000000403027c36 */ /* 0x000fe20008000000 */
[----:B------:R-:W-:Y:S02]  /*1ba0*/  UMOV UR4, URZ ;  /* 0x000000ff00047c82 */ /* 0x000fe40008000000 */
[----:B------:R-:W-:Y:S01]  /*1bb0*/  IADD3 R5, PT, PT, R8, 0x1400, R5 ;  /* 0x0000140008057810 */ /* 0x000fe20007ffe005 */
[----:B------:R-:W-:Y:S06]  /*1bc0*/  @P0 BRA `(.L_x_137) ;  /* 0x0000000000840947 */ /* 0x000fec0003800000 */
[----:B------:R-:W0:Y:S01]  /*1bd0*/  LDC R4, c[0x0][0x3a8] ;  /* 0x0000ea00ff047b82 */ /* 0x000e220000000800 */
[----:B------:R-:W1:Y:S07]  /*1be0*/  LDCU UR7, c[0x0][0x3ac] ;  /* 0x00007580ff0777ac */ /* 0x000e6e0008000800 */
[----:B------:R-:W2:Y:S02]  /*1bf0*/  LDC.64 R6, c[0x0][0x380] ;  /* 0x0000e000ff067b82 */ /* 0x000ea40000000a00 */
.L_x_138:
[----:B------:R-:W3:Y:S02]  /*1c00*/  S2R R25, SR_TID.X ;  /* 0x0000000000197919 */ /* 0x000ee40000002100 */
[----:B---3--:R-:W-:-:S04]  /*1c10*/  VIADD R25, R25, UR12 ;  /* 0x0000000c19197c36 */ /* 0x008fc80008000000 */
[----:B--2---:R-:W-:-:S05]  /*1c20*/  IMAD.WIDE.U32 R24, R25, 0x8, R6 ;  /* 0x0000000819187825 */ /* 0x004fca00078e0006 */
        /* <DEDUP_REMOVED lines=8> */
[----:B0-----:R-:W-:-:S05]  /*1cb0*/  VIADD R3, R4, -UR12 ;  /* 0x8000000c04037c36 */ /* 0x001fca0008000000 */
[----:B------:R-:W-:Y:S01]  /*1cc0*/  ISETP.GE.U32.AND P0, PT, R3, UR8, PT ;  /* 0x0000000803007c0c */ /* 0x000fe2000bf06070 */
        /* <DEDUP_REMOVED lines=8> */
[----:B------:R-:W-:Y:S10]  /*1d50*/  @!P0 BRA `(.L_x_136) ;  /* 0x0000000800d88947 */ /* 0x000ff40003800000 */
[----:B-1----:R-:W-:Y:S01]  /*1d60*/  UMOV UR13, UR7 ;  /* 0x00000007000d7c82 */ /* 0x002fe20008000000 */
[----:B------:R-:W-:Y:S01]  /*1d70*/  UIADD3 UR4, UPT, UPT, UR4, 0x1, URZ ;  /* 0x0000000104047890 */ /* 0x000fe2000fffe0ff */
[----:B------:R-:W-:Y:S01]  /*1d80*/  VIADD R2, R2, -UR8 ;  /* 0x8000000802027c36 */ /* 0x000fe20008000000 */
[----:B------:R-:W-:Y:S01]  /*1d90*/  UIMAD UR12, UR13, 0x1400, UR12 ;  /* 0x000014000d0c78a4 */ /* 0x000fe2000f8e020c */
[----:B------:R-:W-:Y:S01]  /*1da0*/  VIADD R5, R5, UR8 ;  /* 0x0000000805057c36 */ /* 0x000fe20008000000 */
[----:B------:R-:W-:-:S04]  /*1db0*/  UIADD3 UR6, UPT, UPT, UR8, UR6, URZ ;  /* 0x0000000608067290 */ /* 0x000fc8000fffe0ff */
[----:B------:R-:W-:-:S13]  /*1dc0*/  ISETP.LT.U32.AND P0, PT, R0, UR12, PT ;  /* 0x0000000c00007c0c */ /* 0x000fda000bf01070 */
[----:B------:R-:W-:Y:S05]  /*1dd0*/  @!P0 BRA `(.L_x_138) ;  /* 0xfffffffc00888947 */ /* 0x000fea000383ffff */
.L_x_137:
[----:B------:R-:W0:Y:S01]  /*1de0*/  S2R R9, SR_TID.X ;  /* 0x0000000000097919 */ /* 0x000e220000002100 */
[----:B------:R-:W-:Y:S01]  /*1df0*/  VIADD R0, R4, -UR12 ;  /* 0x8000000c04007c36 */ /* 0x000fe20008000000 */
[----:B------:R-:W-:Y:S04]  /*1e00*/  BSSY.RECONVERGENT B1, `(.L_x_136) ;  /* 0x00000ab000017945 */ /* 0x000fe80003800200 */
[----:B0-----:R-:W-:-:S04]  /*1e10*/  ISETP.GE.AND P0, PT, R9, R0, PT ;  /* 0x000000000900720c */ /* 0x001fc80003f06270 */
[----:B------:R-:W-:-:S13]  /*1e20*/  ISETP.LE.U32.OR P0, PT, R4, UR12, P0 ;  /* 0x0000000c04007c0c */ /* 0x000fda0008703470 */
[----:B------:R-:W-:Y:S05]  /*1e30*/  @P0 BRA `(.L_x_139) ;  /* 0x00000008009c0947 */ /* 0x000fea0003800000 */
[----:B------:R-:W-:Y:S01]  /*1e40*/  UIMAD UR7, UR4, UR13, URZ ;  /* 0x0000000d040772a4 */ /* 0x000fe2000f8e02ff */
[----:B------:R-:W-:Y:S01]  /*1e50*/  LOP3.LUT R3, RZ, R9, RZ, 0x33, !PT ;  /* 0x00000009ff037212 */ /* 0x000fe200078e33ff */
[----:B------:R-:W-:Y:S01]  /*1e60*/  BSSY.RECONVERGENT B2, `(.L_x_140) ;  /* 0x0000056000027945 */ /* 0x000fe20003800200 */
[----:B------:R-:W-:Y:S02]  /*1e70*/  IMAD.MOV.U32 R0, RZ, RZ, R9 ;  /* 0x000000ffff007224 */ /* 0x000fe400078e0009 */
[----:B------:R-:W-:Y:S01]  /*1e80*/  IADD3 R4, PT, PT, R4, -UR5, R3 ;  /* 0x8000000504047c10 */ /* 0x000fe2000fffe003 */
[----:B------:R-:W-:-:S04]  /*1e90*/  IMAD.U32 R3, RZ, RZ, UR7 ;  /* 0x00000007ff037e24 */ /* 0x000fc8000f8e00ff */
[----:B------:R-:W-:-:S04]  /*1ea0*/  IMAD R4, R3, -0x1400, R4 ;  /* 0xffffec0003047824 */ /* 0x000fc800078e0204 */
[C---:B------:R-:W-:Y:S01]  /*1eb0*/  IMAD.HI.U32 R3, R4.reuse, -0x33333333, RZ ;  /* 0xcccccccd04037827 */ /* 0x040fe200078e00ff */
[----:B------:R-:W-:-:S04]  /*1ec0*/  ISETP.GE.U32.AND P0, PT, R4, 0x2580, PT ;  /* 0x000025800400780c */ /* 0x000fc80003f06070 */
[----:B------:R-:W-:-:S04]  /*1ed0*/  LEA.HI R3, R3, 0x1, RZ, 0x17 ;  /* 0x0000000103037811 */ /* 0x000fc800078fb8ff */
[----:B------:R-:W-:-:S05]  /*1ee0*/  LOP3.LUT R4, R3, 0xf, RZ, 0xc0, !PT ;  /* 0x0000000f03047812 */ /* 0x000fca00078ec0ff */
[----:B------:R-:W-:Y:S05]  /*1ef0*/  @!P0 BRA `(.L_x_141) ;  /* 0x0000000400308947 */ /* 0x000fea0003800000 */
[----:B------:R-:W-:Y:S01]  /*1f00*/  IMAD.HI.U32 R0, R2, -0x33333333, RZ ;  /* 0xcccccccd02007827 */ /* 0x000fe200078e00ff */
[----:B------:R-:W-:Y:S04]  /*1f10*/  BSSY.RECONVERGENT B3, `(.L_x_142) ;  /* 0x0000049000037945 */ /* 0x000fe80003800200 */
[----:B------:R-:W-:-:S04]  /*1f20*/  LEA.HI R0, R0, 0x1, RZ, 0x17 ;  /* 0x0000000100007811 */ /* 0x000fc800078fb8ff */
[----:B------:R-:W-:Y:S02]  /*1f30*/  LOP3.LUT R26, R0, 0xfffff0, RZ, 0xc0, !PT ;  /* 0x00fffff0001a7812 */ /* 0x000fe400078ec0ff */
[----:B------:R-:W-:-:S03]  /*1f40*/  LOP3.LUT R0, R9, 0x1400, RZ, 0xfc, !PT ;  /* 0x0000140009007812 */ /* 0x000fc600078efcff */
[----:B------:R-:W-:-:S07]  /*1f50*/  IMAD.MOV R26, RZ, RZ, -R26 ;  /* 0x000000ffff1a7224 */ /* 0x000fce00078e0a1a */
.L_x_143:
[C---:B------:R-:W-:Y:S02]  /*1f60*/  VIADD R23, R5.reuse, 0xffffec00 ;  /* 0xffffec0005177836 */ /* 0x040fe40000000000 */
[----:B------:R-:W-:Y:S02]  /*1f70*/  VIADD R19, R5, 0xffffee80 ;  /* 0xffffee8005137836 */ /* 0x000fe40000000000 */
[----:B------:R-:W-:-:S04]  /*1f80*/  IMAD.WIDE.U32 R22, R23, 0x8, R6 ;  /* 0x0000000817167825 */ /* 0x000fc800078e0006 */
[--C-:B------:R-:W-:Y:S02]  /*1f90*/  IMAD.WIDE.U32 R18, R19, 0x8, R6.reuse ;  /* 0x0000000813127825 */ /* 0x100fe400078e0006 */
[----:B------:R-:W2:Y:S02]  /*1fa0*/  LDG.E.64 R22, desc[UR10][R22.64] ;  /* 0x0000000a16167981 */ /* 0x000ea4000c1e1b00 */
[C---:B------:R-:W-:Y:S02]  /*1fb0*/  VIADD R17, R5.reuse, 0xfffff100 ;  /* 0xfffff10005117836 */ /* 0x040fe40000000000 */
[----:B------:R-:W3:Y:S01]  /*1fc0*/  LDG.E.64 R18, desc[UR10][R18.64] ;  /* 0x0000000a12127981 */ /* 0x000ee2000c1e1b00 */
[----:B------:R-:W-:Y:S02]  /*1fd0*/  VIADD R15, R5, 0xfffff380 ;  /* 0xfffff380050f7836 */ /* 0x000fe40000000000 */
[----:B------:R-:W-:-:S04]  /*1fe0*/  IMAD.WIDE.U32 R16, R17, 0x8, R6 ;  /* 0x0000000811107825 */ /* 0x000fc800078e0006 */
[--C-:B------:R-:W-:Y:S02]  /*1ff0*/  IMAD.WIDE.U32 R14, R15, 0x8, R6.reuse ;  /* 0x000000080f0e7825 */ /* 0x100fe400078e0006 */
[----:B------:R-:W4:Y:S02]  /*2000*/  LDG.E.64 R16, desc[UR10][R16.64] ;  /* 0x0000000a10107981 */ /* 0x000f24000c1e1b00 */
[C---:B------:R-:W-:Y:S02]  /*2010*/  VIADD R13, R5.reuse, 0xfffff600 ;  /* 0xfffff600050d7836 */ /* 0x040fe40000000000 */
[----:B------:R-:W5:Y:S01]  /*2020*/  LDG.E.64 R14, desc[UR10][R14.64] ;  /* 0x0000000a0e0e7981 */ /* 0x000f62000c1e1b00 */
[----:B------:R-:W-:Y:S02]  /*2030*/  VIADD R11, R5, 0xfffff880 ;  /* 0xfffff880050b7836 */ /* 0x000fe40000000000 */
[----:B------:R-:W-:-:S04]  /*2040*/  IMAD.WIDE.U32 R12, R13, 0x8, R6 ;  /* 0x000000080d0c7825 */ /* 0x000fc800078e0006 */
[--C-:B------:R-:W-:Y:S02]  /*2050*/  IMAD.WIDE.U32 R10, R11, 0x8, R6.reuse ;  /* 0x000000080b0a7825 */ /* 0x100fe400078e0006 */
[----:B------:R-:W5:Y:S02]  /*2060*/  LDG.E.64 R12, desc[UR10][R12.64] ;  /* 0x0000000a0c0c7981 */ /* 0x000f64000c1e1b00 */
[C---:B------:R-:W-:Y:S02]  /*2070*/  VIADD R9, R5.reuse, 0xfffffb00 ;  /* 0xfffffb0005097836 */ /* 0x040fe40000000000 */
[----:B------:R-:W5:Y:S01]  /*2080*/  LDG.E.64 R10, desc[UR10][R10.64] ;  /* 0x0000000a0a0a7981 */ /* 0x000f62000c1e1b00 */
[----:B------:R-:W-:Y:S02]  /*2090*/  VIADD R21, R5, 0xfffffd80 ;  /* 0xfffffd8005157836 */ /* 0x000fe40000000000 */
[----:B------:R-:W-:-:S04]  /*20a0*/  IMAD.WIDE.U32 R8, R9, 0x8, R6 ;  /* 0x0000000809087825 */ /* 0x000fc800078e0006 */
[----:B------:R-:W-:Y:S02]  /*20b0*/  IMAD.WIDE.U32 R20, R21, 0x8, R6 ;  /* 0x0000000815147825 */ /* 0x000fe400078e0006 */
[----:B------:R-:W5:Y:S04]  /*20c0*/  LDG.E.64 R8, desc[UR10][R8.64] ;  /* 0x0000000a08087981 */ /* 0x000f68000c1e1b00 */
[----:B------:R-:W5:Y:S01]  /*20d0*/  LDG.E.64 R20, desc[UR10][R20.64] ;  /* 0x0000000a14147981 */ /* 0x000f62000c1e1b00 */
[----:B------:R-:W-:Y:S01]  /*20e0*/  VIADD R25, R5, 0x280 ;  /* 0x0000028005197836 */ /* 0x000fe20000000000 */
[----:B--2---:R-:W-:-:S08]  /*20f0*/  DADD R22, R22, R28 ;  /* 0x0000000016167229 */ /* 0x004fd0000000001c */
[----:B---3--:R-:W-:Y:S01]  /*2100*/  DADD R18, R22, R18 ;  /* 0x0000000016127229 */ /* 0x008fe20000000012 */
[----:B------:R-:W-:-:S06]  /*2110*/  IMAD.WIDE.U32 R22, R5, 0x8, R6 ;  /* 0x0000000805167825 */ /* 0x000fcc00078e0006 */
[----:B------:R-:W2:Y:S01]  /*2120*/  LDG.E.64 R22, desc[UR10][R22.64] ;  /* 0x0000000a16167981 */ /* 0x000ea2000c1e1b00 */
[----:B----4-:R-:W-:Y:S01]  /*2130*/  DADD R16, R18, R16 ;  /* 0x0000000012107229 */ /* 0x010fe20000000010 */
[----:B------:R-:W-:-:S04]  /*2140*/  IMAD.WIDE.U32 R18, R25, 0x8, R6 ;  /* 0x0000000819127825 */ /* 0x000fc800078e0006 */
[----:B------:R-:W-:Y:S02]  /*2150*/  VIADD R25, R5, 0x500 ;  /* 0x0000050005197836 */ /* 0x000fe40000000000 */
[----:B------:R-:W3:Y:S01]  /*2160*/  LDG.E.64 R18, desc[UR10][R18.64] ;  /* 0x0000000a12127981 */ /* 0x000ee2000c1e1b00 */
[----:B-----5:R-:W-:Y:S01]  /*2170*/  DADD R14, R16, R14 ;  /* 0x00000000100e7229 */ /* 0x020fe2000000000e */
[----:B------:R-:W-:-:S04]  /*2180*/  IMAD.WIDE.U32 R16, R25, 0x8, R6 ;  /* 0x0000000819107825 */ /* 0x000fc800078e0006 */
[----:B------:R-:W-:Y:S02]  /*2190*/  VIADD R25, R5, 0x780 ;  /* 0x0000078005197836 */ /* 0x000fe40000000000 */
[----:B------:R-:W4:Y:S01]  /*21a0*/  LDG.E.64 R16, desc[UR10][R16.64] ;  /* 0x0000000a10107981 */ /* 0x000f22000c1e1b00 */
[----:B------:R-:W-:Y:S01]  /*21b0*/  DADD R12, R14, R12 ;  /* 0x000000000e0c7229 */ /* 0x000fe2000000000c */
[----:B------:R-:W-:-:S04]  /*21c0*/  IMAD.WIDE.U32 R14, R25, 0x8, R6 ;  /* 0x00000008190e7825 */ /* 0x000fc800078e0006 */
[----:B------:R-:W-:Y:S02]  /*21d0*/  VIADD R25, R5, 0xa00 ;  /* 0x00000a0005197836 */ /* 0x000fe40000000000 */
[----:B------:R-:W5:Y:S01]  /*21e0*/  LDG.E.64 R14, desc[UR10][R14.64] ;  /* 0x0000000a0e0e7981 */ /* 0x000f62000c1e1b00 */
        /* <DEDUP_REMOVED lines=9> */
[----:B------:R-:W-:Y:S01]  /*2280*/  IMAD.WIDE.U32 R8, R25, 0x8, R6 ;  /* 0x0000000819087825 */ /* 0x000fe200078e0006 */
[----:B------:R-:W-:-:S05]  /*2290*/  IADD3 R25, PT, PT, R5, 0x1180, RZ ;  /* 0x0000118005197810 */ /* 0x000fca0007ffe0ff */
[----:B------:R-:W5:Y:S01]  /*22a0*/  LDG.E.64 R8, desc[UR10][R8.64] ;  /* 0x0000000a08087981 */ /* 0x000f62000c1e1b00 */
[----:B------:R-:W-:-:S06]  /*22b0*/  IMAD.WIDE.U32 R24, R25, 0x8, R6 ;  /* 0x0000000819187825 */ /* 0x000fcc00078e0006 */
[----:B------:R-:W5:Y:S01]  /*22c0*/  LDG.E.64 R24, desc[UR10][R24.64] ;  /* 0x0000000a18187981 */ /* 0x000f62000c1e1b00 */
[----:B------:R-:W-:Y:S02]  /*22d0*/  VIADD R26, R26, 0x10 ;  /* 0x000000101a1a7836 */ /* 0x000fe40000000000 */
[----:B------:R-:W-:Y:S02]  /*22e0*/  VIADD R0, R0, 0x2800 ;  /* 0x0000280000007836 */ /* 0x000fe40000000000 */
[----:B------:R-:W-:Y:S01]  /*22f0*/  VIADD R5, R5, 0x2800 ;  /* 0x0000280005057836 */ /* 0x000fe20000000000 */
[----:B------:R-:W-:Y:S01]  /*2300*/  ISETP.NE.AND P0, PT, R26, RZ, PT ;  /* 0x000000ff1a00720c */ /* 0x000fe20003f05270 */
        /* <DEDUP_REMOVED lines=9> */
[----:B------:R-:W-:Y:S05]  /*23a0*/  BSYNC.RECONVERGENT B3 ;  /* 0x0000000000037941 */ /* 0x000fea0003800200 */
.L_x_142:
[----:B------:R-:W-:-:S07]  /*23b0*/  VIADD R0, R0, 0xffffec00 ;  /* 0xffffec0000007836 */ /* 0x000fce0000000000 */
.L_x_141:
[----:B------:R-:W-:Y:S05]  /*23c0*/  BSYNC.RECONVERGENT B2 ;  /* 0x0000000000027941 */ /* 0x000fea0003800200 */
.L_x_140:
[----:B------:R-:W-:-:S13]  /*23d0*/  ISETP.NE.AND P0, PT, R4, RZ, PT ;  /* 0x000000ff0400720c */ /* 0x000fda0003f05270 */
[----:B------:R-:W-:Y:S05]  /*23e0*/  @!P0 BRA `(.L_x_139) ;  /* 0x0000000400308947 */ /* 0x000fea0003800000 */
[----:B------:R-:W-:Y:S01]  /*23f0*/  ISETP.GE.U32.AND P0, PT, R4, 0x8, PT ;  /* 0x000000080400780c */ /* 0x000fe20003f06070 */
[----:B------:R-:W-:Y:S01]  /*2400*/  BSSY.RECONVERGENT B2, `(.L_x_144) ;  /* 0x0000025000027945 */ /* 0x000fe20003800200 */
[----:B------:R-:W-:-:S04]  /*2410*/  LOP3.LUT R22, R3, 0x7, RZ, 0xc0, !PT ;  /* 0x0000000703167812 */ /* 0x000fc800078ec0ff */
[----:B------:R-:W-:-:S07]  /*2420*/  ISETP.NE.AND P1, PT, R22, RZ, PT ;  /* 0x000000ff1600720c */ /* 0x000fce0003f25270 */
[----:B------:R-:W-:Y:S06]  /*2430*/  @!P0 BRA `(.L_x_145) ;  /* 0x0000000000848947 */ /* 0x000fec0003800000 */
[----:B------:R-:W-:-:S04]  /*2440*/  VIADD R19, R0, UR12 ;  /* 0x0000000c00137c36 */ /* 0x000fc80008000000 */
[----:B------:R-:W-:-:S04]  /*2450*/  IMAD.WIDE.U32 R4, R19, 0x8, R6 ;  /* 0x0000000813047825 */ /* 0x000fc800078e0006 */
[C---:B------:R-:W-:Y:S02]  /*2460*/  VIADD R17, R19.reuse, 0x280 ;  /* 0x0000028013117836 */ /* 0x040fe40000000000 */
[----:B------:R-:W2:Y:S01]  /*2470*/  LDG.E.64 R4, desc[UR10][R4.64] ;  /* 0x0000000a04047981 */ /* 0x000ea2000c1e1b00 */
        /* <DEDUP_REMOVED lines=14> */
[--C-:B------:R-:W-:Y:S02]  /*2560*/  IMAD.WIDE.U32 R20, R21, 0x8, R6.reuse ;  /* 0x0000000815147825 */ /* 0x100fe400078e0006 */
[----:B------:R-:W5:Y:S02]  /*2570*/  LDG.E.64 R8, desc[UR10][R8.64] ;  /* 0x0000000a08087981 */ /* 0x000f64000c1e1b00 */
[----:B------:R-:W-:Y:S02]  /*2580*/  VIADD R19, R19, 0x1180 ;  /* 0x0000118013137836 */ /* 0x000fe40000000000 */
[----:B------:R-:W5:Y:S02]  /*2590*/  LDG.E.64 R20, desc[UR10][R20.64] ;  /* 0x0000000a14147981 */ /* 0x000f64000c1e1b00 */
[----:B------:R-:W-:-:S06]  /*25a0*/  IMAD.WIDE.U32 R18, R19, 0x8, R6 ;  /* 0x0000000813127825 */ /* 0x000fcc00078e0006 */
        /* <DEDUP_REMOVED lines=10> */
.L_x_145:
[----:B------:R-:W-:Y:S05]  /*2650*/  BSYNC.RECONVERGENT B2 ;  /* 0x0000000000027941 */ /* 0x000fea0003800200 */
.L_x_144:
[----:B------:R-:W-:Y:S05]  /*2660*/  @!P1 BRA `(.L_x_139) ;  /* 0x0000000000909947 */ /* 0x000fea0003800000 */
[----:B------:R-:W-:Y:S01]  /*2670*/  ISETP.GE.U32.AND P0, PT, R22, 0x4, PT ;  /* 0x000000041600780c */ /* 0x000fe20003f06070 */
[----:B------:R-:W-:Y:S01]  /*2680*/  BSSY.RECONVERGENT B2, `(.L_x_146) ;  /* 0x0000014000027945 */ /* 0x000fe20003800200 */
[----:B------:R-:W-:-:S11]  /*2690*/  LOP3.LUT P1, RZ, R3, 0x3, RZ, 0xc0, !PT ;  /* 0x0000000303ff7812 */ /* 0x000fd6000782c0ff */
[----:B------:R-:W-:Y:S05]  /*26a0*/  @!P0 BRA `(.L_x_147) ;  /* 0x0000000000448947 */ /* 0x000fea0003800000 */
        /* <DEDUP_REMOVED lines=8> */
[----:B------:R-:W-:Y:S02]  /*2730*/  VIADD R13, R3, 0x780 ;  /* 0x00000780030d7836 */ /* 0x000fe40000000000 */
[----:B------:R-:W4:Y:S02]  /*2740*/  LDG.E.64 R10, desc[UR10][R10.64] ;  /* 0x0000000a0a0a7981 */ /* 0x000f24000c1e1b00 */
[----:B------:R-:W-:-:S06]  /*2750*/  IMAD.WIDE.U32 R12, R13, 0x8, R6 ;  /* 0x000000080d0c7825 */ /* 0x000fcc00078e0006 */
[----:B------:R-:W5:Y:S01]  /*2760*/  LDG.E.64 R12, desc[UR10][R12.64] ;  /* 0x0000000a0c0c7981 */ /* 0x000f62000c1e1b00 */
[----:B------:R-:W-:Y:S01]  /*2770*/  VIADD R0, R0, 0xa00 ;  /* 0x00000a0000007836 */ /* 0x000fe20000000000 */
[----:B--2---:R-:W-:-:S08]  /*2780*/  DADD R28, R28, R4 ;  /* 0x000000001c1c7229 */ /* 0x004fd00000000004 */
[----:B---3--:R-:W-:-:S08]  /*2790*/  DADD R28, R28, R8 ;  /* 0x000000001c1c7229 */ /* 0x008fd00000000008 */
[----:B----4-:R-:W-:-:S08]  /*27a0*/  DADD R28, R28, R10 ;  /* 0x000000001c1c7229 */ /* 0x010fd0000000000a */
[----:B-----5:R-:W-:-:S11]  /*27b0*/  DADD R28, R28, R12 ;  /* 0x000000001c1c7229 */ /* 0x020fd6000000000c */
.L_x_147:
[----:B------:R-:W-:Y:S05]  /*27c0*/  BSYNC.RECONVERGENT B2 ;  /* 0x0000000000027941 */ /* 0x000fea0003800200 */
.L_x_146:
[----:B------:R-:W-:Y:S05]  /*27d0*/  @!P1 BRA `(.L_x_139) ;  /* 0x0000000000349947 */ /* 0x000fea0003800000 */
[----:B------:R-:W-:-:S04]  /*27e0*/  IMAD.HI.U32 R2, R2, -0x33333333, RZ ;  /* 0xcccccccd02027827 */ /* 0x000fc800078e00ff */
[----:B------:R-:W-:Y:S01]  /*27f0*/  VIADD R5, R0, UR6 ;  /* 0x0000000600057c36 */ /* 0x000fe20008000000 */
[----:B------:R-:W-:-:S04]  /*2800*/  LOP3.LUT R2, R2, 0xffff, RZ, 0xc0, !PT ;  /* 0x0000ffff02027812 */ /* 0x000fc800078ec0ff */
[----:B------:R-:W-:-:S04]  /*2810*/  LEA.HI R2, R2, 0x1, RZ, 0x17 ;  /* 0x0000000102027811 */ /* 0x000fc800078fb8ff */
[----:B------:R-:W-:-:S05]  /*2820*/  LOP3.LUT R2, R2, 0x3, RZ, 0xc0, !PT ;  /* 0x0000000302027812 */ /* 0x000fca00078ec0ff */
[----:B------:R-:W-:-:S07]  /*2830*/  IMAD.MOV R0, RZ, RZ, -R2 ;  /* 0x000000ffff007224 */ /* 0x000fce00078e0a02 */
.L_x_148:
[----:B------:R-:W-:-:S06]  /*2840*/  IMAD.WIDE.U32 R2, R5, 0x8, R6 ;  /* 0x0000000805027825 */ /* 0x000fcc00078e0006 */
[----:B------:R-:W2:Y:S01]  /*2850*/  LDG.E.64 R2, desc[UR10][R2.64] ;  /* 0x0000000a02027981 */ /* 0x000ea2000c1e1b00 */
[----:B------:R-:W-:Y:S02]  /*2860*/  VIADD R0, R0, 0x1 ;  /* 0x0000000100007836 */ /* 0x000fe40000000000 */
[----:B------:R-:W-:-:S03]  /*2870*/  VIADD R5, R5, 0x280 ;  /* 0x0000028005057836 */ /* 0x000fc60000000000 */
[----:B------:R-:W-:Y:S01]  /*2880*/  ISETP.NE.AND P0, PT, R0, RZ, PT ;  /* 0x000000ff0000720c */ /* 0x000fe20003f05270 */
[----:B--2---:R-:W-:-:S12]  /*2890*/  DADD R28, R2, R28 ;  /* 0x00000000021c7229 */ /* 0x004fd8000000001c */
[----:B------:R-:W-:Y:S05]  /*28a0*/  @P0 BRA `(.L_x_148) ;  /* 0xfffffffc00e40947 */ /* 0x000fea000383ffff */
.L_x_139:
[----:B------:R-:W-:Y:S05]  /*28b0*/  BSYNC.RECONVERGENT B1 ;  /* 0x0000000000017941 */ /* 0x000fea0003800200 */
.L_x_136:
[----:B------:R-:W0:Y:S01]  /*28c0*/  S2R R0, SR_LANEID ;  /* 0x0000000000007919 */ /* 0x000e220000000000 */
[----:B------:R-:W-:Y:S04]  /*28d0*/  SHFL.DOWN PT, R2, R28, 0x1, 0x1f ;  /* 0x08201f001c027f89 */ /* 0x000fe800000e0000 */
[----:B------:R-:W2:Y:S01]  /*28e0*/  SHFL.DOWN PT, R3, R29, 0x1, 0x1f ;  /* 0x08201f001d037f89 */ /* 0x000ea200000e0000 */
[----:B------:R-:W3:Y:S01]  /*28f0*/  S2R R11, SR_TID.X ;  /* 0x00000000000b7919 */ /* 0x000ee20000002100 */
[----:B--2---:R-:W-:Y:S01]  /*2900*/  DADD R2, R2, R28 ;  /* 0x0000000002027229 */ /* 0x004fe2000000001c */
[C---:B0-----:R-:W-:Y:S02]  /*2910*/  ISETP.GT.AND P0, PT, R0.reuse, 0x1e, PT ;  /* 0x0000001e0000780c */ /* 0x041fe40003f04270 */
[----:B------:R-:W-:-:S07]  /*2920*/  ISETP.NE.AND P1, PT, R0, RZ, PT ;  /* 0x000000ff0000720c */ /* 0x000fce0003f25270 */
[----:B------:R-:W-:Y:S02]  /*2930*/  FSEL R4, R28, R2, P0 ;  /* 0x000000021c047208 */ /* 0x000fe40000000000 */
[----:B------:R-:W-:Y:S02]  /*2940*/  FSEL R5, R29, R3, P0 ;  /* 0x000000031d057208 */ /* 0x000fe40000000000 */
[----:B------:R-:W-:Y:S01]  /*2950*/  ISETP.GT.AND P0, PT, R0, 0x1d, PT ;  /* 0x0000001d0000780c */ /* 0x000fe20003f04270 */
[----:B------:R-:W-:Y:S04]  /*2960*/  SHFL.DOWN PT, R2, R4, 0x2, 0x1f ;  /* 0x08401f0004027f89 */ /* 0x000fe800000e0000 */
[----:B------:R-:W0:Y:S01]  /*2970*/  SHFL.DOWN PT, R3, R5, 0x2, 0x1f ;  /* 0x08401f0005037f89 */ /* 0x000e2200000e0000 */
[----:B------:R-:W2:Y:S01]  /*2980*/  @!P1 S2R R10, SR_CgaCtaId ;  /* 0x00000000000a9919 */ /* 0x000ea20000008800 */
        /* <DEDUP_REMOVED lines=12> */
[----:B---3--:R-:W-:Y:S01]  /*2a50*/  @!P1 SHF.R.U32.HI R6, RZ, 0x2, R11 ;  /* 0x00000002ff069819 */ /* 0x008fe2000001160b */
[----:B------:R-:W0:Y:S01]  /*2a60*/  SHFL.DOWN PT, R3, R9, 0x8, 0x1f ;  /* 0x09001f0009037f89 */ /* 0x000e2200000e0000 */
[----:B--2---:R-:W-:-:S02]  /*2a70*/  @!P1 LEA R7, R10, R7, 0x18 ;  /* 0x000000070a079211 */ /* 0x004fc400078ec0ff */
        /* <DEDUP_REMOVED lines=19> */
[----:B------:R-:W3:Y:S04]  /*2bb0*/  LDS.128 R12, [UR4+0x30] ;  /* 0x00003004ff0c7984 */ /* 0x000ee80008000c00 */
[----:B------:R-:W4:Y:S01]  /*2bc0*/  LDS.128 R8, [UR4+0x40] ;  /* 0x00004004ff087984 */ /* 0x000f220008000c00 */
[----:B0-----:R-:W-:-:S03]  /*2bd0*/  DADD R16, R4, R16 ;  /* 0x0000000004107229 */ /* 0x001fc60000000010 */
[----:B--2---:R-:W0:Y:S05]  /*2be0*/  LDS.128 R4, [UR4+0x50] ;  /* 0x00005004ff047984 */ /* 0x004e2a0008000c00 */
[----:B------:R-:W-:-:S08]  /*2bf0*/  DADD R16, R16, R18 ;  /* 0x0000000010107229 */ /* 0x000fd00000000012 */
[----:B---3--:R-:W-:-:S08]  /*2c00*/  DADD R12, R16, R12 ;  /* 0x00000000100c7229 */ /* 0x008fd0000000000c */
[----:B------:R-:W-:Y:S02]  /*2c10*/  DADD R2, R12, R14 ;  /* 0x000000000c027229 */ /* 0x000fe4000000000e */
[----:B------:R-:W2:Y:S06]  /*2c20*/  LDS.128 R12, [UR4+0x60] ;  /* 0x00006004ff0c7984 */ /* 0x000eac0008000c00 */
[----:B----4-:R-:W-:-:S08]  /*2c30*/  DADD R2, R2, R8 ;  /* 0x0000000002027229 */ /* 0x010fd00000000008 */
[----:B------:R-:W-:Y:S01]  /*2c40*/  DADD R2, R2, R10 ;  /* 0x0000000002027229 */ /* 0x000fe2000000000a */
[----:B------:R-:W3:Y:S07]  /*2c50*/  LDS.128 R8, [UR4+0x70] ;  /* 0x00007004ff087984 */ /* 0x000eee0008000c00 */
[----:B0-----:R-:W-:-:S08]  /*2c60*/  DADD R2, R2, R4 ;  /* 0x0000000002027229 */ /* 0x001fd00000000004 */
[----:B------:R-:W-:Y:S01]  /*2c70*/  DADD R2, R2, R6 ;  /* 0x0000000002027229 */ /* 0x000fe20000000006 */
[----:B------:R-:W0:Y:S07]  /*2c80*/  LDS.128 R4, [UR4+0x80] ;  /* 0x00008004ff047984 */ /* 0x000e2e0008000c00 */
[----:B--2---:R-:W-:-:S08]  /*2c90*/  DADD R2, R2, R12 ;  /* 0x0000000002027229 */ /* 0x004fd0000000000c */
[----:B------:R-:W-:Y:S01]  /*2ca0*/  DADD R2, R2, R14 ;  /* 0x0000000002027229 */ /* 0x000fe2000000000e */
[----:B------:R-:W2:Y:S07]  /*2cb0*/  LDS.128 R12, [UR4+0x90] ;  /* 0x00009004ff0c7984 */ /* 0x000eae0008000c00 */
[----:B---3--:R-:W-:-:S08]  /*2cc0*/  DADD R2, R2, R8 ;  /* 0x0000000002027229 */ /* 0x008fd00000000008 */
[----:B------:R-:W-:Y:S01]  /*2cd0*/  DADD R2, R2, R10 ;  /* 0x0000000002027229 */ /* 0x000fe2000000000a */
[----:B------:R-:W3:Y:S07]  /*2ce0*/  LDS.128 R8, [UR4+0xa0] ;  /* 0x0000a004ff087984 */ /* 0x000eee0008000c00 */
[----:B0-----:R-:W-:Y:S01]  /*2cf0*/  DADD R2, R2, R4 ;  /* 0x0000000002027229 */ /* 0x001fe20000000004 */
[----:B------:R-:W0:Y:S07]  /*2d00*/  LDS.64 R4, [UR4+0xb0] ;  /* 0x0000b004ff047984 */ /* 0x000e2e0008000a00 */
[----:B------:R-:W-:-:S08]  /*2d10*/  DADD R2, R2, R6 ;  /* 0x0000000002027229 */ /* 0x000fd00000000006 */
[----:B--2---:R-:W-:-:S08]  /*2d20*/  DADD R2, R2, R12 ;  /* 0x0000000002027229 */ /* 0x004fd0000000000c */
[----:B------:R-:W-:-:S08]  /*2d30*/  DADD R2, R2, R14 ;  /* 0x0000000002027229 */ /* 0x000fd0000000000e */
[----:B---3--:R-:W-:-:S08]  /*2d40*/  DADD R2, R2, R8 ;  /* 0x0000000002027229 */ /* 0x008fd00000000008 */
[----:B------:R-:W-:-:S08]  /*2d50*/  DADD R2, R2, R10 ;  /* 0x0000000002027229 */ /* 0x000fd0000000000a */
[----:B0-----:R-:W-:-:S11]  /*2d60*/  DADD R4, R2, R4 ;  /* 0x0000000002047229 */ /* 0x001fd60000000004 */
.L_x_135:
[----:B-1----:R-:W-:Y:S05]  /*2d70*/  BSYNC.RECONVERGENT B0 ;  /* 0x0000000000007941 */ /* 0x002fea0003800200 */
.L_x_119:
[----:B------:R-:W-:Y:S05]  /*2d80*/  @P0 EXIT ;  /* 0x000000000000094d */ /* 0x000fea0003800000 */
[----:B------:R-:W1:Y:S02]  /*2d90*/  LDCU.64 UR4, c[0x0][0x388] ;  /* 0x00007100ff0477ac */ /* 0x000e640008000a00 */
[----:B-1----:R-:W-:-:S06]  /*2da0*/  UIMAD.WIDE.U32 UR4, UR9, 0x8, UR4 ;  /* 0x00000008090478a5 */ /* 0x002fcc000f8e0004 */
[----:B--2---:R-:W-:Y:S02]  /*2db0*/  IMAD.U32 R2, RZ, RZ, UR4 ;  /* 0x00000004ff027e24 */ /* 0x004fe4000f8e00ff */
[----:B------:R-:W-:-:S05]  /*2dc0*/  IMAD.U32 R3, RZ, RZ, UR5 ;  /* 0x00000005ff037e24 */ /* 0x000fca000f8e00ff */
[----:B------:R-:W-:Y:S01]  /*2dd0*/  STG.E.64 desc[UR10][R2.64], R4 ;  /* 0x0000000402007986 */ /* 0x000fe2000c101b0a */
[----:B------:R-:W-:Y:S05]  /*2de0*/  EXIT ;  /* 0x000000000000794d */ /* 0x000fea0003800000 */
.L_x_149:
        /* <DEDUP_REMOVED lines=9> */
.L_x_440:


//--------------------- .text._ZN3cub18CUB_300001_SM_10006detail6reduce28DeviceReduceSingleTileKernelINS2_10policy_hubIdjN4cuda3std3__44plusIdEEE10Policy1000EN6thrust24THRUST_300001_SM_1000_NS6detail15normal_iteratorINSD_10device_ptrIdEEEEPdjS9_ddNS7_10__identityEEEvT0_T1_T2_T3_T4_T6_ --------------------------
	.section	.text._ZN3cub18CUB_300001_SM_10006detail6reduce28DeviceReduceSingleTileKernelINS2_10policy_hubIdjN4cuda3std3__44plusIdEEE10Policy1000EN6thrust24THRUST_300001_SM_1000_NS6detail15normal_iteratorINSD_10device_ptrIdEEEEPdjS9_ddNS7_10__identityEEEvT0_T1_T2_T3_T4_T6_,"ax",@progbits
	.align	128
        .global         _ZN3cub18CUB_300001_SM_10006detail6reduce28DeviceReduceSingleTileKernelINS2_10policy_hubIdjN4cuda3std3__44plusIdEEE10Policy1000EN6thrust24THRUST_300001_SM_1000_NS6detail15normal_iteratorINSD_10device_ptrIdEEEEPdjS9_ddNS7_10__identityEEEvT0_T1_T2_T3_T4_T6_
        .type           _ZN3cub18CUB_300001_SM_10006detail6reduce28DeviceReduceSingleTileKernelINS2_10policy_hubIdjN4cuda3std3__44plusIdEEE10Policy1000EN6thrust24THRUST_300001_SM_1000_NS6detail15normal_iteratorINSD_10device_ptrIdEEEEPdjS9_ddNS7_10__identityEEEvT0_T1_T2_T3_T4_T6_,@function
        .size           _ZN3cub18CUB_300001_SM_10006detail6reduce28DeviceReduceSingleTileKernelINS2_10policy_hubIdjN4cuda3std3__44plusIdEEE10Policy1000EN6thrust24THRUST_300001_SM_1000_NS6detail15normal_iteratorINSD_10device_ptrIdEEEEPdjS9_ddNS7_10__identityEEEvT0_T1_T2_T3_T4_T6_,(.L_x_441 - _ZN3cub18CUB_300001_SM_10006detail6reduce28DeviceReduceSingleTileKernelINS2_10policy_hubIdjN4cuda3std3__44plusIdEEE10Policy1000EN6thrust24THRUST_300001_SM_1000_NS6detail15normal_iteratorINSD_10device_ptrIdEEEEPdjS9_ddNS7_10__identityEEEvT0_T1_T2_T3_T4_T6_)
        .other          _ZN3cub18CUB_300001_SM_10006detail6reduce28DeviceReduceSingleTileKernelINS2_10policy_hubIdjN4cuda3std3__44plusIdEEE10Policy1000EN6thrust24THRUST_300001_SM_1000_NS6detail15normal_iteratorINSD_10device_ptrIdEEEEPdjS9_ddNS7_10__identityEEEvT0_T1_T2_T3_T4_T6_,@"STO_CUDA_ENTRY STV_DEFAULT"
_ZN3cub18CUB_300001_SM_10006detail6reduce28DeviceReduceSingleTileKernelINS2_10policy_hubIdjN4cuda3std3__44plusIdEEE10Policy1000EN6thrust24THRUST_300001_SM_1000_NS6detail15normal_iteratorINSD_10device_ptrIdEEEEPdjS9_ddNS7_10__identityEEEvT0_T1_T2_T3_T4_T6_:
.text._ZN3cub18CUB_300001_SM_10006detail6reduce28DeviceReduceSingleTileKernelINS2_10policy_hubIdjN4cuda3std3__44plusIdEEE10Policy1000EN6thrust24THRUST_300001_SM_1000_NS6detail15normal_iteratorINSD_10device_ptrIdEEEEPdjS9_ddNS7_10__identityEEEvT0_T1_T2_T3_T4_T6_:
        /* <DEDUP_REMOVED lines=13> */
.L_x_150:
[----:B------:R-:W-:Y:S01]  /*00d0*/  ISETP.GT.U32.AND P0, PT, R2, 0x13ff, PT ;  /* 0x000013ff0200780c */ /* 0x000fe20003f04070 */
[----:B------:R-:W-:-:S12]  /*00e0*/  BSSY.RECONVERGENT B0, `(.L_x_151) ;  /* 0x0000280000007945 */ /* 0x000fd80003800200 */
        /* <DEDUP_REMOVED lines=11> */
.L_x_154:
[----:B------:R-:W-:Y:S05]  /*01a0*/  BSYNC.RECONVERGENT B1 ;  /* 0x0000000000017941 */ /* 0x000fea0003800200 */
.L_x_153:
[----:B------:R-:W-:Y:S01]  /*01b0*/  ISETP.GE.U32.AND P0, PT, R41, R2, PT ;  /* 0x000000022900720c */ /* 0x000fe20003f06070 */
[----:B------:R-:W-:-:S12]  /*01c0*/  BSSY.RECONVERGENT B1, `(.L_x_155) ;  /* 0x0000073000017945 */ /* 0x000fd80003800200 */
[----:B------:R-:W-:Y:S05]  /*01d0*/  @P0 BRA `(.L_x_156) ;  /* 0x0000000400c40947 */ /* 0x000fea0003800000 */
[----:B------:R-:W-:Y:S01]  /*01e0*/  LOP3.LUT R5, RZ, R41, RZ, 0x33, !PT ;  /* 0x00000029ff057212 */ /* 0x000fe200078e33ff */
[----:B------:R-:W-:Y:S04]  /*01f0*/  BSSY.RECONVERGENT B2, `(.L_x_157) ;  /* 0x0000034000027945 */ /* 0x000fe80003800200 */
[----:B------:R-:W-:-:S04]  /*0200*/  IMAD.IADD R5, R5, 0x1, R2 ;  /* 0x0000000105057824 */ /* 0x000fc800078e0202 */
[C---:B------:R-:W-:Y:S01]  /*0210*/  IMAD.HI.U32 R40, R5.reuse, -0x33333333, RZ ;  /* 0xcccccccd05287827 */ /* 0x040fe200078e00ff */
[----:B------:R-:W-:-:S04]  /*0220*/  ISETP.GE.U32.AND P1, PT, R5, 0x2580, PT ;  /* 0x000025800500780c */ /* 0x000fc80003f26070 */
[----:B------:R-:W-:-:S04]  /*0230*/  LEA.HI R40, R40, 0x1, RZ, 0x17 ;  /* 0x0000000128287811 */ /* 0x000fc800078fb8ff */
[----:B------:R-:W-:-:S04]  /*0240*/  LOP3.LUT R42, R40, 0xf, RZ, 0xc0, !PT ;  /* 0x0000000f282a7812 */ /* 0x000fc800078ec0ff */
[----:B------:R-:W-:Y:S01]  /*0250*/  ISETP.NE.AND P0, PT, R42, RZ, PT ;  /* 0x000000ff2a00720c */ /* 0x000fe20003f05270 */
[----:B------:R-:W-:-:S12]  /*0260*/  @!P1 BRA `(.L_x_158) ;  /* 0x0000000000b09947 */ /* 0x000fd80003800000 */
[----:B------:R-:W0:Y:S01]  /*0270*/  LDC.64 R4, c[0x0][0x380] ;  /* 0x0000e000ff047b82 */ /* 0x000e220000000a00 */
[----:B------:R-:W-:-:S05]  /*0280*/  LOP3.LUT R0, R40, 0xfffff0, RZ, 0xc0, !PT ;  /* 0x00fffff028007812 */ /* 0x000fca00078ec0ff */
[----:B------:R-:W-:Y:S02]  /*0290*/  IMAD.MOV R0, RZ, RZ, -R0 ;  /* 0x000000ffff007224 */ /* 0x000fe400078e0a00 */
[----:B0-----:R-:W-:-:S03]  /*02a0*/  IMAD.WIDE.U32 R4, R41, 0x8, R4 ;  /* 0x0000000829047825 */ /* 0x001fc600078e0004 */
[----:B------:R-:W-:-:S05]  /*02b0*/  IADD3 R4, P1, PT, R4, 0xa000, RZ ;  /* 0x0000a00004047810 */ /* 0x000fca0007f3e0ff */
[----:B------:R-:W-:-:S08]  /*02c0*/  IMAD.X R5, RZ, RZ, R5, P1 ;  /* 0x000000ffff057224 */ /* 0x000fd000008e0605 */
.L_x_159:
        /* <DEDUP_REMOVED lines=38> */
.L_x_158:
[----:B------:R-:W-:Y:S05]  /*0530*/  BSYNC.RECONVERGENT B2 ;  /* 0x0000000000027941 */ /* 0x000fea0003800200 */
.L_x_157:
[----:B------:R-:W-:Y:S05]  /*0540*/  @!P0 BRA `(.L_x_156) ;  /* 0x0000000000e88947 */ /* 0x000fea0003800000 */
[----:B------:R-:W-:Y:S01]  /*0550*/  ISETP.GE.U32.AND P0, PT, R42, 0x8, PT ;  /* 0x000000082a00780c */ /* 0x000fe20003f06070 */
[----:B------:R-:W-:Y:S01]  /*0560*/  BSSY.RECONVERGENT B2, `(.L_x_160) ;  /* 0x0000017000027945 */ /* 0x000fe20003800200 */
[----:B------:R-:W-:-:S04]  /*0570*/  LOP3.LUT R22, R40, 0x7, RZ, 0xc0, !PT ;  /* 0x0000000728167812 */ /* 0x000fc800078ec0ff */
[----:B------:R-:W-:-:S07]  /*0580*/  ISETP.NE.AND P1, PT, R22, RZ, PT ;  /* 0x000000ff1600720c */ /* 0x000fce0003f25270 */
[----:B------:R-:W-:Y:S06]  /*0590*/  @!P0 BRA `(.L_x_161) ;  /* 0x00000000004c8947 */ /* 0x000fec0003800000 */
[----:B------:R-:W0:Y:S02]  /*05a0*/  LDC.64 R4, c[0x0][0x380] ;  /* 0x0000e000ff047b82 */ /* 0x000e240000000a00 */
[----:B0-----:R-:W-:-:S05]  /*05b0*/  IMAD.WIDE.U32 R20, R41, 0x8, R4 ;  /* 0x0000000829147825 */ /* 0x001fca00078e0004 */
        /* <DEDUP_REMOVED lines=17> */
.L_x_161:
[----:B------:R-:W-:Y:S05]  /*06d0*/  BSYNC.RECONVERGENT B2 ;  /* 0x0000000000027941 */ /* 0x000fea0003800200 */
.L_x_160:
        /* <DEDUP_REMOVED lines=17> */
.L_x_163:
[----:B------:R-:W-:Y:S05]  /*07f0*/  BSYNC.RECONVERGENT B2 ;  /* 0x0000000000027941 */ /* 0x000fea0003800200 */
.L_x_162:
[----:B------:R-:W-:Y:S05]  /*0800*/  @!P1 BRA `(.L_x_156) ;  /* 0x0000000000389947 */ /* 0x000fea0003800000 */
[----:B------:R-:W0:Y:S01]  /*0810*/  LDC.64 R4, c[0x0][0x380] ;  /* 0x0000e000ff047b82 */ /* 0x000e220000000a00 */
[----:B------:R-:W-:Y:S02]  /*0820*/  IMAD.MOV R0, RZ, RZ, -R0 ;  /* 0x000000ffff007224 */ /* 0x000fe400078e0a00 */
[----:B0-----:R-:W-:-:S04]  /*0830*/  IMAD.WIDE.U32 R4, R41, 0x8, R4 ;  /* 0x0000000829047825 */ /* 0x001fc800078e0004 */
[----:B------:R-:W-:Y:S02]  /*0840*/  IMAD.MOV.U32 R6, RZ, RZ, R4 ;  /* 0x000000ffff067224 */ /* 0x000fe400078e0004 */
[----:B------:R-:W-:-:S07]  /*0850*/  IMAD.MOV.U32 R7, RZ, RZ, R5 ;  /* 0x000000ffff077224 */ /* 0x000fce00078e0005 */
.L_x_164:
[----:B------:R-:W-:Y:S02]  /*0860*/  IMAD.MOV.U32 R4, RZ, RZ, R6 ;  /* 0x000000ffff047224 */ /* 0x000fe400078e0006 */
[----:B------:R-:W-:-:S06]  /*0870*/  IMAD.MOV.U32 R5, RZ, RZ, R7 ;  /* 0x000000ffff057224 */ /* 0x000fcc00078e0007 */
[----:B------:R-:W2:Y:S01]  /*0880*/  LDG.E.64 R4, desc[UR6][R4.64] ;  /* 0x0000000604047981 */ /* 0x000ea2000c1e1b00 */
[----:B------:R-:W-:Y:S01]  /*0890*/  VIADD R0, R0, 0x1 ;  /* 0x0000000100007836 */ /* 0x000fe20000000000 */
[----:B------:R-:W-:-:S04]  /*08a0*/  IADD3 R6, P1, PT, R6, 0x1400, RZ ;  /* 0x0000140006067810 */ /* 0x000fc80007f3e0ff */
[----:B------:R-:W-:Y:S01]  /*08b0*/  ISETP.NE.AND P0, PT, R0, RZ, PT ;  /* 0x000000ff0000720c */ /* 0x000fe20003f05270 */
[----:B------:R-:W-:Y:S01]  /*08c0*/  IMAD.X R7, RZ, RZ, R7, P1 ;  /* 0x000000ffff077224 */ /* 0x000fe200008e0607 */
[----:B--2--5:R-:W-:-:S11]  /*08d0*/  DADD R36, R4, R36 ;  /* 0x0000000004247229 */ /* 0x024fd60000000024 */
[----:B------:R-:W-:Y:S05]  /*08e0*/  @P0 BRA `(.L_x_164) ;  /* 0xfffffffc00dc0947 */ /* 0x000fea000383ffff */
.L_x_156:
[----:B------:R-:W-:Y:S05]  /*08f0*/  BSYNC.RECONVERGENT B1 ;  /* 0x0000000000017941 */ /* 0x000fea0003800200 */
.L_x_155:
        /* <DEDUP_REMOVED lines=28> */
[----:B-1----:R-:W-:-:S03]  /*0ac0*/  @!P1 LEA R9, R13, R2, 0x18 ;  /* 0x000000020d099211 */ /* 0x002fc600078ec0ff */
[----:B------:R-:W0:Y:S02]  /*0ad0*/  SHFL.DOWN PT, R5, R11, 0x8, 0x1f ;  /* 0x09001f000b057f89 */ /* 0x000e2400000e0000 */
[----:B0-----:R-:W-:-:S10]  /*0ae0*/  DADD R4, R4, R10 ;  /* 0x0000000004047229 */ /* 0x001fd4000000000a */
[----:B------:R-:W-:Y:S02]  /*0af0*/  FSEL R6, R10, R4, P0 ;  /* 0x000000040a067208 */ /* 0x000fe40000000000 */
[----:B------:R-:W-:Y:S01]  /*0b00*/  FSEL R7, R11, R5, P0 ;  /* 0x000000050b077208 */ /* 0x000fe20000000000 */
[----:B------:R-:W-:Y:S01]  /*0b10*/  @!P1 IMAD.IADD R11, R0, 0x1, R9 ;  /* 0x00000001000b9824 */ /* 0x000fe200078e0209 */
        /* <DEDUP_REMOVED lines=14> */
[----:B------:R-:W2:Y:S04]  /*0c00*/  LDS.128 R16, [UR4+0x30] ;  /* 0x00003004ff107984 */ /* 0x000ea80008000c00 */
[----:B-1----:R-:W1:Y:S01]  /*0c10*/  LDS.128 R4, [UR4+0x40] ;  /* 0x00004004ff047984 */ /* 0x002e620008000c00 */
[----:B0-----:R-:W-:-:S03]  /*0c20*/  DADD R12, R8, R12 ;  /* 0x00000000080c7229 */ /* 0x001fc6000000000c */
[----:B------:R-:W0:Y:S05]  /*0c30*/  LDS.128 R8, [UR4+0x50] ;  /* 0x00005004ff087984 */ /* 0x000e2a0008000c00 */
[----:B------:R-:W-:-:S08]  /*0c40*/  DADD R12, R12, R14 ;  /* 0x000000000c0c7229 */ /* 0x000fd0000000000e */
[----:B--2---:R-:W-:-:S08]  /*0c50*/  DADD R12, R12, R16 ;  /* 0x000000000c0c7229 */ /* 0x004fd00000000010 */
[----:B------:R-:W-:Y:S02]  /*0c60*/  DADD R18, R12, R18 ;  /* 0x000000000c127229 */ /* 0x000fe40000000012 */
[----:B------:R-:W2:Y:S06]  /*0c70*/  LDS.128 R12, [UR4+0x60] ;  /* 0x00006004ff0c7984 */ /* 0x000eac0008000c00 */
[----:B-1----:R-:W-:-:S08]  /*0c80*/  DADD R4, R18, R4 ;  /* 0x0000000012047229 */ /* 0x002fd00000000004 */
[----:B------:R-:W-:Y:S02]  /*0c90*/  DADD R2, R4, R6 ;  /* 0x0000000004027229 */ /* 0x000fe40000000006 */
[----:B------:R-:W1:Y:S06]  /*0ca0*/  LDS.128 R4, [UR4+0x70] ;  /* 0x00007004ff047984 */ /* 0x000e6c0008000c00 */
[----:B0-----:R-:W-:-:S08]  /*0cb0*/  DADD R2, R2, R8 ;  /* 0x0000000002027229 */ /* 0x001fd00000000008 */
[----:B------:R-:W-:Y:S01]  /*0cc0*/  DADD R2, R2, R10 ;  /* 0x0000000002027229 */ /* 0x000fe2000000000a */
[----:B------:R-:W0:Y:S07]  /*0cd0*/  LDS.128 R8, [UR4+0x80] ;  /* 0x00008004ff087984 */ /* 0x000e2e0008000c00 */
[----:B--2---:R-:W-:-:S08]  /*0ce0*/  DADD R2, R2, R12 ;  /* 0x0000000002027229 */ /* 0x004fd0000000000c */
        /* <DEDUP_REMOVED lines=14> */
.L_x_165:
        /* <DEDUP_REMOVED lines=26> */
[----:B0-----:R-:W-:-:S10]  /*0f70*/  DADD R4, R4, R8 ;  /* 0x0000000004047229 */ /* 0x001fd40000000008 */
[----:B------:R-:W-:Y:S02]  /*0f80*/  FSEL R6, R8, R4, P0 ;  /* 0x0000000408067208 */ /* 0x000fe40000000000 */
[----:B------:R-:W-:Y:S01]  /*0f90*/  FSEL R7, R9, R5, P0 ;  /* 0x0000000509077208 */ /* 0x000fe20000000000 */
[----:B------:R-:W0:Y:S01]  /*0fa0*/  @!P1 S2R R8, SR_CgaCtaId ;  /* 0x0000000000089919 */ /* 0x000e220000008800 */
[----:B------:R-:W-:Y:S01]  /*0fb0*/  ISETP.GT.AND P0, PT, R0, R13, PT ;  /* 0x0000000d0000720c */ /* 0x000fe20003f04270 */
[----:B------:R-:W-:Y:S01]  /*0fc0*/  VIADD R0, R12, 0x10 ;  /* 0x000000100c007836 */ /* 0x000fe20000000000 */
[----:B------:R-:W-:Y:S04]  /*0fd0*/  SHFL.DOWN PT, R4, R6, 0x8, R13 ;  /* 0x0900000006047989 */ /* 0x000fe800000e000d */
[----:B------:R-:W1:Y:S02]  /*0fe0*/  SHFL.DOWN PT, R5, R7, 0x8, R13 ;  /* 0x0900000007057989 */ /* 0x000e6400000e000d */
[----:B-1----:R-:W-:-:S10]  /*0ff0*/  DADD R4, R4, R6 ;  /* 0x0000000004047229 */ /* 0x002fd40000000006 */
[----:B------:R-:W-:Y:S02]  /*1000*/  FSEL R10, R6, R4, P0 ;  /* 0x00000004060a7208 */ /* 0x000fe40000000000 */
[----:B------:R-:W-:Y:S02]  /*1010*/  FSEL R11, R7, R5, P0 ;  /* 0x00000005070b7208 */ /* 0x000fe40000000000 */
[----:B------:R-:W-:Y:S01]  /*1020*/  @!P1 MOV R7, 0x400 ;  /* 0x0000040000079802 */ /* 0x000fe20000000f00 */
[----:B------:R-:W-:Y:S01]  /*1030*/  SHFL.DOWN PT, R4, R10, 0x10, R13 ;  /* 0x0a0000000a047989 */ /* 0x000fe200000e000d */
[----:B------:R-:W-:Y:S02]  /*1040*/  ISETP.GT.AND P0, PT, R0, R13, PT ;  /* 0x0000000d0000720c */ /* 0x000fe40003f04270 */
        /* <DEDUP_REMOVED lines=14> */
[----:B------:R-:W-:Y:S01]  /*1130*/  ISETP.GT.U32.AND P1, PT, R2, 0x20, PT ;  /* 0x000000200200780c */ /* 0x000fe20003f24070 */
[----:B-1----:R-:W-:-:S09]  /*1140*/  ULEA UR4, UR5, UR4, 0x18 ;  /* 0x0000000405047291 */ /* 0x002fd2000f8ec0ff */
[----:B------:R-:W1:Y:S04]  /*1150*/  LDS.128 R12, [UR4+0x20] ;  /* 0x00002004ff0c7984 */ /* 0x000e680008000c00 */
[----:B0-----:R-:W0:Y:S01]  /*1160*/  LDS.128 R4, [UR4+0x30] ;  /* 0x00003004ff047984 */ /* 0x001e220008000c00 */
        /* <DEDUP_REMOVED lines=70> */
[----:B------:R-:W0:Y:S01]  /*15d0*/  LDS.64 R4, [UR4+0xb0] ;  /* 0x0000b004ff047984 */ /* 0x000e220008000a00 */
        /* <DEDUP_REMOVED lines=8> */
[----:B------:R-:W-:-:S04]  /*1660*/  ISETP.GT.U32.AND P1, PT, R2, 0x260, PT ;  /* 0x000002600200780c */ /* 0x000fc80003f24070 */
[----:B0-----:R-:W-:-:S10]  /*1670*/  DADD R4, R4, R6 ;  /* 0x0000000004047229 */ /* 0x001fd40000000006 */
[----:B------:R-:W-:Y:S02]  /*1680*/  FSEL R8, R4, R6, P1 ;  /* 0x0000000604087208 */ /* 0x000fe40000800000 */
[----:B------:R-:W-:Y:S01]  /*1690*/  FSEL R9, R5, R7, P1 ;  /* 0x0000000705097208 */ /* 0x000fe20000800000 */
[----:B------:R-:W-:Y:S06]  /*16a0*/  BRA `(.L_x_166) ;  /* 0x00000010008c7947 */ /* 0x000fec0003800000 */
.L_x_152:
[----:B------:R-:W0:Y:S01]  /*16b0*/  S2R R0, SR_TID.X ;  /* 0x0000000000007919 */ /* 0x000e220000002100 */
[----:B------:R-:W1:Y:S02]  /*16c0*/  LDCU.64 UR4, c[0x0][0x380] ;  /* 0x00007000ff0477ac */ /* 0x000e640008000a00 */
[----:B-1----:R-:W-:Y:S02]  /*16d0*/  IMAD.U32 R6, RZ, RZ, UR4 ;  /* 0x00000004ff067e24 */ /* 0x002fe4000f8e00ff */
[----:B------:R-:W-:Y:S02]  /*16e0*/  IMAD.U32 R7, RZ, RZ, UR5 ;  /* 0x00000005ff077e24 */ /* 0x000fe4000f8e00ff */
[----:B0-----:R-:W-:-:S05]  /*16f0*/  IMAD.WIDE.U32 R20, R0, 0x8, R6 ;  /* 0x0000000800147825 */ /* 0x001fca00078e0006 */
        /* <DEDUP_REMOVED lines=8> */
[----:B------:R-:W-:Y:S01]  /*1780*/  VIADD R3, R2, 0xffffec00 ;  /* 0xffffec0002037836 */ /* 0x000fe20000000000 */
[----:B------:R-:W-:-:S04]  /*1790*/  UMOV UR4, 0x1400 ;  /* 0x0000140000047882 */ /* 0x000fc80000000000 */
[----:B------:R-:W-:Y:S01]  /*17a0*/  ISETP.GE.U32.AND P0, PT, R3, 0x1400, PT ;  /* 0x000014000300780c */ /* 0x000fe20003f06070 */
        /* <DEDUP_REMOVED lines=8> */
[----:B------:R-:W0:Y:S01]  /*1830*/  LDC R2, c[0x0][0x390] ;  /* 0x0000e400ff027b82 */ /* 0x000e220000000800 */
[----:B------:R-:W-:-:S07]  /*1840*/  UMOV UR4, 0x1400 ;  /* 0x0000140000047882 */ /* 0x000fce0000000000 */
[----:B------:R-:W1:Y:S02]  /*1850*/  LDC.64 R6, c[0x0][0x380] ;  /* 0x0000e000ff067b82 */ /* 0x000e640000000a00 */
.L_x_169:
[----:B------:R-:W-:-:S04]  /*1860*/  VIADD R9, R0, UR4 ;  /* 0x0000000400097c36 */ /* 0x000fc80008000000 */
[----:B-1----:R-:W-:-:S05]  /*1870*/  IMAD.WIDE.U32 R8, R9, 0x8, R6 ;  /* 0x0000000809087825 */ /* 0x002fca00078e0006 */
        /* <DEDUP_REMOVED lines=8> */
[----:B--2---:R-:W-:-:S08]  /*1900*/  DADD R10, R10, R38 ;  /* 0x000000000a0a7229 */ /* 0x004fd00000000026 */
[----:B---3--:R-:W-:Y:S01]  /*1910*/  DADD R10, R12, R10 ;  /* 0x000000000c0a7229 */ /* 0x008fe2000000000a */
[----:B0-----:R-:W-:-:S05]  /*1920*/  VIADD R12, R2, -UR4 ;  /* 0x80000004020c7c36 */ /* 0x001fca0008000000 */
[----:B------:R-:W-:Y:S02]  /*1930*/  ISETP.GE.U32.AND P0, PT, R12, 0x1400, PT ;  /* 0x000014000c00780c */ /* 0x000fe40003f06070 */
[----:B----4-:R-:W-:-:S08]  /*1940*/  DADD R10, R14, R10 ;  /* 0x000000000e0a7229 */ /* 0x010fd0000000000a */
[----:B-----5:R-:W-:-:S08]  /*1950*/  DADD R10, R16, R10 ;  /* 0x00000000100a7229 */ /* 0x020fd0000000000a */
[----:B------:R-:W-:-:S08]  /*1960*/  DADD R10, R18, R10 ;  /* 0x00000000120a7229 */ /* 0x000fd0000000000a */
[----:B------:R-:W-:-:S08]  /*1970*/  DADD R10, R20, R10 ;  /* 0x00000000140a7229 */ /* 0x000fd0000000000a */
[----:B------:R-:W-:-:S08]  /*1980*/  DADD R10, R22, R10 ;  /* 0x00000000160a7229 */ /* 0x000fd0000000000a */
[----:B------:R-:W-:Y:S01]  /*1990*/  DADD R38, R4, R10 ;  /* 0x0000000004267229 */ /* 0x000fe2000000000a */
[----:B------:R-:W-:Y:S10]  /*19a0*/  @!P0 BRA `(.L_x_168) ;  /* 0x0000000800a48947 */ /* 0x000ff40003800000 */
[----:B------:R-:W-:-:S06]  /*19b0*/  UIADD3 UR4, UPT, UPT, UR4, 0x1400, URZ ;  /* 0x0000140004047890 */ /* 0x000fcc000fffe0ff */
[----:B------:R-:W-:-:S13]  /*19c0*/  ISETP.LT.U32.AND P0, PT, R3, UR4, PT ;  /* 0x0000000403007c0c */ /* 0x000fda000bf01070 */
[----:B------:R-:W-:Y:S05]  /*19d0*/  @!P0 BRA `(.L_x_169) ;  /* 0xfffffffc00a08947 */ /* 0x000fea000383ffff */
.L_x_167:
[----:B------:R-:W-:Y:S01]  /*19e0*/  VIADD R3, R2, -UR4 ;  /* 0x8000000402037c36 */ /* 0x000fe20008000000 */
[----:B------:R-:W-:Y:S04]  /*19f0*/  BSSY.RECONVERGENT B1, `(.L_x_168) ;  /* 0x00000a4000017945 */ /* 0x000fe80003800200 */
[----:B------:R-:W-:-:S04]  /*1a00*/  ISETP.GE.AND P0, PT, R0, R3, PT ;  /* 0x000000030000720c */ /* 0x000fc80003f06270 */
[----:B------:R-:W-:-:S13]  /*1a10*/  ISETP.LE.U32.OR P0, PT, R2, UR4, P0 ;  /* 0x0000000402007c0c */ /* 0x000fda0008703470 */
[----:B------:R-:W-:Y:S05]  /*1a20*/  @P0 BRA `(.L_x_170) ;  /* 0x0000000800800947 */ /* 0x000fea0003800000 */
[----:B------:R-:W-:Y:S01]  /*1a30*/  LOP3.LUT R3, RZ, R0, RZ, 0x33, !PT ;  /* 0x00000000ff037212 */ /* 0x000fe200078e33ff */
[----:B------:R-:W-:Y:S03]  /*1a40*/  BSSY.RECONVERGENT B2, `(.L_x_171) ;  /* 0x0000053000027945 */ /* 0x000fe60003800200 */
[----:B------:R-:W-:-:S04]  /*1a50*/  IADD3 R3, PT, PT, R2, -UR4, R3 ;  /* 0x8000000402037c10 */ /* 0x000fc8000fffe003 */
[C---:B------:R-:W-:Y:S01]  /*1a60*/  ISETP.GE.U32.AND P0, PT, R3.reuse, 0x2580, PT ;  /* 0x000025800300780c */ /* 0x040fe20003f06070 */
[----:B------:R-:W-:-:S05]  /*1a70*/  IMAD.HI.U32 R2, R3, -0x33333333, RZ ;  /* 0xcccccccd03027827 */ /* 0x000fca00078e00ff */
[----:B------:R-:W-:Y:S01]  /*1a80*/  LEA.HI R3, R2, 0x1, RZ, 0x17 ;  /* 0x0000000102037811 */ /* 0x000fe200078fb8ff */
[----:B------:R-:W-:-:S03]  /*1a90*/  IMAD.MOV.U32 R2, RZ, RZ, R0 ;  /* 0x000000ffff027224 */ /* 0x000fc600078e0000 */
[----:B------:R-:W-:-:S03]  /*1aa0*/  LOP3.LUT R4, R3, 0xf, RZ, 0xc0, !PT ;  /* 0x0000000f03047812 */ /* 0x000fc600078ec0ff */
[----:B------:R-:W-:Y:S05]  /*1ab0*/  @!P0 BRA `(.L_x_172) ;  /* 0x00000004002c8947 */ /* 0x000fea0003800000 */
[----:B------:R-:W-:Y:S01]  /*1ac0*/  LOP3.LUT R42, R3, 0xfffff0, RZ, 0xc0, !PT ;  /* 0x00fffff0032a7812 */ /* 0x000fe200078ec0ff */
[----:B------:R-:W-:Y:S01]  /*1ad0*/  BSSY.RECONVERGENT B3, `(.L_x_173) ;  /* 0x0000048000037945 */ /* 0x000fe20003800200 */
[C---:B------:R-:W-:Y:S01]  /*1ae0*/  LOP3.LUT R2, R0.reuse, 0x1400, RZ, 0xfc, !PT ;  /* 0x0000140000027812 */ /* 0x040fe200078efcff */
[----:B------:R-:W-:Y:S02]  /*1af0*/  VIADD R5, R0, UR4 ;  /* 0x0000000400057c36 */ /* 0x000fe40008000000 */
[----:B------:R-:W-:-:S07]  /*1b00*/  IMAD.MOV R42, RZ, RZ, -R42 ;  /* 0x000000ffff2a7224 */ /* 0x000fce00078e0a2a */
.L_x_174:
        /* <DEDUP_REMOVED lines=68> */
[----:B------:R-:W-:Y:S05]  /*1f50*/  BSYNC.RECONVERGENT B3 ;  /* 0x0000000000037941 */ /* 0x000fea0003800200 */
.L_x_173:
[----:B------:R-:W-:-:S07]  /*1f60*/  VIADD R2, R2, 0xffffec00 ;  /* 0xffffec0002027836 */ /* 0x000fce0000000000 */
.L_x_172:
[----:B------:R-:W-:Y:S05]  /*1f70*/  BSYNC.RECONVERGENT B2 ;  /* 0x0000000000027941 */ /* 0x000fea0003800200 */
.L_x_171:
        /* <DEDUP_REMOVED lines=40> */
.L_x_176:
[----:B------:R-:W-:Y:S05]  /*2200*/  BSYNC.RECONVERGENT B2 ;  /* 0x0000000000027941 */ /* 0x000fea0003800200 */
.L_x_175:
        /* <DEDUP_REMOVED lines=23> */
.L_x_178:
[----:B------:R-:W-:Y:S05]  /*2380*/  BSYNC.RECONVERGENT B2 ;  /* 0x0000000000027941 */ /* 0x000fea0003800200 */
.L_x_177:
[----:B------:R-:W-:Y:S05]  /*2390*/  @!P1 BRA `(.L_x_170) ;  /* 0x0000000000249947 */ /* 0x000fea0003800000 */
[----:B------:R-:W-:Y:S02]  /*23a0*/  VIADD R5, R2, UR4 ;  /* 0x0000000402057c36 */ /* 0x000fe40008000000 */
[----:B------:R-:W-:-:S07]  /*23b0*/  IMAD.MOV R4, RZ, RZ, -R3 ;  /* 0x000000ffff047224 */ /* 0x000fce00078e0a03 */
.L_x_179:
[----:B------:R-:W-:-:S06]  /*23c0*/  IMAD.WIDE.U32 R2, R5, 0x8, R6 ;  /* 0x0000000805027825 */ /* 0x000fcc00078e0006 */
[----:B------:R-:W2:Y:S01]  /*23d0*/  LDG.E.64 R2, desc[UR6][R2.64] ;  /* 0x0000000602027981 */ /* 0x000ea2000c1e1b00 */
[----:B------:R-:W-:Y:S02]  /*23e0*/  VIADD R4, R4, 0x1 ;  /* 0x0000000104047836 */ /* 0x000fe40000000000 */
[----:B------:R-:W-:-:S03]  /*23f0*/  VIADD R5, R5, 0x280 ;  /* 0x0000028005057836 */ /* 0x000fc60000000000 */
[----:B------:R-:W-:Y:S01]  /*2400*/  ISETP.NE.AND P0, PT, R4, RZ, PT ;  /* 0x000000ff0400720c */ /* 0x000fe20003f05270 */
[----:B--2---:R-:W-:-:S12]  /*2410*/  DADD R38, R2, R38 ;  /* 0x0000000002267229 */ /* 0x004fd80000000026 */
[----:B------:R-:W-:Y:S05]  /*2420*/  @P0 BRA `(.L_x_179) ;  /* 0xfffffffc00e40947 */ /* 0x000fea000383ffff */
.L_x_170:
[----:B------:R-:W-:Y:S05]  /*2430*/  BSYNC.RECONVERGENT B1 ;  /* 0x0000000000017941 */ /* 0x000fea0003800200 */
.L_x_168:
        /* <DEDUP_REMOVED lines=49> */
[----:B------:R-:W0:Y:S05]  /*2750*/  LDS.128 R8, [UR4+0x50] ;  /* 0x00005004ff087984 */ /* 0x000e2a0008000c00 */
[----:B------:R-:W-:-:S08]  /*2760*/  DADD R12, R12, R14 ;  /* 0x000000000c0c7229 */ /* 0x000fd0000000000e */
[----:B-1----:R-:W-:-:S08]  /*2770*/  DADD R12, R12, R16 ;  /* 0x000000000c0c7229 */ /* 0x002fd00000000010 */
[----:B------:R-:W-:Y:S02]  /*2780*/  DADD R18, R12, R18 ;  /* 0x000000000c127229 */ /* 0x000fe40000000012 */
[----:B------:R-:W1:Y:S06]  /*2790*/  LDS.128 R12, [UR4+0x60] ;  /* 0x00006004ff0c7984 */ /* 0x000e6c0008000c00 */
        /* <DEDUP_REMOVED lines=12> */
[----:B0-----:R-:W-:Y:S01]  /*2860*/  DADD R2, R2, R8 ;  /* 0x0000000002027229 */ /* 0x001fe20000000008 */
[----:B------:R-:W0:Y:S07]  /*2870*/  LDS.64 R8, [UR4+0xb0] ;  /* 0x0000b004ff087984 */ /* 0x000e2e0008000a00 */
[----:B------:R-:W-:-:S08]  /*2880*/  DADD R2, R2, R10 ;  /* 0x0000000002027229 */ /* 0x000fd0000000000a */
[----:B-1----:R-:W-:-:S08]  /*2890*/  DADD R2, R2, R12 ;  /* 0x0000000002027229 */ /* 0x002fd0000000000c */
[----:B------:R-:W-:-:S08]  /*28a0*/  DADD R2, R2, R14 ;  /* 0x0000000002027229 */ /* 0x000fd0000000000e */
[----:B--2---:R-:W-:-:S08]  /*28b0*/  DADD R2, R2, R4 ;  /* 0x0000000002027229 */ /* 0x004fd00000000004 */
[----:B------:R-:W-:-:S08]  /*28c0*/  DADD R2, R2, R6 ;  /* 0x0000000002027229 */ /* 0x000fd00000000006 */
[----:B0-----:R-:W-:-:S11]  /*28d0*/  DADD R8, R2, R8 ;  /* 0x0000000002087229 */ /* 0x001fd60000000008 */
.L_x_166:
[----:B------:R-:W-:Y:S05]  /*28e0*/  BSYNC.RECONVERGENT B0 ;  /* 0x0000000000007941 */ /* 0x000fea0003800200 */
.L_x_151:
[----:B------:R-:W-:Y:S05]  /*28f0*/  @P0 EXIT ;  /* 0x000000000000094d */ /* 0x000fea0003800000 */
[----:B------:R-:W0:Y:S01]  /*2900*/  LDCU.64 UR4, c[0x0][0x398] ;  /* 0x00007300ff0477ac */ /* 0x000e220008000a00 */
[----:B--2---:R-:W2:Y:S01]  /*2910*/  LDC.64 R2, c[0x0][0x388] ;  /* 0x0000e200ff027b82 */ /* 0x004ea20000000a00 */
[----:B0-----:R-:W-:-:S07]  /*2920*/  DADD R8, R8, UR4 ;  /* 0x0000000408087e29 */ /* 0x001fce0008000000 */
[----:B--2---:R-:W-:Y:S01]  /*2930*/  STG.E.64 desc[UR6][R2.64], R8 ;  /* 0x0000000802007986 */ /* 0x004fe2000c101b06 */
[----:B------:R-:W-:Y:S05]  /*2940*/  EXIT ;  /* 0x000000000000794d */ /* 0x000fea0003800000 */
.L_x_180:
        /* <DEDUP_REMOVED lines=11> */
.L_x_441:


//--------------------- .text._ZN3cub18CUB_300001_SM_10006detail9transform16transform_kernelINS2_10policy_hubILb1EN4cuda3std3__45tupleIJN6thrust24THRUST_300001_SM_1000_NS6detail15normal_iteratorINSA_10device_ptrIdEEEEEEEE10policy1000ElNSB_10functional5actorINSJ_9compositeIJNSJ_16operator_adaptorINS7_10multipliesIvEEEENSK_INSJ_5valueIdEEEENSK_INSJ_8argumentILj0EEEEEEEEEESF_JPdEEEvT0_iT1_T2_DpNS2_10kernel_argIT3_EE --------------------------
	.section	.text._ZN3cub18CUB_300001_SM_10006detail9transform16transform_kernelINS2_10policy_hubILb1EN4cuda3std3__45tupleIJN6thrust24THRUST_300001_SM_1000_NS6detail15normal_iteratorINSA_10device_ptrIdEEEEEEEE10policy1000ElNSB_10functional5actorINSJ_9compositeIJNSJ_16operator_adaptorINS7_10multipliesIvEEEENSK_INSJ_5valueIdEEEENSK_INSJ_8argumentILj0EEEEEEEEEESF_JPdEEEvT0_iT1_T2_DpNS2_10kernel_argIT3_EE,"ax",@progbits
	.align	128
        .global         _ZN3cub18CUB_300001_SM_10006detail9transform16transform_kernelINS2_10policy_hubILb1EN4cuda3std3__45tupleIJN6thrust24THRUST_300001_SM_1000_NS6detail15normal_iteratorINSA_10device_ptrIdEEEEEEEE10policy1000ElNSB_10functional5actorINSJ_9compositeIJNSJ_16operator_adaptorINS7_10multipliesIvEEEENSK_INSJ_5valueIdEEEENSK_INSJ_8argumentILj0EEEEEEEEEESF_JPdEEEvT0_iT1_T2_DpNS2_10kernel_argIT3_EE
        .type           _ZN3cub18CUB_300001_SM_10006detail9transform16transform_kernelINS2_10policy_hubILb1EN4cuda3std3__45tupleIJN6thrust24THRUST_300001_SM_1000_NS6detail15normal_iteratorINSA_10device_ptrIdEEEEEEEE10policy1000ElNSB_10functional5actorINSJ_9compositeIJNSJ_16operator_adaptorINS7_10multipliesIvEEEENSK_INSJ_5valueIdEEEENSK_INSJ_8argumentILj0EEEEEEEEEESF_JPdEEEvT0_iT1_T2_DpNS2_10kernel_argIT3_EE,@function
        .size           _ZN3cub18CUB_300001_SM_10006detail9transform16transform_kernelINS2_10policy_hubILb1EN4cuda3std3__45tupleIJN6thrust24THRUST_300001_SM_1000_NS6detail15normal_iteratorINSA_10device_ptrIdEEEEEEEE10policy1000ElNSB_10functional5actorINSJ_9compositeIJNSJ_16operator_adaptorINS7_10multipliesIvEEEENSK_INSJ_5valueIdEEEENSK_INSJ_8argumentILj0EEEEEEEEEESF_JPdEEEvT0_iT1_T2_DpNS2_10kernel_argIT3_EE,(.L_x_442 - _ZN3cub18CUB_300001_SM_10006detail9transform16transform_kernelINS2_10policy_hubILb1EN4cuda3std3__45tupleIJN6thrust24THRUST_300001_SM_1000_NS6detail15normal_iteratorINSA_10device_ptrIdEEEEEEEE10policy1000ElNSB_10functional5actorINSJ_9compositeIJNSJ_16operator_adaptorINS7_10multipliesIvEEEENSK_INSJ_5valueIdEEEENSK_INSJ_8argumentILj0EEEEEEEEEESF_JPdEEEvT0_iT1_T2_DpNS2_10kernel_argIT3_EE)
        .other          _ZN3cub18CUB_300001_SM_10006detail9transform16transform_kernelINS2_10policy_hubILb1EN4cuda3std3__45tupleIJN6thrust24THRUST_300001_SM_1000_NS6detail15normal_iteratorINSA_10device_ptrIdEEEEEEEE10policy1000ElNSB_10functional5actorINSJ_9compositeIJNSJ_16operator_adaptorINS7_10multipliesIvEEEENSK_INSJ_5valueIdEEEENSK_INSJ_8argumentILj0EEEEEEEEEESF_JPdEEEvT0_iT1_T2_DpNS2_10kernel_argIT3_EE,@"STO_CUDA_ENTRY STV_DEFAULT"
_ZN3cub18CUB_300001_SM_10006detail9transform16transform_kernelINS2_10policy_hubILb1EN4cuda3std3__45tupleIJN6thrust24THRUST_300001_SM_1000_NS6detail15normal_iteratorINSA_10device_ptrIdEEEEEEEE10policy1000ElNSB_10functional5actorINSJ_9compositeIJNSJ_16operator_adaptorINS7_10multipliesIvEEEENSK_INSJ_5valueIdEEEENSK_INSJ_8argumentILj0EEEEEEEEEESF_JPdEEEvT0_iT1_T2_DpNS2_10kernel_argIT3_EE:
.text._ZN3cub18CUB_300001_SM_10006detail9transform16transform_kernelINS2_10policy_hubILb1EN4cuda3std3__45tupleIJN6thrust24THRUST_300001_SM_1000_NS6detail15normal_iteratorINSA_10device_ptrIdEEEEEEEE10policy1000ElNSB_10functional5actorINSJ_9compositeIJNSJ_16operator_adaptorINS7_10multipliesIvEEEENSK_INSJ_5valueIdEEEENSK_INSJ_8argumentILj0EEEEEEEEEESF_JPdEEEvT0_iT1_T2_DpNS2_10kernel_argIT3_EE:
[----:B------:R-:W-:Y:S08]  /*0000*/  LDC R1, c[0x0][0x37c] ;  /* 0x0000df00ff017b82 */ /* 0x000ff00000000800 */
[----:B------:R-:W0:Y:S01]  /*0010*/  LDC R0, c[0x0][0x388] ;  /* 0x0000e200ff007b82 */ /* 0x000e220000000800 */
[----:B------:R-:W1:Y:S01]  /*0020*/  LDCU.64 UR6, c[0x0][0x380] ;  /* 0x00007000ff0677ac */ /* 0x000e620008000a00 */
[----:B------:R-:W2:Y:S01]  /*0030*/  S2R R7, SR_TID.X ;  /* 0x0000000000077919 */ /* 0x000ea20000002100 */
[----:B------:R-:W-:Y:S05]  /*0040*/  BSSY.RECONVERGENT B0, `(.L_x_181) ;  /* 0x000001a000007945 */ /* 0x000fea0003800200 */
[----:B------:R-:W3:Y:S01]  /*0050*/  S2UR UR4, SR_CTAID.X ;  /* 0x00000000000479c3 */ /* 0x000ee20000002500 */
[----:B0-----:R-:W-:-:S05]  /*0060*/  IMAD.SHL.U32 R5, R0, 0x80, RZ ;  /* 0x0000008000057824 */ /* 0x001fca00078e00ff */
[----:B------:R-:W-:Y:S01]  /*0070*/  SHF.R.S32.HI R4, RZ, 0x1f, R5 ;  /* 0x0000001fff047819 */ /* 0x000fe20000011405 */
[----:B---3--:R-:W-:-:S04]  /*0080*/  IMAD.WIDE.U32 R2, R5, UR4, RZ ;  /* 0x0000000405027c25 */ /* 0x008fc8000f8e00ff */
[----:B------:R-:W-:Y:S01]  /*0090*/  IMAD R13, R4, UR4, RZ ;  /* 0x00000004040d7c24 */ /* 0x000fe2000f8e02ff */
[----:B-1----:R-:W-:Y:S01]  /*00a0*/  IADD3 R6, P1, PT, -R2, UR6, RZ ;  /* 0x0000000602067c10 */ /* 0x002fe2000ff3e1ff */
[----:B--2---:R-:W-:Y:S02]  /*00b0*/  IMAD.SHL.U32 R11, R7, 0x80, RZ ;  /* 0x00000080070b7824 */ /* 0x004fe400078e00ff */
[----:B------:R-:W-:Y:S01]  /*00c0*/  IMAD.IADD R13, R3, 0x1, R13 ;  /* 0x00000001030d7824 */ /* 0x000fe200078e020d */
[----:B------:R-:W-:-:S04]  /*00d0*/  ISETP.LT.U32.AND P0, PT, R6, R5, PT ;  /* 0x000000050600720c */ /* 0x000fc80003f01070 */
[----:B------:R-:W-:-:S04]  /*00e0*/  IADD3.X R9, PT, PT, ~R13, UR7, RZ, P1, !PT ;  /* 0x000000070d097c10 */ /* 0x000fc80008ffe5ff */
[----:B------:R-:W-:-:S04]  /*00f0*/  ISETP.LT.AND.EX P0, PT, R9, R4, PT, P0 ;  /* 0x000000040900720c */ /* 0x000fc80003f01300 */
[----:B------:R-:W-:-:S05]  /*0100*/  SEL R6, R6, R5, P0 ;  /* 0x0000000506067207 */ /* 0x000fca0000000000 */
[----:B------:R-:W-:-:S05]  /*0110*/  IMAD.SHL.U32 R4, R6, 0x8, RZ ;  /* 0x0000000806047824 */ /* 0x000fca00078e00ff */
[----:B------:R-:W-:-:S13]  /*0120*/  ISETP.GE.AND P0, PT, R11, R4, PT ;  /* 0x000000040b00720c */ /* 0x000fda0003f06270 */
[----:B------:R-:W-:Y:S05]  /*0130*/  @P0 BRA `(.L_x_182) ;  /* 0x0000000000280947 */ /* 0x000fea0003800000 */
[----:B------:R-:W0:Y:S02]  /*0140*/  LDC.64 R8, c[0x0][0x3b0] ;  /* 0x0000ec00ff087b82 */ /* 0x000e240000000a00 */
[----:B0-----:R-:W-:-:S04]  /*0150*/  LEA R8, P0, R2, R8, 0x3 ;  /* 0x0000000802087211 */ /* 0x001fc800078018ff */
[----:B------:R-:W-:-:S03]  /*0160*/  LEA.HI.X R9, R2, R9, R13, 0x3, P0 ;  /* 0x0000000902097211 */ /* 0x000fc600000f1c0d */
[----:B------:R-:W-:-:S07]  /*0170*/  IMAD.WIDE.U32 R8, R7, 0x80, R8 ;  /* 0x0000008007087825 */ /* 0x000fce00078e0008 */
.L_x_183:
[----:B------:R-:W-:Y:S01]  /*0180*/  VIADD R11, R11, 0x4000 ;  /* 0x000040000b0b7836 */ /* 0x000fe20000000000 */
[----:B------:R0:W-:Y:S04]  /*0190*/  CCTL.E.PF2 [R8] ;  /* 0x000000000800798f */ /* 0x0001e80000800100 */
[----:B------:R-:W-:Y:S02]  /*01a0*/  ISETP.GE.AND P0, PT, R11, R4, PT ;  /* 0x000000040b00720c */ /* 0x000fe40003f06270 */
[----:B0-----:R-:W-:-:S05]  /*01b0*/  IADD3 R8, P1, PT, R8, 0x4000, RZ ;  /* 0x0000400008087810 */ /* 0x001fca0007f3e0ff */
[----:B------:R-:W-:-:S06]  /*01c0*/  IMAD.X R9, RZ, RZ, R9, P1 ;  /* 0x000000ffff097224 */ /* 0x000fcc00008e0609 */
[----:B------:R-:W-:Y:S05]  /*01d0*/  @!P0 BRA `(.L_x_183) ;  /* 0xfffffffc00e88947 */ /* 0x000fea000383ffff */
.L_x_182:
[----:B------:R-:W-:Y:S05]  /*01e0*/  BSYNC.RECONVERGENT B0 ;  /* 0x0000000000007941 */ /* 0x000fea0003800200 */
.L_x_181:
[----:B------:R-:W0:Y:S01]  /*01f0*/  LDCU.64 UR8, c[0x0][0x3b0] ;  /* 0x00007600ff0877ac */ /* 0x000e220008000a00 */
[----:B------:R-:W-:Y:S02]  /*0200*/  ISETP.NE.AND P0, PT, R5, R6, PT ;  /* 0x000000060500720c */ /* 0x000fe40003f05270 */
[C---:B------:R-:W-:Y:S01]  /*0210*/  SHF.L.U32 R3, R2.reuse, 0x3, RZ ;  /* 0x0000000302037819 */ /* 0x040fe200000006ff */
[----:B------:R-:W1:Y:S01]  /*0220*/  LDCU.64 UR6, c[0x0][0x3a8] ;  /* 0x00007500ff0677ac */ /* 0x000e620008000a00 */
[----:B------:R-:W-:Y:S01]  /*0230*/  SHF.L.U64.HI R8, R2, 0x3, R13 ;  /* 0x0000000302087819 */ /* 0x000fe2000001020d */
[----:B------:R-:W2:Y:S01]  /*0240*/  LDCU.64 UR4, c[0x0][0x358] ;  /* 0x00006b00ff0477ac */ /* 0x000ea20008000a00 */
[C---:B0-----:R-:W-:Y:S02]  /*0250*/  IADD3 R4, P1, PT, R3.reuse, UR8, RZ ;  /* 0x0000000803047c10 */ /* 0x041fe4000ff3e0ff */
[----:B-1----:R-:W-:Y:S02]  /*0260*/  IADD3 R2, P2, PT, R3, UR6, RZ ;  /* 0x0000000603027c10 */ /* 0x002fe4000ff5e0ff */
[----:B------:R-:W-:-:S02]  /*0270*/  IADD3.X R5, PT, PT, R8, UR9, RZ, P1, !PT ;  /* 0x0000000908057c10 */ /* 0x000fc40008ffe4ff */
[----:B------:R-:W-:Y:S01]  /*0280*/  IADD3.X R3, PT, PT, R8, UR7, RZ, P2, !PT ;  /* 0x0000000708037c10 */ /* 0x000fe200097fe4ff */
[----:B--2---:R-:W-:Y:S08]  /*0290*/  @!P0 BRA `(.L_x_184) ;  /* 0x0000000c00008947 */ /* 0x004ff00003800000 */
[----:B------:R-:W-:-:S13]  /*02a0*/  ISETP.GE.AND P0, PT, R0, 0x1, PT ;  /* 0x000000010000780c */ /* 0x000fda0003f06270 */
[----:B------:R-:W-:Y:S05]  /*02b0*/  @!P0 EXIT ;  /* 0x000000000000894d */ /* 0x000fea0003800000 */
[C---:B------:R-:W-:Y:S01]  /*02c0*/  ISETP.GE.U32.AND P0, PT, R0.reuse, 0x8, PT ;  /* 0x000000080000780c */ /* 0x040fe20003f06070 */
[----:B------:R-:W-:Y:S01]  /*02d0*/  IMAD.MOV.U32 R12, RZ, RZ, RZ ;  /* 0x000000ffff0c7224 */ /* 0x000fe200078e00ff */
[----:B------:R-:W-:-:S11]  /*02e0*/  LOP3.LUT R16, R0, 0x7, RZ, 0xc0, !PT ;  /* 0x0000000700107812 */ /* 0x000fd600078ec0ff */
[----:B------:R-:W-:Y:S05]  /*02f0*/  @!P0 BRA `(.L_x_185) ;  /* 0x0000000400c48947 */ /* 0x000fea0003800000 */
[----:B------:R-:W-:-:S13]  /*0300*/  ISETP.GE.AND P0, PT, R7, R6, PT ;  /* 0x000000060700720c */ /* 0x000fda0003f06270 */
[C---:B------:R-:W-:Y:S01]  /*0310*/  @!P0 IMAD.WIDE.U32 R10, R7.reuse, 0x8, R4 ;  /* 0x00000008070a8825 */ /* 0x040fe200078e0004 */
[----:B------:R-:W0:Y:S05]  /*0320*/  @!P0 LDC.64 R12, c[0x0][0x398] ;  /* 0x0000e600ff0c8b82 */ /* 0x000e2a0000000a00 */
[----:B------:R-:W0:Y:S01]  /*0330*/  @!P0 LDG.E.64 R10, desc[UR4][R10.64] ;  /* 0x000000040a0a8981 */ /* 0x000e22000c1e1b00 */
[C---:B------:R-:W-:Y:S02]  /*0340*/  VIADD R17, R7.reuse, 0x80 ;  /* 0x0000008007117836 */ /* 0x040fe40000000000 */
[----:B------:R-:W-:-:S03]  /*0350*/  @!P0 IMAD.WIDE.U32 R14, R7, 0x8, R2 ;  /* 0x00000008070e8825 */ /* 0x000fc600078e0002 */
[C---:B------:R-:W-:Y:S01]  /*0360*/  ISETP.GE.AND P1, PT, R17.reuse, R6, PT ;  /* 0x000000061100720c */ /* 0x040fe20003f26270 */
[----:B------:R-:W-:-:S12]  /*0370*/  IMAD.WIDE R8, R17, 0x8, R4 ;  /* 0x0000000811087825 */ /* 0x000fd800078e0204 */
[----:B------:R-:W1:Y:S01]  /*0380*/  @!P1 LDC.64 R20, c[0x0][0x398] ;  /* 0x0000e600ff149b82 */ /* 0x000e620000000a00 */
[----:B0-----:R-:W-:-:S07]  /*0390*/  @!P0 DMUL R12, R10, R12 ;  /* 0x0000000c0a0c8228 */ /* 0x001fce0000000000 */
[----:B------:R0:W-:Y:S04]  /*03a0*/  @!P0 STG.E.64 desc[UR4][R14.64], R12 ;  /* 0x0000000c0e008986 */ /* 0x0001e8000c101b04 */
[----:B------:R-:W1:Y:S01]  /*03b0*/  @!P1 LDG.E.64 R18, desc[UR4][R8.64] ;  /* 0x0000000408129981 */ /* 0x000e62000c1e1b00 */
[----:B------:R-:W-:Y:S02]  /*03c0*/  VIADD R23, R7, 0x100 ;  /* 0x0000010007177836 */ /* 0x000fe40000000000 */
[----:B------:R-:W-:-:S03]  /*03d0*/  IMAD.WIDE R10, R17, 0x8, R2 ;  /* 0x00000008110a7825 */ /* 0x000fc600078e0202 */
[----:B------:R-:W-:-:S13]  /*03e0*/  ISETP.GE.AND P0, PT, R23, R6, PT ;  /* 0x000000061700720c */ /* 0x000fda0003f06270 */
[----:B------:R-:W2:Y:S01]  /*03f0*/  @!P0 LDC.64 R22, c[0x0][0x398] ;  /* 0x0000e600ff168b82 */ /* 0x000ea20000000a00 */
[----:B-1----:R-:W-:-:S07]  /*0400*/  @!P1 DMUL R18, R18, R20 ;  /* 0x0000001412129228 */ /* 0x002fce0000000000 */
[----:B------:R1:W-:Y:S04]  /*0410*/  @!P1 STG.E.64 desc[UR4][R10.64], R18 ;  /* 0x000000120a009986 */ /* 0x0003e8000c101b04 */
[----:B------:R-:W2:Y:S01]  /*0420*/  @!P0 LDG.E.64 R20, desc[UR4][R8.64+0x400] ;  /* 0x0004000408148981 */ /* 0x000ea2000c1e1b00 */
[----:B------:R-:W-:-:S05]  /*0430*/  VIADD R17, R7, 0x180 ;  /* 0x0000018007117836 */ /* 0x000fca0000000000 */
[----:B------:R-:W-:-:S13]  /*0440*/  ISETP.GE.AND P1, PT, R17, R6, PT ;  /* 0x000000061100720c */ /* 0x000fda0003f26270 */
[----:B0-----:R-:W0:Y:S01]  /*0450*/  @!P1 LDC.64 R14, c[0x0][0x398] ;  /* 0x0000e600ff0e9b82 */ /* 0x001e220000000a00 */
[----:B--2---:R-:W-:-:S07]  /*0460*/  @!P0 DMUL R20, R20, R22 ;  /* 0x0000001614148228 */ /* 0x004fce0000000000 */
[----:B------:R2:W-:Y:S04]  /*0470*/  @!P0 STG.E.64 desc[UR4][R10.64+0x400], R20 ;  /* 0x000400140a008986 */ /* 0x0005e8000c101b04 */
[----:B------:R-:W0:Y:S01]  /*0480*/  @!P1 LDG.E.64 R12, desc[UR4][R8.64+0x800] ;  /* 0x00080004080c9981 */ /* 0x000e22000c1e1b00 */
[----:B------:R-:W-:-:S05]  /*0490*/  VIADD R17, R7, 0x200 ;  /* 0x0000020007117836 */ /* 0x000fca0000000000 */
[----:B------:R-:W-:-:S13]  /*04a0*/  ISETP.GE.AND P0, PT, R17, R6, PT ;  /* 0x000000061100720c */ /* 0x000fda0003f06270 */
[----:B-1----:R-:W1:Y:S01]  /*04b0*/  @!P0 LDC.64 R18, c[0x0][0x398] ;  /* 0x0000e600ff128b82 */ /* 0x002e620000000a00 */
[----:B0-----:R-:W-:-:S07]  /*04c0*/  @!P1 DMUL R12, R12, R14 ;  /* 0x0000000e0c0c9228 */ /* 0x001fce0000000000 */
[----:B------:R0:W-:Y:S04]  /*04d0*/  @!P1 STG.E.64 desc[UR4][R10.64+0x800], R12 ;  /* 0x0008000c0a009986 */ /* 0x0001e8000c101b04 */
[----:B------:R-:W1:Y:S01]  /*04e0*/  @!P0 LDG.E.64 R14, desc[UR4][R8.64+0xc00] ;  /* 0x000c0004080e8981 */ /* 0x000e62000c1e1b00 */
[----:B------:R-:W-:-:S04]  /*04f0*/  IADD3 R17, PT, PT, R7, 0x280, RZ ;  /* 0x0000028007117810 */ /* 0x000fc80007ffe0ff */
[----:B------:R-:W-:-:S13]  /*0500*/  ISETP.GE.AND P1, PT, R17, R6, PT ;  /* 0x000000061100720c */ /* 0x000fda0003f26270 */
[----:B--2---:R-:W2:Y:S01]  /*0510*/  @!P1 LDC.64 R20, c[0x0][0x398] ;  /* 0x0000e600ff149b82 */ /* 0x004ea20000000a00 */
[----:B-1----:R-:W-:-:S07]  /*0520*/  @!P0 DMUL R14, R14, R18 ;  /* 0x000000120e0e8228 */ /* 0x002fce0000000000 */
[----:B------:R1:W-:Y:S04]  /*0530*/  @!P0 STG.E.64 desc[UR4][R10.64+0xc00], R14 ;  /* 0x000c000e0a008986 */ /* 0x0003e8000c101b04 */
[----:B------:R-:W2:Y:S01]  /*0540*/  @!P1 LDG.E.64 R18, desc[UR4][R8.64+0x1000] ;  /* 0x0010000408129981 */ /* 0x000ea2000c1e1b00 */
[----:B------:R-:W-:-:S05]  /*0550*/  VIADD R17, R7, 0x300 ;  /* 0x0000030007117836 */ /* 0x000fca0000000000 */
[----:B------:R-:W-:Y:S01]  /*0560*/  ISETP.GE.AND P0, PT, R17, R6, PT ;  /* 0x000000061100720c */ /* 0x000fe20003f06270 */
[----:B--2---:R-:W-:-:S12]  /*0570*/  @!P1 DMUL R18, R18, R20 ;  /* 0x0000001412129228 */ /* 0x004fd80000000000 */
[----:B------:R-:W1:Y:S01]  /*0580*/  @!P0 LDC.64 R20, c[0x0][0x398] ;  /* 0x0000e600ff148b82 */ /* 0x000e620000000a00 */
[----:B------:R2:W-:Y:S04]  /*0590*/  @!P1 STG.E.64 desc[UR4][R10.64+0x1000], R18 ;  /* 0x001000120a009986 */ /* 0x0005e8000c101b04 */
[----:B0-----:R-:W1:Y:S01]  /*05a0*/  @!P0 LDG.E.64 R12, desc[UR4][R8.64+0x1400] ;  /* 0x00140004080c8981 */ /* 0x001e62000c1e1b00 */
[----:B------:R-:W-:-:S05]  /*05b0*/  VIADD R17, R7, 0x380 ;  /* 0x0000038007117836 */ /* 0x000fca0000000000 */
[----:B------:R-:W-:Y:S01]  /*05c0*/  ISETP.GE.AND P1, PT, R17, R6, PT ;  /* 0x000000061100720c */ /* 0x000fe20003f26270 */
[----:B-1----:R-:W-:-:S12]  /*05d0*/  @!P0 DMUL R14, R12, R20 ;  /* 0x000000140c0e8228 */ /* 0x002fd80000000000 */
[----:B------:R-:W0:Y:S01]  /*05e0*/  @!P1 LDC.64 R20, c[0x0][0x398] ;  /* 0x0000e600ff149b82 */ /* 0x000e220000000a00 */
[----:B------:R2:W-:Y:S04]  /*05f0*/  @!P0 STG.E.64 desc[UR4][R10.64+0x1400], R14 ;  /* 0x0014000e0a008986 */ /* 0x0005e8000c101b04 */
[----:B------:R-:W0:Y:S02]  /*0600*/  @!P1 LDG.E.64 R12, desc[UR4][R8.64+0x1800] ;  /* 0x00180004080c9981 */ /* 0x000e24000c1e1b00 */
[----:B0-----:R-:W-:Y:S01]  /*0610*/  @!P1 DMUL R20, R12, R20 ;  /* 0x000000140c149228 */ /* 0x001fe20000000000 */
[----:B------:R-:W-:-:S04]  /*0620*/  LOP3.LUT R12, R0, 0x7ffffff8, RZ, 0xc0, !PT ;  /* 0x7ffffff8000c7812 */ /* 0x000fc800078ec0ff */
[----:B------:R-:W-:Y:S02]  /*0630*/  ISETP.NE.AND P0, PT, R12, 0x8, PT ;  /* 0x000000080c00780c */ /* 0x000fe40003f05270 */
[----:B------:R2:W-:Y:S11]  /*0640*/  @!P1 STG.E.64 desc[UR4][R10.64+0x1800], R20 ;  /* 0x001800140a009986 */ /* 0x0005f6000c101b04 */
[----:B------:R-:W-:Y:S05]  /*0650*/  @!P0 BRA `(.L_x_185) ;  /* 0x0000000000ec8947 */ /* 0x000fea0003800000 */
[----:B------:R-:W-:Y:S01]  /*0660*/  IMAD.MOV.U32 R0, RZ, RZ, 0x8 ;  /* 0x00000008ff007424 */ /* 0x000fe200078e00ff */
[----:B------:R-:W0:Y:S06]  /*0670*/  LDCU.64 UR6, c[0x0][0x398] ;  /* 0x00007300ff0677ac */ /* 0x000e2c0008000a00 */
.L_x_188:
[----:B------:R-:W-:-:S05]  /*0680*/  IMAD R13, R0, 0x80, R7 ;  /* 0x00000080000d7824 */ /* 0x000fca00078e0207 */
[----:B------:R-:W-:-:S13]  /*0690*/  ISETP.GE.AND P0, PT, R13, R6, PT ;  /* 0x000000060d00720c */ /* 0x000fda0003f06270 */
[C---:B-12---:R-:W-:Y:S01]  /*06a0*/  @!P0 IMAD.WIDE.U32 R14, R13.reuse, 0x8, R4 ;  /* 0x000000080d0e8825 */ /* 0x046fe200078e0004 */
[----:B------:R-:W1:Y:S05]  /*06b0*/  @!P0 LDC.64 R20, c[0x0][0x398] ;  /* 0x0000e600ff148b82 */ /* 0x000e6a0000000a00 */
[----:B------:R-:W1:Y:S01]  /*06c0*/  @!P0 LDG.E.64 R14, desc[UR4][R14.64] ;  /* 0x000000040e0e8981 */ /* 0x000e62000c1e1b00 */
[C---:B------:R-:W-:Y:S02]  /*06d0*/  VIADD R25, R13.reuse, 0x80 ;  /* 0x000000800d197836 */ /* 0x040fe40000000000 */
[----:B------:R-:W-:-:S03]  /*06e0*/  @!P0 IMAD.WIDE.U32 R22, R13, 0x8, R2 ;  /* 0x000000080d168825 */ /* 0x000fc600078e0002 */
[C---:B------:R-:W-:Y:S01]  /*06f0*/  ISETP.GE.AND P1, PT, R25.reuse, R6, PT ;  /* 0x000000061900720c */ /* 0x040fe20003f26270 */
[----:B------:R-:W-:-:S12]  /*0700*/  IMAD.WIDE R10, R25, 0x8, R4 ;  /* 0x00000008190a7825 */ /* 0x000fd800078e0204 */
[----:B------:R-:W2:Y:S01]  /*0710*/  @!P1 LDC.64 R18, c[0x0][0x398] ;  /* 0x0000e600ff129b82 */ /* 0x000ea20000000a00 */
[----:B-1----:R-:W-:-:S07]  /*0720*/  @!P0 DMUL R20, R14, R20 ;  /* 0x000000140e148228 */ /* 0x002fce0000000000 */
[----:B------:R1:W-:Y:S04]  /*0730*/  @!P0 STG.E.64 desc[UR4][R22.64], R20 ;  /* 0x0000001416008986 */ /* 0x0003e8000c101b04 */
[----:B------:R-:W2:Y:S01]  /*0740*/  @!P1 LDG.E.64 R8, desc[UR4][R10.64] ;  /* 0x000000040a089981 */ /* 0x000ea2000c1e1b00 */
[----:B------:R-:W-:-:S04]  /*0750*/  IADD3 R17, PT, PT, R13, 0x100, RZ ;  /* 0x000001000d117810 */ /* 0x000fc80007ffe0ff */
[----:B------:R-:W-:Y:S01]  /*0760*/  ISETP.GE.AND P0, PT, R17, R6, PT ;  /* 0x000000061100720c */ /* 0x000fe20003f06270 */
[----:B--2---:R-:W-:Y:S01]  /*0770*/  @!P1 DMUL R18, R8, R18 ;  /* 0x0000001208129228 */ /* 0x004fe20000000000 */
[----:B------:R-:W-:-:S11]  /*0780*/  IMAD.WIDE R8, R25, 0x8, R2 ;  /* 0x0000000819087825 */ /* 0x000fd600078e0202 */
[----:B------:R-:W2:Y:S01]  /*0790*/  @!P0 LDC.64 R24, c[0x0][0x398] ;  /* 0x0000e600ff188b82 */ /* 0x000ea20000000a00 */
[----:B------:R3:W-:Y:S04]  /*07a0*/  @!P1 STG.E.64 desc[UR4][R8.64], R18 ;  /* 0x0000001208009986 */ /* 0x0007e8000c101b04 */
[----:B------:R-:W2:Y:S01]  /*07b0*/  @!P0 LDG.E.64 R14, desc[UR4][R10.64+0x400] ;  /* 0x000400040a0e8981 */ /* 0x000ea2000c1e1b00 */
[----:B------:R-:W-:-:S05]  /*07c0*/  VIADD R17, R13, 0x180 ;  /* 0x000001800d117836 */ /* 0x000fca0000000000 */
[----:B------:R-:W-:-:S13]  /*07d0*/  ISETP.GE.AND P1, PT, R17, R6, PT ;  /* 0x000000061100720c */ /* 0x000fda0003f26270 */
[----:B-1----:R-:W3:Y:S01]  /*07e0*/  @!P1 LDC.64 R22, c[0x0][0x398] ;  /* 0x0000e600ff169b82 */ /* 0x002ee20000000a00 */
[----:B--2---:R-:W-:-:S07]  /*07f0*/  @!P0 DMUL R20, R14, R24 ;  /* 0x000000180e148228 */ /* 0x004fce0000000000 */
[----:B------:R1:W-:Y:S04]  /*0800*/  @!P0 STG.E.64 desc[UR4][R8.64+0x400], R20 ;  /* 0x0004001408008986 */ /* 0x0003e8000c101b04 */
[----:B------:R-:W3:Y:S01]  /*0810*/  @!P1 LDG.E.64 R14, desc[UR4][R10.64+0x800] ;  /* 0x000800040a0e9981 */ /* 0x000ee2000c1e1b00 */
[----:B------:R-:W-:-:S05]  /*0820*/  VIADD R17, R13, 0x200 ;  /* 0x000002000d117836 */ /* 0x000fca0000000000 */
[----:B------:R-:W-:Y:S01]  /*0830*/  ISETP.GE.AND P0, PT, R17, R6, PT ;  /* 0x000000061100720c */ /* 0x000fe20003f06270 */
[----:B---3--:R-:W-:-:S12]  /*0840*/  @!P1 DMUL R18, R14, R22 ;  /* 0x000000160e129228 */ /* 0x008fd80000000000 */
[----:B------:R-:W1:Y:S01]  /*0850*/  @!P0 LDC.64 R22, c[0x0][0x398] ;  /* 0x0000e600ff168b82 */ /* 0x000e620000000a00 */
[----:B------:R2:W-:Y:S04]  /*0860*/  @!P1 STG.E.64 desc[UR4][R8.64+0x800], R18 ;  /* 0x0008001208009986 */ /* 0x0005e8000c101b04 */
[----:B------:R-:W1:Y:S01]  /*0870*/  @!P0 LDG.E.64 R14, desc[UR4][R10.64+0xc00] ;  /* 0x000c00040a0e8981 */ /* 0x000e62000c1e1b00 */
[----:B------:R-:W-:-:S05]  /*0880*/  VIADD R17, R13, 0x280 ;  /* 0x000002800d117836 */ /* 0x000fca0000000000 */
[----:B------:R-:W-:Y:S01]  /*0890*/  ISETP.GE.AND P1, PT, R17, R6, PT ;  /* 0x000000061100720c */ /* 0x000fe20003f26270 */
[----:B-1----:R-:W-:-:S12]  /*08a0*/  @!P0 DMUL R20, R14, R22 ;  /* 0x000000160e148228 */ /* 0x002fd80000000000 */
[----:B------:R-:W2:Y:S01]  /*08b0*/  @!P1 LDC.64 R22, c[0x0][0x398] ;  /* 0x0000e600ff169b82 */ /* 0x000ea20000000a00 */
[----:B------:R1:W-:Y:S04]  /*08c0*/  @!P0 STG.E.64 desc[UR4][R8.64+0xc00], R20 ;  /* 0x000c001408008986 */ /* 0x0003e8000c101b04 */
[----:B------:R-:W2:Y:S01]  /*08d0*/  @!P1 LDG.E.64 R14, desc[UR4][R10.64+0x1000] ;  /* 0x001000040a0e9981 */ /* 0x000ea2000c1e1b00 */
[----:B------:R-:W-:-:S05]  /*08e0*/  VIADD R17, R13, 0x300 ;  /* 0x000003000d117836 */ /* 0x000fca0000000000 */
[----:B------:R-:W-:Y:S01]  /*08f0*/  ISETP.GE.AND P0, PT, R17, R6, PT ;  /* 0x000000061100720c */ /* 0x000fe20003f06270 */
[----:B--2---:R-:W-:-:S12]  /*0900*/  @!P1 DMUL R18, R14, R22 ;  /* 0x000000160e129228 */ /* 0x004fd80000000000 */
[----:B------:R-:W2:Y:S01]  /*0910*/  @!P0 LDC.64 R22, c[0x0][0x398] ;  /* 0x0000e600ff168b82 */ /* 0x000ea20000000a00 */
[----:B------:R1:W-:Y:S04]  /*0920*/  @!P1 STG.E.64 desc[UR4][R8.64+0x1000], R18 ;  /* 0x0010001208009986 */ /* 0x0003e8000c101b04 */
[----:B------:R-:W2:Y:S01]  /*0930*/  @!P0 LDG.E.64 R14, desc[UR4][R10.64+0x1400] ;  /* 0x001400040a0e8981 */ /* 0x000ea2000c1e1b00 */
[----:B------:R-:W-:Y:S01]  /*0940*/  VIADD R13, R13, 0x380 ;  /* 0x000003800d0d7836 */ /* 0x000fe20000000000 */
[----:B------:R-:W-:Y:S01]  /*0950*/  IADD3 R0, PT, PT, R0, 0x8, RZ ;  /* 0x0000000800007810 */ /* 0x000fe20007ffe0ff */
[----:B------:R-:W-:Y:S03]  /*0960*/  BSSY.RECONVERGENT B0, `(.L_x_186) ;  /* 0x0000009000007945 */ /* 0x000fe60003800200 */
[----:B------:R-:W-:Y:S01]  /*0970*/  ISETP.NE.AND P1, PT, R0, R12, PT ;  /* 0x0000000c0000720c */ /* 0x000fe20003f25270 */
[----:B--2---:R-:W-:-:S07]  /*0980*/  @!P0 DMUL R14, R14, R22 ;  /* 0x000000160e0e8228 */ /* 0x004fce0000000000 */
[----:B------:R1:W-:Y:S01]  /*0990*/  @!P0 STG.E.64 desc[UR4][R8.64+0x1400], R14 ;  /* 0x0014000e08008986 */ /* 0x0003e2000c101b04 */
[----:B------:R-:W-:-:S13]  /*09a0*/  ISETP.GE.AND P0, PT, R13, R6, PT ;  /* 0x000000060d00720c */ /* 0x000fda0003f06270 */
[----:B-1----:R-:W-:Y:S05]  /*09b0*/  @P0 BRA `(.L_x_187) ;  /* 0x00000000000c0947 */ /* 0x002fea0003800000 */
[----:B------:R-:W0:Y:S02]  /*09c0*/  LDG.E.64 R10, desc[UR4][R10.64+0x1800] ;  /* 0x001800040a0a7981 */ /* 0x000e24000c1e1b00 */
[----:B0-----:R-:W-:-:S07]  /*09d0*/  DMUL R14, R10, UR6 ;  /* 0x000000060a0e7c28 */ /* 0x001fce0008000000 */
[----:B------:R1:W-:Y:S04]  /*09e0*/  STG.E.64 desc[UR4][R8.64+0x1800], R14 ;  /* 0x0018000e08007986 */ /* 0x0003e8000c101b04 */
.L_x_187:
[----:B0-----:R-:W-:Y:S05]  /*09f0*/  BSYNC.RECONVERGENT B0 ;  /* 0x0000000000007941 */ /* 0x001fea0003800200 */
.L_x_186:
[----:B------:R-:W-:Y:S05]  /*0a00*/  @P1 BRA `(.L_x_188) ;  /* 0xfffffffc001c1947 */ /* 0x000fea000383ffff */
.L_x_185:
[----:B------:R-:W-:-:S13]  /*0a10*/  ISETP.NE.AND P0, PT, R16, RZ, PT ;  /* 0x000000ff1000720c */ /* 0x000fda0003f05270 */
[----:B------:R-:W-:Y:S05]  /*0a20*/  @!P0 EXIT ;  /* 0x000000000000894d */ /* 0x000fea0003800000 */
[----:B------:R-:W1:Y:S01]  /*0a30*/  LDC R0, c[0x0][0x388] ;  /* 0x0000e200ff007b82 */ /* 0x000e620000000800 */
[----:B------:R-:W-:Y:S02]  /*0a40*/  ISETP.GE.U32.AND P1, PT, R16, 0x4, PT ;  /* 0x000000041000780c */ /* 0x000fe40003f26070 */
[----:B-1----:R-:W-:-:S04]  /*0a50*/  LOP3.LUT R8, R0, 0x3, RZ, 0xc0, !PT ;  /* 0x0000000300087812 */ /* 0x002fc800078ec0ff */
[----:B------:R-:W-:-:S07]  /*0a60*/  ISETP.NE.AND P0, PT, R8, RZ, PT ;  /* 0x000000ff0800720c */ /* 0x000fce0003f05270 */
[----:B------:R-:W-:Y:S06]  /*0a70*/  @!P1 BRA `(.L_x_189) ;  /* 0x0000000000849947 */ /* 0x000fec0003800000 */
[----:B------:R-:W-:-:S05]  /*0a80*/  IMAD R9, R12, 0x80, R7 ;  /* 0x000000800c097824 */ /* 0x000fca00078e0207 */
[----:B------:R-:W-:-:S13]  /*0a90*/  ISETP.GE.AND P2, PT, R9, R6, PT ;  /* 0x000000060900720c */ /* 0x000fda0003f46270 */
[C---:B--2---:R-:W-:Y:S01]  /*0aa0*/  @!P2 IMAD.WIDE R10, R9.reuse, 0x8, R4 ;  /* 0x00000008090aa825 */ /* 0x044fe200078e0204 */
[----:B------:R-:W0:Y:S05]  /*0ab0*/  @!P2 LDC.64 R14, c[0x0][0x398] ;  /* 0x0000e600ff0eab82 */ /* 0x000e2a0000000a00 */
[----:B------:R-:W0:Y:S01]  /*0ac0*/  @!P2 LDG.E.64 R10, desc[UR4][R10.64] ;  /* 0x000000040a0aa981 */ /* 0x000e22000c1e1b00 */
[C---:B------:R-:W-:Y:S02]  /*0ad0*/  VIADD R13, R9.reuse, 0x80 ;  /* 0x00000080090d7836 */ /* 0x040fe40000000000 */
[----:B------:R-:W-:-:S03]  /*0ae0*/  @!P2 IMAD.WIDE R16, R9, 0x8, R2 ;  /* 0x000000080910a825 */ /* 0x000fc600078e0202 */
[----:B------:R-:W-:-:S13]  /*0af0*/  ISETP.GE.AND P1, PT, R13, R6, PT ;  /* 0x000000060d00720c */ /* 0x000fda0003f26270 */
[----:B------:R-:W-:Y:S01]  /*0b00*/  @!P1 IMAD.WIDE R18, R13, 0x8, R4 ;  /* 0x000000080d129825 */ /* 0x000fe200078e0204 */
[----:B------:R-:W1:Y:S01]  /*0b10*/  @!P1 LDC.64 R20, c[0x0][0x398] ;  /* 0x0000e600ff149b82 */ /* 0x000e620000000a00 */
[----:B0-----:R-:W-:-:S07]  /*0b20*/  @!P2 DMUL R14, R10, R14 ;  /* 0x0000000e0a0ea228 */ /* 0x001fce0000000000 */
[----:B------:R0:W-:Y:S04]  /*0b30*/  @!P2 STG.E.64 desc[UR4][R16.64], R14 ;  /* 0x0000000e1000a986 */ /* 0x0001e8000c101b04 */
[----:B------:R-:W1:Y:S01]  /*0b40*/  @!P1 LDG.E.64 R18, desc[UR4][R18.64] ;  /* 0x0000000412129981 */ /* 0x000e62000c1e1b00 */
[----:B------:R-:W-:-:S05]  /*0b50*/  VIADD R27, R9, 0x100 ;  /* 0x00000100091b7836 */ /* 0x000fca0000000000 */
[----:B------:R-:W-:-:S13]  /*0b60*/  ISETP.GE.AND P2, PT, R27, R6, PT ;  /* 0x000000061b00720c */ /* 0x000fda0003f46270 */
[----:B------:R-:W-:Y:S01]  /*0b70*/  @!P2 IMAD.WIDE R22, R27, 0x8, R4 ;  /* 0x000000081b16a825 */ /* 0x000fe200078e0204 */
[----:B------:R-:W2:Y:S01]  /*0b80*/  @!P2 LDC.64 R24, c[0x0][0x398] ;  /* 0x0000e600ff18ab82 */ /* 0x000ea20000000a00 */
[----:B-1----:R-:W-:Y:S02]  /*0b90*/  @!P1 DMUL R10, R18, R20 ;  /* 0x00000014120a9228 */ /* 0x002fe40000000000 */
[----:B------:R-:W-:-:S05]  /*0ba0*/  @!P1 IMAD.WIDE R20, R13, 0x8, R2 ;  /* 0x000000080d149825 */ /* 0x000fca00078e0202 */
[----:B------:R1:W-:Y:S04]  /*0bb0*/  @!P1 STG.E.64 desc[UR4][R20.64], R10 ;  /* 0x0000000a14009986 */ /* 0x0003e8000c101b04 */
[----:B------:R-:W2:Y:S01]  /*0bc0*/  @!P2 LDG.E.64 R22, desc[UR4][R22.64] ;  /* 0x000000041616a981 */ /* 0x000ea2000c1e1b00 */
[----:B------:R-:W-:Y:S02]  /*0bd0*/  VIADD R9, R9, 0x180 ;  /* 0x0000018009097836 */ /* 0x000fe40000000000 */
[----:B0-----:R-:W-:-:S03]  /*0be0*/  @!P2 IMAD.WIDE R16, R27, 0x8, R2 ;  /* 0x000000081b10a825 */ /* 0x001fc600078e0202 */
[----:B------:R-:W-:-:S13]  /*0bf0*/  ISETP.GE.AND P1, PT, R9, R6, PT ;  /* 0x000000060900720c */ /* 0x000fda0003f26270 */
[C---:B------:R-:W-:Y:S01]  /*0c00*/  @!P1 IMAD.WIDE R18, R9.reuse, 0x8, R4 ;  /* 0x0000000809129825 */ /* 0x040fe200078e0204 */
[----:B--2---:R-:W-:Y:S01]  /*0c10*/  @!P2 DMUL R14, R22, R24 ;  /* 0x00000018160ea228 */ /* 0x004fe20000000000 */
[----:B------:R-:W0:Y:S06]  /*0c20*/  @!P1 LDC.64 R24, c[0x0][0x398] ;  /* 0x0000e600ff189b82 */ /* 0x000e2c0000000a00 */
[----:B------:R3:W-:Y:S04]  /*0c30*/  @!P2 STG.E.64 desc[UR4][R16.64], R14 ;  /* 0x0000000e1000a986 */ /* 0x0007e8000c101b04 */
[----:B------:R-:W0:Y:S01]  /*0c40*/  @!P1 LDG.E.64 R18, desc[UR4][R18.64] ;  /* 0x0000000412129981 */ /* 0x000e22000c1e1b00 */
[----:B-1----:R-:W-:-:S04]  /*0c50*/  @!P1 IMAD.WIDE R20, R9, 0x8, R2 ;  /* 0x0000000809149825 */ /* 0x002fc800078e0202 */
[----:B------:R-:W-:Y:S01]  /*0c60*/  VIADD R12, R12, 0x4 ;  /* 0x000000040c0c7836 */ /* 0x000fe20000000000 */
[----:B0-----:R-:W-:-:S07]  /*0c70*/  @!P1 DMUL R10, R18, R24 ;  /* 0x00000018120a9228 */ /* 0x001fce0000000000 */
[----:B------:R3:W-:Y:S04]  /*0c80*/  @!P1 STG.E.64 desc[UR4][R20.64], R10 ;  /* 0x0000000a14009986 */ /* 0x0007e8000c101b04 */
.L_x_189:
[----:B------:R-:W-:Y:S05]  /*0c90*/  @!P0 EXIT ;  /* 0x000000000000894d */ /* 0x000fea0003800000 */
[----:B------:R-:W-:Y:S02]  /*0ca0*/  ISETP.NE.AND P1, PT, R8, 0x1, PT ;  /* 0x000000010800780c */ /* 0x000fe40003f25270 */
[----:B------:R-:W-:-:S04]  /*0cb0*/  LOP3.LUT R0, R0, 0x1, RZ, 0xc0, !PT ;  /* 0x0000000100007812 */ /* 0x000fc800078ec0ff */
[----:B------:R-:W-:-:S07]  /*0cc0*/  ISETP.NE.U32.AND P0, PT, R0, 0x1, PT ;  /* 0x000000010000780c */ /* 0x000fce0003f05070 */
[----:B------:R-:W-:Y:S06]  /*0cd0*/  @!P1 BRA `(.L_x_190) ;  /* 0x0000000000449947 */ /* 0x000fec0003800000 */
[----:B--23--:R-:W-:-:S04]  /*0ce0*/  LEA R15, R12, R7, 0x7 ;  /* 0x000000070c0f7211 */ /* 0x00cfc800078e38ff */
[----:B------:R-:W-:-:S13]  /*0cf0*/  ISETP.GE.AND P1, PT, R15, R6, PT ;  /* 0x000000060f00720c */ /* 0x000fda0003f26270 */
[C---:B------:R-:W-:Y:S01]  /*0d00*/  @!P1 IMAD.WIDE R8, R15.reuse, 0x8, R4 ;  /* 0x000000080f089825 */ /* 0x040fe200078e0204 */
        /* <DEDUP_REMOVED lines=10> */
[----:B------:R-:W-:-:S04]  /*0db0*/  @!P2 IMAD.WIDE R8, R13, 0x8, R2 ;  /* 0x000000080d08a825 */ /* 0x000fc800078e0202 */
[----:B------:R-:W-:Y:S01]  /*0dc0*/  VIADD R12, R12, 0x2 ;  /* 0x000000020c0c7836 */ /* 0x000fe20000000000 */
[----:B-1----:R-:W-:-:S07]  /*0dd0*/  @!P2 DMUL R18, R16, R18 ;  /* 0x000000121012a228 */ /* 0x002fce0000000000 */
[----:B------:R0:W-:Y:S04]  /*0de0*/  @!P2 STG.E.64 desc[UR4][R8.64], R18 ;  /* 0x000000120800a986 */ /* 0x0001e8000c101b04 */
.L_x_190:
[----:B------:R-:W-:Y:S05]  /*0df0*/  @P0 EXIT ;  /* 0x000000000000094d */ /* 0x000fea0003800000 */
[----:B0-----:R-:W-:-:S05]  /*0e00*/  IMAD R9, R12, 0x80, R7 ;  /* 0x000000800c097824 */ /* 0x001fca00078e0207 */
[----:B------:R-:W-:-:S13]  /*0e10*/  ISETP.GE.AND P0, PT, R9, R6, PT ;  /* 0x000000060900720c */ /* 0x000fda0003f06270 */
[----:B------:R-:W-:Y:S05]  /*0e20*/  @P0 EXIT ;  /* 0x000000000000094d */ /* 0x000fea0003800000 */
[C---:B------:R-:W-:Y:S01]  /*0e30*/  IMAD.WIDE R4, R9.reuse, 0x8, R4 ;  /* 0x0000000809047825 */ /* 0x040fe200078e0204 */
[----:B------:R-:W0:Y:S05]  /*0e40*/  LDCU.64 UR6, c[0x0][0x398] ;  /* 0x00007300ff0677ac */ /* 0x000e2a0008000a00 */
[----:B------:R-:W0:Y:S01]  /*0e50*/  LDG.E.64 R4, desc[UR4][R4.64] ;  /* 0x0000000404047981 */ /* 0x000e22000c1e1b00 */
[----:B------:R-:W-:Y:S01]  /*0e60*/  IMAD.WIDE R2, R9, 0x8, R2 ;  /* 0x0000000809027825 */ /* 0x000fe200078e0202 */
[----:B0-----:R-:W-:-:S07]  /*0e70*/  DMUL R6, R4, UR6 ;  /* 0x0000000604067c28 */ /* 0x001fce0008000000 */
[----:B------:R-:W-:Y:S01]  /*0e80*/  STG.E.64 desc[UR4][R2.64], R6 ;  /* 0x0000000602007986 */ /* 0x000fe2000c101b04 */
[----:B------:R-:W-:Y:S05]  /*0e90*/  EXIT ;  /* 0x000000000000794d */ /* 0x000fea0003800000 */
.L_x_184:
[----:B------:R-:W-:-:S13]  /*0ea0*/  ISETP.GE.AND P0, PT, R0, 0x1, PT ;  /* 0x000000010000780c */ /* 0x000fda0003f06270 */
[----:B------:R-:W-:Y:S05]  /*0eb0*/  @!P0 EXIT ;  /* 0x000000000000894d */ /* 0x000fea0003800000 */
[C---:B------:R-:W-:Y:S01]  /*0ec0*/  ISETP.GE.U32.AND P1, PT, R0.reuse, 0x10, PT ;  /* 0x000000100000780c */ /* 0x040fe20003f26070 */
[----:B------:R-:W-:Y:S01]  /*0ed0*/  IMAD.MOV.U32 R6, RZ, RZ, RZ ;  /* 0x000000ffff067224 */ /* 0x000fe200078e00ff */
[----:B------:R-:W-:-:S04]  /*0ee0*/  LOP3.LUT R22, R0, 0xf, RZ, 0xc0, !PT ;  /* 0x0000000f00167812 */ /* 0x000fc800078ec0ff */
[----:B------:R-:W-:-:S07]  /*0ef0*/  ISETP.NE.AND P0, PT, R22, RZ, PT ;  /* 0x000000ff1600720c */ /* 0x000fce0003f05270 */
[----:B------:R-:W-:Y:S06]  /*0f00*/  @!P1 BRA `(.L_x_191) ;  /* 0x00000004001c9947 */ /* 0x000fec0003800000 */
[C---:B------:R-:W-:Y:S01]  /*0f10*/  IMAD.WIDE.U32 R14, R7.reuse, 0x8, RZ ;  /* 0x00000008070e7825 */ /* 0x040fe200078e00ff */
[----:B------:R-:W-:Y:S01]  /*0f20*/  LOP3.LUT R6, R0, 0x7ffffff0, RZ, 0xc0, !PT ;  /* 0x7ffffff000067812 */ /* 0x000fe200078ec0ff */
[----:B------:R-:W0:Y:S01]  /*0f30*/  LDCU.64 UR6, c[0x0][0x398] ;  /* 0x00007300ff0677ac */ /* 0x000e220008000a00 */
[----:B------:R-:W-:Y:S02]  /*0f40*/  IADD3 R12, PT, PT, R7, 0x480, RZ ;  /* 0x00000480070c7810 */ /* 0x000fe40007ffe0ff */
[----:B------:R-:W-:Y:S01]  /*0f50*/  LOP3.LUT R13, R14, 0x2000, RZ, 0xfc, !PT ;  /* 0x000020000e0d7812 */ /* 0x000fe200078efcff */
[----:B------:R-:W-:-:S07]  /*0f60*/  IMAD.MOV R14, RZ, RZ, -R6 ;  /* 0x000000ffff0e7224 */ /* 0x000fce00078e0a06 */
.L_x_192:
[----:B-1----:R-:W-:-:S05]  /*0f70*/  IADD3 R16, P1, PT, R13, R4, RZ ;  /* 0x000000040d107210 */ /* 0x002fca0007f3e0ff */
[----:B------:R-:W-:-:S05]  /*0f80*/  IMAD.X R17, R15, 0x1, R5, P1 ;  /* 0x000000010f117824 */ /* 0x000fca00008e0605 */
[----:B------:R-:W0:Y:S01]  /*0f90*/  LDG.E.64 R10, desc[UR4][R16.64+-0x2000] ;  /* 0xffe00004100a7981 */ /* 0x000e22000c1e1b00 */
[----:B------:R-:W-:-:S05]  /*0fa0*/  IADD3 R8, P1, PT, R13, R2, RZ ;  /* 0x000000020d087210 */ /* 0x000fca0007f3e0ff */
[----:B------:R-:W-:Y:S01]  /*0fb0*/  IMAD.X R9, R15, 0x1, R3, P1 ;  /* 0x000000010f097824 */ /* 0x000fe200008e0603 */
[----:B0-----:R-:W-:-:S07]  /*0fc0*/  DMUL R10, R10, UR6 ;  /* 0x000000060a0a7c28 */ /* 0x001fce0008000000 */
[----:B------:R0:W-:Y:S04]  /*0fd0*/  STG.E.64 desc[UR4][R8.64+-0x2000], R10 ;  /* 0xffe0000a08007986 */ /* 0x0001e8000c101b04 */
[----:B------:R-:W2:Y:S02]  /*0fe0*/  LDG.E.64 R18, desc[UR4][R16.64+-0x1c00] ;  /* 0xffe4000410127981 */ /* 0x000ea4000c1e1b00 */
[----:B--2---:R-:W-:-:S07]  /*0ff0*/  DMUL R18, R18, UR6 ;  /* 0x0000000612127c28 */ /* 0x004fce0008000000 */
[----:B------:R1:W-:Y:S04]  /*1000*/  STG.E.64 desc[UR4][R8.64+-0x1c00], R18 ;  /* 0xffe4001208007986 */ /* 0x0003e8000c101b04 */
[----:B------:R-:W2:Y:S02]  /*1010*/  LDG.E.64 R20, desc[UR4][R16.64+-0x1800] ;  /* 0xffe8000410147981 */ /* 0x000ea4000c1e1b00 */
[----:B--2---:R-:W-:-:S07]  /*1020*/  DMUL R20, R20, UR6 ;  /* 0x0000000614147c28 */ /* 0x004fce0008000000 */
[----:B------:R-:W-:Y:S04]  /*1030*/  STG.E.64 desc[UR4][R8.64+-0x1800], R20 ;  /* 0xffe8001408007986 */ /* 0x000fe8000c101b04 */
[----:B------:R-:W2:Y:S02]  /*1040*/  LDG.E.64 R24, desc[UR4][R16.64+-0x1400] ;  /* 0xffec000410187981 */ /* 0x000ea4000c1e1b00 */
[----:B--2---:R-:W-:-:S07]  /*1050*/  DMUL R24, R24, UR6 ;  /* 0x0000000618187c28 */ /* 0x004fce0008000000 */
[----:B------:R2:W-:Y:S04]  /*1060*/  STG.E.64 desc[UR4][R8.64+-0x1400], R24 ;  /* 0xffec001808007986 */ /* 0x0005e8000c101b04 */
[----:B------:R-:W3:Y:S02]  /*1070*/  LDG.E.64 R26, desc[UR4][R16.64+-0x1000] ;  /* 0xfff00004101a7981 */ /* 0x000ee4000c1e1b00 */
[----:B---3--:R-:W-:-:S07]  /*1080*/  DMUL R26, R26, UR6 ;  /* 0x000000061a1a7c28 */ /* 0x008fce0008000000 */
[----:B------:R-:W-:Y:S04]  /*1090*/  STG.E.64 desc[UR4][R8.64+-0x1000], R26 ;  /* 0xfff0001a08007986 */ /* 0x000fe8000c101b04 */
[----:B0-----:R-:W3:Y:S02]  /*10a0*/  LDG.E.64 R10, desc[UR4][R16.64+-0xc00] ;  /* 0xfff40004100a7981 */ /* 0x001ee4000c1e1b00 */
[----:B---3--:R-:W-:-:S07]  /*10b0*/  DMUL R28, R10, UR6 ;  /* 0x000000060a1c7c28 */ /* 0x008fce0008000000 */
[----:B------:R-:W-:Y:S04]  /*10c0*/  STG.E.64 desc[UR4][R8.64+-0xc00], R28 ;  /* 0xfff4001c08007986 */ /* 0x000fe8000c101b04 */
[----:B------:R-:W1:Y:S02]  /*10d0*/  LDG.E.64 R10, desc[UR4][R16.64+-0x800] ;  /* 0xfff80004100a7981 */ /* 0x000e64000c1e1b00 */
[----:B-1----:R-:W-:-:S07]  /*10e0*/  DMUL R18, R10, UR6 ;  /* 0x000000060a127c28 */ /* 0x002fce0008000000 */
[----:B------:R0:W-:Y:S04]  /*10f0*/  STG.E.64 desc[UR4][R8.64+-0x800], R18 ;  /* 0xfff8001208007986 */ /* 0x0001e8000c101b04 */
[----:B------:R-:W2:Y:S02]  /*1100*/  LDG.E.64 R10, desc[UR4][R16.64+-0x400] ;  /* 0xfffc0004100a7981 */ /* 0x000ea4000c1e1b00 */
[----:B--2---:R-:W-:-:S07]  /*1110*/  DMUL R24, R10, UR6 ;  /* 0x000000060a187c28 */ /* 0x004fce0008000000 */
[----:B------:R1:W-:Y:S04]  /*1120*/  STG.E.64 desc[UR4][R8.64+-0x400], R24 ;  /* 0xfffc001808007986 */ /* 0x0003e8000c101b04 */
[----:B------:R-:W2:Y:S01]  /*1130*/  LDG.E.64 R20, desc[UR4][R16.64] ;  /* 0x0000000410147981 */ /* 0x000ea2000c1e1b00 */
[----:B------:R-:W-:Y:S01]  /*1140*/  MOV R11, 0x0 ;  /* 0x00000000000b7802 */ /* 0x000fe20000000f00 */
[----:B------:R-:W-:-:S04]  /*1150*/  IMAD.MOV.U32 R10, RZ, RZ, 0xc00 ;  /* 0x00000c00ff0a7424 */ /* 0x000fc800078e00ff */
[----:B0-----:R-:W-:-:S03]  /*1160*/  IMAD.WIDE R18, R12, 0x8, R10 ;  /* 0x000000080c127825 */ /* 0x001fc600078e020a */
[----:B------:R-:W-:-:S05]  /*1170*/  IADD3 R10, P1, PT, R18, R4, RZ ;  /* 0x00000004120a7210 */ /* 0x000fca0007f3e0ff */
[----:B------:R-:W-:Y:S01]  /*1180*/  IMAD.X R11, R19, 0x1, R5, P1 ;  /* 0x00000001130b7824 */ /* 0x000fe200008e0605 */
[----:B--2---:R-:W-:-:S07]  /*1190*/  DMUL R20, R20, UR6 ;  /* 0x0000000614147c28 */ /* 0x004fce0008000000 */
[----:B------:R0:W-:Y:S04]  /*11a0*/  STG.E.64 desc[UR4][R8.64], R20 ;  /* 0x0000001408007986 */ /* 0x0001e8000c101b04 */
[----:B------:R-:W2:Y:S01]  /*11b0*/  LDG.E.64 R26, desc[UR4][R10.64+-0xc00] ;  /* 0xfff400040a1a7981 */ /* 0x000ea2000c1e1b00 */
[----:B------:R-:W-:-:S05]  /*11c0*/  IADD3 R18, P1, PT, R18, R2, RZ ;  /* 0x0000000212127210 */ /* 0x000fca0007f3e0ff */
[----:B------:R-:W-:Y:S01]  /*11d0*/  IMAD.X R19, R19, 0x1, R3, P1 ;  /* 0x0000000113137824 */ /* 0x000fe200008e0603 */
[----:B--2---:R-:W-:-:S07]  /*11e0*/  DMUL R26, R26, UR6 ;  /* 0x000000061a1a7c28 */ /* 0x004fce0008000000 */
[----:B------:R2:W-:Y:S04]  /*11f0*/  STG.E.64 desc[UR4][R18.64+-0xc00], R26 ;  /* 0xfff4001a12007986 */ /* 0x0005e8000c101b04 */
[----:B------:R-:W3:Y:S02]  /*1200*/  LDG.E.64 R16, desc[UR4][R10.64+-0x800] ;  /* 0xfff800040a107981 */ /* 0x000ee4000c1e1b00 */
[----:B---3--:R-:W-:-:S07]  /*1210*/  DMUL R16, R16, UR6 ;  /* 0x0000000610107c28 */ /* 0x008fce0008000000 */
[----:B------:R3:W-:Y:S04]  /*1220*/  STG.E.64 desc[UR4][R18.64+-0x800], R16 ;  /* 0xfff8001012007986 */ /* 0x0007e8000c101b04 */
[----:B-1----:R-:W4:Y:S02]  /*1230*/  LDG.E.64 R24, desc[UR4][R10.64+-0x400] ;  /* 0xfffc00040a187981 */ /* 0x002f24000c1e1b00 */
[----:B----4-:R-:W-:-:S07]  /*1240*/  DMUL R24, R24, UR6 ;  /* 0x0000000618187c28 */ /* 0x010fce0008000000 */
[----:B------:R1:W-:Y:S04]  /*1250*/  STG.E.64 desc[UR4][R18.64+-0x400], R24 ;  /* 0xfffc001812007986 */ /* 0x0003e8000c101b04 */
[----:B0-----:R-:W4:Y:S02]  /*1260*/  LDG.E.64 R8, desc[UR4][R10.64] ;  /* 0x000000040a087981 */ /* 0x001f24000c1e1b00 */
[----:B----4-:R-:W-:-:S07]  /*1270*/  DMUL R8, R8, UR6 ;  /* 0x0000000608087c28 */ /* 0x010fce0008000000 */
[----:B------:R1:W-:Y:S04]  /*1280*/  STG.E.64 desc[UR4][R18.64], R8 ;  /* 0x0000000812007986 */ /* 0x0003e8000c101b04 */
[----:B------:R-:W4:Y:S02]  /*1290*/  LDG.E.64 R20, desc[UR4][R10.64+0x400] ;  /* 0x000400040a147981 */ /* 0x000f24000c1e1b00 */
[----:B----4-:R-:W-:-:S07]  /*12a0*/  DMUL R20, R20, UR6 ;  /* 0x0000000614147c28 */ /* 0x010fce0008000000 */
[----:B------:R1:W-:Y:S04]  /*12b0*/  STG.E.64 desc[UR4][R18.64+0x400], R20 ;  /* 0x0004001412007986 */ /* 0x0003e8000c101b04 */
[----:B--2---:R-:W2:Y:S02]  /*12c0*/  LDG.E.64 R26, desc[UR4][R10.64+0x800] ;  /* 0x000800040a1a7981 */ /* 0x004ea4000c1e1b00 */
[----:B--2---:R-:W-:-:S07]  /*12d0*/  DMUL R26, R26, UR6 ;  /* 0x000000061a1a7c28 */ /* 0x004fce0008000000 */
[----:B------:R1:W-:Y:S04]  /*12e0*/  STG.E.64 desc[UR4][R18.64+0x800], R26 ;  /* 0x0008001a12007986 */ /* 0x0003e8000c101b04 */
[----:B---3--:R-:W2:Y:S01]  /*12f0*/  LDG.E.64 R16, desc[UR4][R10.64+0xc00] ;  /* 0x000c00040a107981 */ /* 0x008ea2000c1e1b00 */
[----:B------:R-:W-:Y:S01]  /*1300*/  VIADD R14, R14, 0x10 ;  /* 0x000000100e0e7836 */ /* 0x000fe20000000000 */
[----:B------:R-:W-:Y:S02]  /*1310*/  IADD3 R13, P2, PT, R13, 0x4000, RZ ;  /* 0x000040000d0d7810 */ /* 0x000fe40007f5e0ff */
[----:B------:R-:W-:Y:S02]  /*1320*/  IADD3 R12, PT, PT, R12, 0x800, RZ ;  /* 0x000008000c0c7810 */ /* 0x000fe40007ffe0ff */
[----:B------:R-:W-:Y:S01]  /*1330*/  ISETP.NE.AND P1, PT, R14, RZ, PT ;  /* 0x000000ff0e00720c */ /* 0x000fe20003f25270 */
[----:B------:R-:W-:Y:S01]  /*1340*/  IMAD.X R15, RZ, RZ, R15, P2 ;  /* 0x000000ffff0f7224 */ /* 0x000fe200010e060f */
[----:B--2---:R-:W-:-:S07]  /*1350*/  DMUL R16, R16, UR6 ;  /* 0x0000000610107c28 */ /* 0x004fce0008000000 */
[----:B------:R1:W-:Y:S04]  /*1360*/  STG.E.64 desc[UR4][R18.64+0xc00], R16 ;  /* 0x000c001012007986 */ /* 0x0003e8000c101b04 */
[----:B------:R-:W-:Y:S05]  /*1370*/  @P1 BRA `(.L_x_192) ;  /* 0xfffffff800fc1947 */ /* 0x000fea000383ffff */
.L_x_191:
[----:B------:R-:W-:Y:S05]  /*1380*/  @!P0 EXIT ;  /* 0x000000000000894d */ /* 0x000fea0003800000 */
[----:B------:R-:W-:Y:S02]  /*1390*/  ISETP.GE.U32.AND P0, PT, R22, 0x8, PT ;  /* 0x000000081600780c */ /* 0x000fe40003f06070 */
[----:B-1----:R-:W-:-:S04]  /*13a0*/  LOP3.LUT R20, R0, 0x7, RZ, 0xc0, !PT ;  /* 0x0000000700147812 */ /* 0x002fc800078ec0ff */
[----:B------:R-:W-:-:S07]  /*13b0*/  ISETP.NE.AND P1, PT, R20, RZ, PT ;  /* 0x000000ff1400720c */ /* 0x000fce0003f25270 */
[----:B------:R-:W-:Y:S06]  /*13c0*/  @!P0 BRA `(.L_x_193) ;  /* 0x0000000000748947 */ /* 0x000fec0003800000 */
[----:B------:R-:W-:Y:S01]  /*13d0*/  IMAD R15, R6, 0x80, R7 ;  /* 0x00000080060f7824 */ /* 0x000fe200078e0207 */
[----:B------:R-:W0:Y:S03]  /*13e0*/  LDCU.64 UR6, c[0x0][0x398] ;  /* 0x00007300ff0677ac */ /* 0x000e260008000a00 */
[----:B------:R-:W-:-:S05]  /*13f0*/  IMAD.WIDE R8, R15, 0x8, R4 ;  /* 0x000000080f087825 */ /* 0x000fca00078e0204 */
[----:B------:R-:W0:Y:S02]  /*1400*/  LDG.E.64 R10, desc[UR4][R8.64] ;  /* 0x00000004080a7981 */ /* 0x000e24000c1e1b00 */
[----:B0-----:R-:W-:Y:S01]  /*1410*/  DMUL R12, R10, UR6 ;  /* 0x000000060a0c7c28 */ /* 0x001fe20008000000 */
[----:B------:R-:W-:-:S06]  /*1420*/  IMAD.WIDE R10, R15, 0x8, R2 ;  /* 0x000000080f0a7825 */ /* 0x000fcc00078e0202 */
[----:B------:R0:W-:Y:S04]  /*1430*/  STG.E.64 desc[UR4][R10.64], R12 ;  /* 0x0000000c0a007986 */ /* 0x0001e8000c101b04 */
[----:B------:R-:W2:Y:S02]  /*1440*/  LDG.E.64 R14, desc[UR4][R8.64+0x400] ;  /* 0x00040004080e7981 */ /* 0x000ea4000c1e1b00 */
[----:B--2---:R-:W-:-:S07]  /*1450*/  DMUL R14, R14, UR6 ;  /* 0x000000060e0e7c28 */ /* 0x004fce0008000000 */
[----:B------:R1:W-:Y:S04]  /*1460*/  STG.E.64 desc[UR4][R10.64+0x400], R14 ;  /* 0x0004000e0a007986 */ /* 0x0003e8000c101b04 */
[----:B------:R-:W2:Y:S02]  /*1470*/  LDG.E.64 R16, desc[UR4][R8.64+0x800] ;  /* 0x0008000408107981 */ /* 0x000ea4000c1e1b00 */
[----:B--2---:R-:W-:-:S07]  /*1480*/  DMUL R16, R16, UR6 ;  /* 0x0000000610107c28 */ /* 0x004fce0008000000 */
[----:B------:R2:W-:Y:S04]  /*1490*/  STG.E.64 desc[UR4][R10.64+0x800], R16 ;  /* 0x000800100a007986 */ /* 0x0005e8000c101b04 */
[----:B------:R-:W3:Y:S02]  /*14a0*/  LDG.E.64 R18, desc[UR4][R8.64+0xc00] ;  /* 0x000c000408127981 */ /* 0x000ee4000c1e1b00 */
[----:B---3--:R-:W-:-:S07]  /*14b0*/  DMUL R18, R18, UR6 ;  /* 0x0000000612127c28 */ /* 0x008fce0008000000 */
[----:B------:R3:W-:Y:S04]  /*14c0*/  STG.E.64 desc[UR4][R10.64+0xc00], R18 ;  /* 0x000c00120a007986 */ /* 0x0007e8000c101b04 */
[----:B------:R-:W4:Y:S02]  /*14d0*/  LDG.E.64 R22, desc[UR4][R8.64+0x1000] ;  /* 0x0010000408167981 */ /* 0x000f24000c1e1b00 */
[----:B----4-:R-:W-:-:S07]  /*14e0*/  DMUL R22, R22, UR6 ;  /* 0x0000000616167c28 */ /* 0x010fce0008000000 */
[----:B------:R3:W-:Y:S04]  /*14f0*/  STG.E.64 desc[UR4][R10.64+0x1000], R22 ;  /* 0x001000160a007986 */ /* 0x0007e8000c101b04 */
[----:B0-----:R-:W4:Y:S02]  /*1500*/  LDG.E.64 R12, desc[UR4][R8.64+0x1400] ;  /* 0x00140004080c7981 */ /* 0x001f24000c1e1b00 */
[----:B----4-:R-:W-:-:S07]  /*1510*/  DMUL R12, R12, UR6 ;  /* 0x000000060c0c7c28 */ /* 0x010fce0008000000 */
[----:B------:R3:W-:Y:S04]  /*1520*/  STG.E.64 desc[UR4][R10.64+0x1400], R12 ;  /* 0x0014000c0a007986 */ /* 0x0007e8000c101b04 */
[----:B-1----:R-:W4:Y:S02]  /*1530*/  LDG.E.64 R14, desc[UR4][R8.64+0x1800] ;  /* 0x00180004080e7981 */ /* 0x002f24000c1e1b00 */
[----:B----4-:R-:W-:-:S07]  /*1540*/  DMUL R14, R14, UR6 ;  /* 0x000000060e0e7c28 */ /* 0x010fce0008000000 */
[----:B------:R3:W-:Y:S04]  /*1550*/  STG.E.64 desc[UR4][R10.64+0x1800], R14 ;  /* 0x0018000e0a007986 */ /* 0x0007e8000c101b04 */
[----:B--2---:R-:W2:Y:S01]  /*1560*/  LDG.E.64 R16, desc[UR4][R8.64+0x1c00] ;  /* 0x001c000408107981 */ /* 0x004ea2000c1e1b00 */
[----:B------:R-:W-:Y:S01]  /*1570*/  VIADD R6, R6, 0x8 ;  /* 0x0000000806067836 */ /* 0x000fe20000000000 */
[----:B--2---:R-:W-:-:S07]  /*1580*/  DMUL R16, R16, UR6 ;  /* 0x0000000610107c28 */ /* 0x004fce0008000000 */
[----:B------:R3:W-:Y:S04]  /*1590*/  STG.E.64 desc[UR4][R10.64+0x1c00], R16 ;  /* 0x001c00100a007986 */ /* 0x0007e8000c101b04 */
.L_x_193:
[----:B------:R-:W-:Y:S05]  /*15a0*/  @!P1 EXIT ;  /* 0x000000000000994d */ /* 0x000fea0003800000 */
[----:B------:R-:W-:Y:S02]  /*15b0*/  ISETP.GE.U32.AND P0, PT, R20, 0x4, PT ;  /* 0x000000041400780c */ /* 0x000fe40003f06070 */
[----:B------:R-:W-:-:S04]  /*15c0*/  LOP3.LUT R0, R0, 0x3, RZ, 0xc0, !PT ;  /* 0x0000000300007812 */ /* 0x000fc800078ec0ff */
[----:B------:R-:W-:-:S07]  /*15d0*/  ISETP.NE.AND P1, PT, R0, RZ, PT ;  /* 0x000000ff0000720c */ /* 0x000fce0003f25270 */
[----:B------:R-:W-:Y:S06]  /*15e0*/  @!P0 BRA `(.L_x_194) ;  /* 0x0000000000448947 */ /* 0x000fec0003800000 */
[----:B---3--:R-:W-:Y:S01]  /*15f0*/  IMAD R19, R6, 0x80, R7 ;  /* 0x0000008006137824 */ /* 0x008fe200078e0207 */
[----:B------:R-:W0:Y:S03]  /*1600*/  LDCU.64 UR6, c[0x0][0x398] ;  /* 0x00007300ff0677ac */ /* 0x000e260008000a00 */
[----:B------:R-:W-:-:S05]  /*1610*/  IMAD.WIDE R16, R19, 0x8, R4 ;  /* 0x0000000813107825 */ /* 0x000fca00078e0204 */
[----:B------:R-:W0:Y:S01]  /*1620*/  LDG.E.64 R8, desc[UR4][R16.64] ;  /* 0x0000000410087981 */ /* 0x000e22000c1e1b00 */
[----:B------:R-:W-:Y:S01]  /*1630*/  IMAD.WIDE R18, R19, 0x8, R2 ;  /* 0x0000000813127825 */ /* 0x000fe200078e0202 */
[----:B0-----:R-:W-:-:S07]  /*1640*/  DMUL R8, R8, UR6 ;  /* 0x0000000608087c28 */ /* 0x001fce0008000000 */
[----:B------:R0:W-:Y:S04]  /*1650*/  STG.E.64 desc[UR4][R18.64], R8 ;  /* 0x0000000812007986 */ /* 0x0001e8000c101b04 */
[----:B------:R-:W2:Y:S02]  /*1660*/  LDG.E.64 R10, desc[UR4][R16.64+0x400] ;  /* 0x00040004100a7981 */ /* 0x000ea4000c1e1b00 */
[----:B--2---:R-:W-:-:S07]  /*1670*/  DMUL R10, R10, UR6 ;  /* 0x000000060a0a7c28 */ /* 0x004fce0008000000 */
[----:B------:R0:W-:Y:S04]  /*1680*/  STG.E.64 desc[UR4][R18.64+0x400], R10 ;  /* 0x0004000a12007986 */ /* 0x0001e8000c101b04 */
[----:B------:R-:W2:Y:S02]  /*1690*/  LDG.E.64 R12, desc[UR4][R16.64+0x800] ;  /* 0x00080004100c7981 */ /* 0x000ea4000c1e1b00 */
[----:B--2---:R-:W-:-:S07]  /*16a0*/  DMUL R12, R12, UR6 ;  /* 0x000000060c0c7c28 */ /* 0x004fce0008000000 */
[----:B------:R0:W-:Y:S04]  /*16b0*/  STG.E.64 desc[UR4][R18.64+0x800], R12 ;  /* 0x0008000c12007986 */ /* 0x0001e8000c101b04 */
[----:B------:R-:W2:Y:S01]  /*16c0*/  LDG.E.64 R14, desc[UR4][R16.64+0xc00] ;  /* 0x000c0004100e7981 */ /* 0x000ea2000c1e1b00 */
[----:B------:R-:W-:Y:S01]  /*16d0*/  VIADD R6, R6, 0x4 ;  /* 0x0000000406067836 */ /* 0x000fe20000000000 */
[----:B--2---:R-:W-:-:S07]  /*16e0*/  DMUL R14, R14, UR6 ;  /* 0x000000060e0e7c28 */ /* 0x004fce0008000000 */
[----:B------:R0:W-:Y:S04]  /*16f0*/  STG.E.64 desc[UR4][R18.64+0xc00], R14 ;  /* 0x000c000e12007986 */ /* 0x0001e8000c101b04 */
.L_x_194:
[----:B------:R-:W-:Y:S05]  /*1700*/  @!P1 EXIT ;  /* 0x000000000000994d */ /* 0x000fea0003800000 */
[----:B0--3--:R-:W-:Y:S01]  /*1710*/  LEA R13, R6, R7, 0x7 ;  /* 0x00000007060d7211 */ /* 0x009fe200078e38ff */
[----:B------:R-:W-:Y:S01]  /*1720*/  IMAD.MOV R0, RZ, RZ, -R0 ;  /* 0x000000ffff007224 */ /* 0x000fe200078e0a00 */
[----:B------:R-:W0:Y:S06]  /*1730*/  LDCU.64 UR6, c[0x0][0x398] ;  /* 0x00007300ff0677ac */ /* 0x000e2c0008000a00 */
.L_x_195:
[----:B------:R-:W-:-:S06]  /*1740*/  IMAD.WIDE R8, R13, 0x8, R4 ;  /* 0x000000080d087825 */ /* 0x000fcc00078e0204 */
[----:B0-----:R-:W0:Y:S01]  /*1750*/  LDG.E.64 R8, desc[UR4][R8.64] ;  /* 0x0000000408087981 */ /* 0x001e22000c1e1b00 */
[----:B------:R-:W-:Y:S02]  /*1760*/  VIADD R0, R0, 0x1 ;  /* 0x0000000100007836 */ /* 0x000fe40000000000 */
[----:B------:R-:W-:-:S03]  /*1770*/  IMAD.WIDE R6, R13, 0x8, R2 ;  /* 0x000000080d067825 */ /* 0x000fc600078e0202 */
[----:B------:R-:W-:Y:S01]  /*1780*/  ISETP.NE.AND P0, PT, R0, RZ, PT ;  /* 0x000000ff0000720c */ /* 0x000fe20003f05270 */
[----:B0-----:R-:W-:-:S07]  /*1790*/  DMUL R10, R8, UR6 ;  /* 0x00000006080a7c28 */ /* 0x001fce0008000000 */
[----:B------:R0:W-:Y:S05]  /*17a0*/  STG.E.64 desc[UR4][R6.64], R10 ;  /* 0x0000000a06007986 */ /* 0x0001ea000c101b04 */
[----:B------:R-:W-:Y:S05]  /*17b0*/  @!P0 EXIT ;  /* 0x000000000000894d */ /* 0x000fea0003800000 */
[----:B------:R-:W-:Y:S01]  /*17c0*/  VIADD R13, R13, 0x80 ;  /* 0x000000800d0d7836 */ /* 0x000fe20000000000 */
[----:B------:R-:W-:Y:S06]  /*17d0*/  BRA `(.L_x_195) ;  /* 0xfffffffc00d87947 */ /* 0x000fec000383ffff */
.L_x_196:
        /* <DEDUP_REMOVED lines=10> */
.L_x_442:


//--------------------- .text._ZN3cub18CUB_300001_SM_10006detail9transform16transform_kernelINS2_10policy_hubILb1EN4cuda3std3__45tupleIJN6thrust24THRUST_300001_SM_1000_NS6detail15normal_iteratorINSA_10device_ptrIdEEEEEEEE10policy1000EiNSB_10functional5actorINSJ_9compositeIJNSJ_16operator_adaptorINS7_10multipliesIvEEEENSK_INSJ_5valueIdEEEENSK_INSJ_8argumentILj0EEEEEEEEEESF_JPdEEEvT0_iT1_T2_DpNS2_10kernel_argIT3_EE --------------------------
	.section	.text._ZN3cub18CUB_300001_SM_10006detail9transform16transform_kernelINS2_10policy_hubILb1EN4cuda3std3__45tupleIJN6thrust24THRUST_300001_SM_1000_NS6detail15normal_iteratorINSA_10device_ptrIdEEEEEEEE10policy1000EiNSB_10functional5actorINSJ_9compositeIJNSJ_16operator_adaptorINS7_10multipliesIvEEEENSK_INSJ_5valueIdEEEENSK_INSJ_8argumentILj0EEEEEEEEEESF_JPdEEEvT0_iT1_T2_DpNS2_10kernel_argIT3_EE,"ax",@progbits
	.align	128
        .global         _ZN3cub18CUB_300001_SM_10006detail9transform16transform_kernelINS2_10policy_hubILb1EN4cuda3std3__45tupleIJN6thrust24THRUST_300001_SM_1000_NS6detail15normal_iteratorINSA_10device_ptrIdEEEEEEEE10policy1000EiNSB_10functional5actorINSJ_9compositeIJNSJ_16operator_adaptorINS7_10multipliesIvEEEENSK_INSJ_5valueIdEEEENSK_INSJ_8argumentILj0EEEEEEEEEESF_JPdEEEvT0_iT1_T2_DpNS2_10kernel_argIT3_EE
        .type           _ZN3cub18CUB_300001_SM_10006detail9transform16transform_kernelINS2_10policy_hubILb1EN4cuda3std3__45tupleIJN6thrust24THRUST_300001_SM_1000_NS6detail15normal_iteratorINSA_10device_ptrIdEEEEEEEE10policy1000EiNSB_10functional5actorINSJ_9compositeIJNSJ_16operator_adaptorINS7_10multipliesIvEEEENSK_INSJ_5valueIdEEEENSK_INSJ_8argumentILj0EEEEEEEEEESF_JPdEEEvT0_iT1_T2_DpNS2_10kernel_argIT3_EE,@function
        .size           _ZN3cub18CUB_300001_SM_10006detail9transform16transform_kernelINS2_10policy_hubILb1EN4cuda3std3__45tupleIJN6thrust24THRUST_300001_SM_1000_NS6detail15normal_iteratorINSA_10device_ptrIdEEEEEEEE10policy1000EiNSB_10functional5actorINSJ_9compositeIJNSJ_16operator_adaptorINS7_10multipliesIvEEEENSK_INSJ_5valueIdEEEENSK_INSJ_8argumentILj0EEEEEEEEEESF_JPdEEEvT0_iT1_T2_DpNS2_10kernel_argIT3_EE,(.L_x_443 - _ZN3cub18CUB_300001_SM_10006detail9transform16transform_kernelINS2_10policy_hubILb1EN4cuda3std3__45tupleIJN6thrust24THRUST_300001_SM_1000_NS6detail15normal_iteratorINSA_10device_ptrIdEEEEEEEE10policy1000EiNSB_10functional5actorINSJ_9compositeIJNSJ_16operator_adaptorINS7_10multipliesIvEEEENSK_INSJ_5valueIdEEEENSK_INSJ_8argumentILj0EEEEEEEEEESF_JPdEEEvT0_iT1_T2_DpNS2_10kernel_argIT3_EE)
        .other          _ZN3cub18CUB_300001_SM_10006detail9transform16transform_kernelINS2_10policy_hubILb1EN4cuda3std3__45tupleIJN6thrust24THRUST_300001_SM_1000_NS6detail15normal_iteratorINSA_10device_ptrIdEEEEEEEE10policy1000EiNSB_10functional5actorINSJ_9compositeIJNSJ_16operator_adaptorINS7_10multipliesIvEEEENSK_INSJ_5valueIdEEEENSK_INSJ_8argumentILj0EEEEEEEEEESF_JPdEEEvT0_iT1_T2_DpNS2_10kernel_argIT3_EE,@"STO_CUDA_ENTRY STV_DEFAULT"
_ZN3cub18CUB_300001_SM_10006detail9transform16transform_kernelINS2_10policy_hubILb1EN4cuda3std3__45tupleIJN6thrust24THRUST_300001_SM_1000_NS6detail15normal_iteratorINSA_10device_ptrIdEEEEEEEE10policy1000EiNSB_10functional5actorINSJ_9compositeIJNSJ_16operator_adaptorINS7_10multipliesIvEEEENSK_INSJ_5valueIdEEEENSK_INSJ_8argumentILj0EEEEEEEEEESF_JPdEEEvT0_iT1_T2_DpNS2_10kernel_argIT3_EE:
.text._ZN3cub18CUB_300001_SM_10006detail9transform16transform_kernelINS2_10policy_hubILb1EN4cuda3std3__45tupleIJN6thrust24THRUST_300001_SM_1000_NS6detail15normal_iteratorINSA_10device_ptrIdEEEEEEEE10policy1000EiNSB_10functional5actorINSJ_9compositeIJNSJ_16operator_adaptorINS7_10multipliesIvEEEENSK_INSJ_5valueIdEEEENSK_INSJ_8argumentILj0EEEEEEEEEESF_JPdEEEvT0_iT1_T2_DpNS2_10kernel_argIT3_EE:
[----:B------:R-:W-:Y:S08]  /*0000*/  LDC R1, c[0x0][0x37c] ;  /* 0x0000df00ff017b82 */ /* 0x000ff00000000800 */
[----:B------:R-:W0:Y:S01]  /*0010*/  LDC.64 R8, c[0x0][0x380] ;  /* 0x0000e000ff087b82 */ /* 0x000e220000000a00 */
[----:B------:R-:W1:Y:S01]  /*0020*/  S2R R0, SR_TID.X ;  /* 0x0000000000007919 */ /* 0x000e620000002100 */
[----:B------:R-:W2:Y:S01]  /*0030*/  LDCU.64 UR6, c[0x0][0x358] ;  /* 0x00006b00ff0677ac */ /* 0x000ea20008000a00 */
[----:B------:R-:W-:Y:S05]  /*0040*/  BSSY.RECONVERGENT B0, `(.L_x_197) ;  /* 0x0000016000007945 */ /* 0x000fea0003800200 */
[----:B------:R-:W3:Y:S08]  /*0050*/  S2UR UR4, SR_CTAID.X ;  /* 0x00000000000479c3 */ /* 0x000ef00000002500 */
[----:B------:R-:W4:Y:S01]  /*0060*/  LDC.64 R2, c[0x0][0x3a8] ;  /* 0x0000ea00ff027b82 */ /* 0x000f220000000a00 */
[----:B0-----:R-:W-:-:S07]  /*0070*/  IMAD.SHL.U32 R7, R9, 0x80, RZ ;  /* 0x0000008009077824 */ /* 0x001fce00078e00ff */
[----:B------:R-:W0:Y:S01]  /*0080*/  LDC.64 R4, c[0x0][0x3a0] ;  /* 0x0000e800ff047b82 */ /* 0x000e220000000a00 */
[----:B---3--:R-:W-:Y:S01]  /*0090*/  IMAD R13, R7, UR4, RZ ;  /* 0x00000004070d7c24 */ /* 0x008fe2000f8e02ff */
[----:B-1----:R-:W-:-:S03]  /*00a0*/  SHF.L.U32 R15, R0, 0x7, RZ ;  /* 0x00000007000f7819 */ /* 0x002fc600000006ff */
[----:B------:R-:W-:-:S05]  /*00b0*/  IMAD.IADD R8, R8, 0x1, -R13 ;  /* 0x0000000108087824 */ /* 0x000fca00078e0a0d */
[CC--:B------:R-:W-:Y:S02]  /*00c0*/  VIMNMX R6, PT, PT, R7.reuse, R8.reuse, PT ;  /* 0x0000000807067248 */ /* 0x0c0fe40003fe0100 */
[----:B------:R-:W-:-:S03]  /*00d0*/  ISETP.GT.AND P0, PT, R7, R8, PT ;  /* 0x000000080700720c */ /* 0x000fc60003f04270 */
[----:B------:R-:W-:-:S05]  /*00e0*/  IMAD.SHL.U32 R12, R6, 0x8, RZ ;  /* 0x00000008060c7824 */ /* 0x000fca00078e00ff */
[----:B------:R-:W-:-:S13]  /*00f0*/  ISETP.GE.AND P1, PT, R15, R12, PT ;  /* 0x0000000c0f00720c */ /* 0x000fda0003f26270 */
[----:B--2-4-:R-:W-:Y:S05]  /*0100*/  @P1 BRA `(.L_x_198) ;  /* 0x0000000000241947 */ /* 0x014fea0003800000 */
[----:B------:R-:W1:Y:S02]  /*0110*/  LDC.64 R10, c[0x0][0x3a8] ;  /* 0x0000ea00ff0a7b82 */ /* 0x000e640000000a00 */
[----:B-1----:R-:W-:-:S04]  /*0120*/  IMAD.WIDE.U32 R10, R0, 0x80, R10 ;  /* 0x00000080000a7825 */ /* 0x002fc800078e000a */
[----:B------:R-:W-:-:S07]  /*0130*/  IMAD.WIDE R10, R13, 0x8, R10 ;  /* 0x000000080d0a7825 */ /* 0x000fce00078e020a */
.L_x_199:
[----:B------:R-:W-:Y:S01]  /*0140*/  VIADD R15, R15, 0x4000 ;  /* 0x000040000f0f7836 */ /* 0x000fe20000000000 */
[----:B------:R1:W-:Y:S04]  /*0150*/  CCTL.E.PF2 [R10] ;  /* 0x000000000a00798f */ /* 0x0003e80000800100 */
[----:B------:R-:W-:Y:S02]  /*0160*/  ISETP.GE.AND P1, PT, R15, R12, PT ;  /* 0x0000000c0f00720c */ /* 0x000fe40003f26270 */
[----:B-1----:R-:W-:-:S04]  /*0170*/  IADD3 R10, P2, PT, R10, 0x4000, RZ ;  /* 0x000040000a0a7810 */ /* 0x002fc80007f5e0ff */
[----:B------:R-:W-:-:S07]  /*0180*/  IADD3.X R11, PT, PT, RZ, R11, RZ, P2, !PT ;  /* 0x0000000bff0b7210 */ /* 0x000fce00017fe4ff */
[----:B------:R-:W-:Y:S05]  /*0190*/  @!P1 BRA `(.L_x_199) ;  /* 0xfffffffc00e89947 */ /* 0x000fea000383ffff */
.L_x_198:
[----:B------:R-:W-:Y:S05]  /*01a0*/  BSYNC.RECONVERGENT B0 ;  /* 0x0000000000007941 */ /* 0x000fea0003800200 */
.L_x_197:
[----:B------:R-:W-:-:S04]  /*01b0*/  IMAD.WIDE R2, R13, 0x8, R2 ;  /* 0x000000080d027825 */ /* 0x000fc800078e0202 */
[----:B0-----:R-:W-:Y:S01]  /*01c0*/  IMAD.WIDE R4, R13, 0x8, R4 ;  /* 0x000000080d047825 */ /* 0x001fe200078e0204 */
[----:B------:R-:W-:Y:S06]  /*01d0*/  @P0 BRA `(.L_x_200) ;  /* 0x0000000800540947 */ /* 0x000fec0003800000 */
        /* <DEDUP_REMOVED lines=9> */
[----:B------:R-:W0:Y:S02]  /*0270*/  LDCU.64 UR4, c[0x0][0x390] ;  /* 0x00007200ff0477ac */ /* 0x000e240008000a00 */
[----:B------:R-:W-:Y:S01]  /*0280*/  VIADD R6, R0, 0x480 ;  /* 0x0000048000067836 */ /* 0x000fe20000000000 */
[----:B------:R-:W-:Y:S02]  /*0290*/  LOP3.LUT R11, R14, 0x2000, RZ, 0xfc, !PT ;  /* 0x000020000e0b7812 */ /* 0x000fe400078efcff */
[----:B------:R-:W-:-:S07]  /*02a0*/  IADD3 R10, PT, PT, -R7, RZ, RZ ;  /* 0x000000ff070a7210 */ /* 0x000fce0007ffe1ff */
.L_x_202:
        /* <DEDUP_REMOVED lines=9> */
[----:B------:R-:W-:Y:S04]  /*0340*/  STG.E.64 desc[UR6][R8.64+-0x1c00], R18 ;  /* 0xffe4001208007986 */ /* 0x000fe8000c101b06 */
        /* <DEDUP_REMOVED lines=15> */
[----:B------:R-:W2:Y:S01]  /*0440*/  LDG.E.64 R16, desc[UR6][R12.64+-0x400] ;  /* 0xfffc00060c107981 */ /* 0x000ea2000c1e1b00 */
[----:B------:R-:W-:Y:S01]  /*0450*/  MOV R18, 0xc00 ;  /* 0x00000c0000127802 */ /* 0x000fe20000000f00 */
[----:B------:R-:W-:Y:S01]  /*0460*/  IMAD.MOV.U32 R19, RZ, RZ, 0x0 ;  /* 0x00000000ff137424 */ /* 0x000fe200078e00ff */
[----:B--2---:R-:W-:-:S07]  /*0470*/  DMUL R24, R16, UR4 ;  /* 0x0000000410187c28 */ /* 0x004fce0008000000 */
[----:B------:R1:W-:Y:S04]  /*0480*/  STG.E.64 desc[UR6][R8.64+-0x400], R24 ;  /* 0xfffc001808007986 */ /* 0x0003e8000c101b06 */
[----:B0-----:R-:W2:Y:S01]  /*0490*/  LDG.E.64 R22, desc[UR6][R12.64] ;  /* 0x000000060c167981 */ /* 0x001ea2000c1e1b00 */
[----:B------:R-:W-:-:S03]  /*04a0*/  IMAD.WIDE R18, R6, 0x8, R18 ;  /* 0x0000000806127825 */ /* 0x000fc600078e0212 */
[----:B------:R-:W-:-:S05]  /*04b0*/  IADD3 R16, P1, PT, R2, R18, RZ ;  /* 0x0000001202107210 */ /* 0x000fca0007f3e0ff */
[----:B------:R-:W-:Y:S01]  /*04c0*/  IMAD.X R17, R3, 0x1, R19, P1 ;  /* 0x0000000103117824 */ /* 0x000fe200008e0613 */
[----:B--2---:R-:W-:-:S07]  /*04d0*/  DMUL R26, R22, UR4 ;  /* 0x00000004161a7c28 */ /* 0x004fce0008000000 */
[----:B------:R0:W-:Y:S04]  /*04e0*/  STG.E.64 desc[UR6][R8.64], R26 ;  /* 0x0000001a08007986 */ /* 0x0001e8000c101b06 */
[----:B------:R-:W2:Y:S01]  /*04f0*/  LDG.E.64 R22, desc[UR6][R16.64+-0xc00] ;  /* 0xfff4000610167981 */ /* 0x000ea2000c1e1b00 */
[----:B------:R-:W-:-:S04]  /*0500*/  IADD3 R18, P1, PT, R4, R18, RZ ;  /* 0x0000001204127210 */ /* 0x000fc80007f3e0ff */
[----:B------:R-:W-:Y:S01]  /*0510*/  IADD3.X R19, PT, PT, R5, R19, RZ, P1, !PT ;  /* 0x0000001305137210 */ /* 0x000fe20000ffe4ff */
        /* <DEDUP_REMOVED lines=26> */
.L_x_201:
[----:B------:R-:W-:Y:S05]  /*06c0*/  @!P0 EXIT ;  /* 0x000000000000894d */ /* 0x000fea0003800000 */
[----:B------:R-:W0:Y:S01]  /*06d0*/  LDCU UR4, c[0x0][0x384] ;  /* 0x00007080ff0477ac */ /* 0x000e220008000800 */
[----:B------:R-:W-:Y:S01]  /*06e0*/  ISETP.GE.U32.AND P0, PT, R20, 0x8, PT ;  /* 0x000000081400780c */ /* 0x000fe20003f06070 */
[----:B0-----:R-:W-:-:S06]  /*06f0*/  ULOP3.LUT UR5, UR4, 0x7, URZ, 0xc0, !UPT ;  /* 0x0000000704057892 */ /* 0x001fcc000f8ec0ff */
[----:B------:R-:W-:-:S06]  /*0700*/  ISETP.NE.AND P1, PT, RZ, UR5, PT ;  /* 0x00000005ff007c0c */ /* 0x000fcc000bf25270 */
[----:B------:R-:W-:Y:S07]  /*0710*/  @!P0 BRA `(.L_x_203) ;  /* 0x0000000000748947 */ /* 0x000fee0003800000 */
[----:B------:R-:W-:Y:S01]  /*0720*/  IMAD R15, R7, 0x80, R0 ;  /* 0x00000080070f7824 */ /* 0x000fe200078e0200 */
[----:B------:R-:W0:Y:S03]  /*0730*/  LDCU.64 UR8, c[0x0][0x390] ;  /* 0x00007200ff0877ac */ /* 0x000e260008000a00 */
[----:B-1----:R-:W-:-:S05]  /*0740*/  IMAD.WIDE R8, R15, 0x8, R2 ;  /* 0x000000080f087825 */ /* 0x002fca00078e0202 */
        /* <DEDUP_REMOVED lines=26> */
.L_x_203:
[----:B------:R-:W-:Y:S05]  /*08f0*/  @!P1 EXIT ;  /* 0x000000000000994d */ /* 0x000fea0003800000 */
[----:B------:R-:W-:Y:S02]  /*0900*/  UISETP.GE.U32.AND UP0, UPT, UR5, 0x4, UPT ;  /* 0x000000040500788c */ /* 0x000fe4000bf06070 */
[----:B------:R-:W-:-:S06]  /*0910*/  ULOP3.LUT UR4, UR4, 0x3, URZ, 0xc0, !UPT ;  /* 0x0000000304047892 */ /* 0x000fcc000f8ec0ff */
[----:B------:R-:W-:Y:S01]  /*0920*/  ISETP.NE.AND P0, PT, RZ, UR4, PT ;  /* 0x00000004ff007c0c */ /* 0x000fe2000bf05270 */
[----:B------:R-:W-:-:S12]  /*0930*/  BRA.U !UP0, `(.L_x_204) ;  /* 0x0000000108447547 */ /* 0x000fd8000b800000 */
[----:B-1-3--:R-:W-:Y:S01]  /*0940*/  LEA R19, R7, R0, 0x7 ;  /* 0x0000000007137211 */ /* 0x00afe200078e38ff */
[----:B------:R-:W0:Y:S04]  /*0950*/  LDCU.64 UR8, c[0x0][0x390] ;  /* 0x00007200ff0877ac */ /* 0x000e280008000a00 */
        /* <DEDUP_REMOVED lines=15> */
.L_x_204:
[----:B------:R-:W-:Y:S05]  /*0a50*/  @!P0 EXIT ;  /* 0x000000000000894d */ /* 0x000fea0003800000 */
[----:B01-3--:R-:W-:Y:S01]  /*0a60*/  IMAD R13, R7, 0x80, R0 ;  /* 0x00000080070d7824 */ /* 0x00bfe200078e0200 */
[----:B------:R-:W0:Y:S01]  /*0a70*/  LDCU.64 UR8, c[0x0][0x390] ;  /* 0x00007200ff0877ac */ /* 0x000e220008000a00 */
[----:B------:R-:W-:-:S12]  /*0a80*/  UIADD3 UR4, UPT, UPT, -UR4, URZ, URZ ;  /* 0x000000ff04047290 */ /* 0x000fd8000fffe1ff */
.L_x_205:
[----:B------:R-:W-:-:S06]  /*0a90*/  IMAD.WIDE R8, R13, 0x8, R2 ;  /* 0x000000080d087825 */ /* 0x000fcc00078e0202 */
[----:B------:R-:W0:Y:S01]  /*0aa0*/  LDG.E.64 R8, desc[UR6][R8.64] ;  /* 0x0000000608087981 */ /* 0x000e22000c1e1b00 */
[C---:B-1----:R-:W-:Y:S01]  /*0ab0*/  IMAD.WIDE R6, R13.reuse, 0x8, R4 ;  /* 0x000000080d067825 */ /* 0x042fe200078e0204 */
[----:B------:R-:W-:Y:S01]  /*0ac0*/  UIADD3 UR4, UPT, UPT, UR4, 0x1, URZ ;  /* 0x0000000104047890 */ /* 0x000fe2000fffe0ff */
[----:B------:R-:W-:-:S03]  /*0ad0*/  IADD3 R13, PT, PT, R13, 0x80, RZ ;  /* 0x000000800d0d7810 */ /* 0x000fc60007ffe0ff */
[----:B------:R-:W-:Y:S01]  /*0ae0*/  UISETP.NE.AND UP0, UPT, UR4, URZ, UPT ;  /* 0x000000ff0400728c */ /* 0x000fe2000bf05270 */
[----:B0-----:R-:W-:-:S07]  /*0af0*/  DMUL R10, R8, UR8 ;  /* 0x00000008080a7c28 */ /* 0x001fce0008000000 */
[----:B------:R1:W-:Y:S01]  /*0b00*/  STG.E.64 desc[UR6][R6.64], R10 ;  /* 0x0000000a06007986 */ /* 0x0003e2000c101b06 */
[----:B------:R-:W-:Y:S05]  /*0b10*/  BRA.U UP0, `(.L_x_205) ;  /* 0xfffffffd00dc7547 */ /* 0x000fea000b83ffff */
[----:B------:R-:W-:Y:S05]  /*0b20*/  EXIT ;  /* 0x000000000000794d */ /* 0x000fea0003800000 */
.L_x_200:
[----:B------:R-:W-:-:S13]  /*0b30*/  ISETP.GE.AND P0, PT, R9, 0x1, PT ;  /* 0x000000010900780c */ /* 0x000fda0003f06270 */
[----:B------:R-:W-:Y:S05]  /*0b40*/  @!P0 EXIT ;  /* 0x000000000000894d */ /* 0x000fea0003800000 */
[C---:B------:R-:W-:Y:S01]  /*0b50*/  ISETP.GE.U32.AND P0, PT, R9.reuse, 0x8, PT ;  /* 0x000000080900780c */ /* 0x040fe20003f06070 */
[----:B------:R-:W-:Y:S01]  /*0b60*/  IMAD.MOV.U32 R7, RZ, RZ, RZ ;  /* 0x000000ffff077224 */ /* 0x000fe200078e00ff */
[----:B------:R-:W-:-:S11]  /*0b70*/  LOP3.LUT R20, R9, 0x7, RZ, 0xc0, !PT ;  /* 0x0000000709147812 */ /* 0x000fd600078ec0ff */
[----:B------:R-:W-:Y:S05]  /*0b80*/  @!P0 BRA `(.L_x_206) ;  /* 0x0000000000f08947 */ /* 0x000fea0003800000 */
[----:B------:R-:W-:Y:S01]  /*0b90*/  LOP3.LUT R7, R9, 0x7ffffff8, RZ, 0xc0, !PT ;  /* 0x7ffffff809077812 */ /* 0x000fe200078ec0ff */
[----:B------:R-:W-:Y:S01]  /*0ba0*/  IMAD.MOV.U32 R10, RZ, RZ, RZ ;  /* 0x000000ffff0a7224 */ /* 0x000fe200078e00ff */
[----:B------:R-:W0:Y:S06]  /*0bb0*/  LDCU.64 UR4, c[0x0][0x390] ;  /* 0x00007200ff0477ac */ /* 0x000e2c0008000a00 */
.L_x_209:
[----:B------:R-:W-:-:S04]  /*0bc0*/  LEA R11, R10, R0, 0x7 ;  /* 0x000000000a0b7211 */ /* 0x000fc800078e38ff */
[----:B------:R-:W-:-:S13]  /*0bd0*/  ISETP.GE.AND P0, PT, R11, R6, PT ;  /* 0x000000060b00720c */ /* 0x000fda0003f06270 */
[C---:B-1----:R-:W-:Y:S01]  /*0be0*/  @!P0 IMAD.WIDE.U32 R12, R11.reuse, 0x8, R2 ;  /* 0x000000080b0c8825 */ /* 0x042fe200078e0002 */
        /* <DEDUP_REMOVED lines=10> */
[----:B------:R-:W-:Y:S02]  /*0c90*/  VIADD R25, R11, 0x100 ;  /* 0x000001000b197836 */ /* 0x000fe40000000000 */
[----:B------:R-:W-:-:S03]  /*0ca0*/  IMAD.WIDE R12, R21, 0x8, R4 ;  /* 0x00000008150c7825 */ /* 0x000fc600078e0204 */
[----:B------:R-:W-:-:S13]  /*0cb0*/  ISETP.GE.AND P0, PT, R25, R6, PT ;  /* 0x000000061900720c */ /* 0x000fda0003f06270 */
[----:B------:R-:W3:Y:S01]  /*0cc0*/  @!P0 LDC.64 R24, c[0x0][0x390] ;  /* 0x0000e400ff188b82 */ /* 0x000ee20000000a00 */
[----:B--2---:R-:W-:-:S07]  /*0cd0*/  @!P1 DMUL R18, R18, R22 ;  /* 0x0000001612129228 */ /* 0x004fce0000000000 */
[----:B------:R2:W-:Y:S04]  /*0ce0*/  @!P1 STG.E.64 desc[UR6][R12.64], R18 ;  /* 0x000000120c009986 */ /* 0x0005e8000c101b06 */
[----:B------:R-:W3:Y:S01]  /*0cf0*/  @!P0 LDG.E.64 R22, desc[UR6][R8.64+0x400] ;  /* 0x0004000608168981 */ /* 0x000ee2000c1e1b00 */
[----:B------:R-:W-:-:S04]  /*0d00*/  IADD3 R21, PT, PT, R11, 0x180, RZ ;  /* 0x000001800b157810 */ /* 0x000fc80007ffe0ff */
[----:B------:R-:W-:-:S13]  /*0d10*/  ISETP.GE.AND P1, PT, R21, R6, PT ;  /* 0x000000061500720c */ /* 0x000fda0003f26270 */
[----:B-1----:R-:W1:Y:S01]  /*0d20*/  @!P1 LDC.64 R16, c[0x0][0x390] ;  /* 0x0000e400ff109b82 */ /* 0x002e620000000a00 */
[----:B---3--:R-:W-:-:S07]  /*0d30*/  @!P0 DMUL R22, R22, R24 ;  /* 0x0000001816168228 */ /* 0x008fce0000000000 */
[----:B------:R3:W-:Y:S04]  /*0d40*/  @!P0 STG.E.64 desc[UR6][R12.64+0x400], R22 ;  /* 0x000400160c008986 */ /* 0x0007e8000c101b06 */
[----:B------:R-:W1:Y:S01]  /*0d50*/  @!P1 LDG.E.64 R14, desc[UR6][R8.64+0x800] ;  /* 0x00080006080e9981 */ /* 0x000e62000c1e1b00 */
[----:B------:R-:W-:-:S05]  /*0d60*/  VIADD R21, R11, 0x200 ;  /* 0x000002000b157836 */ /* 0x000fca0000000000 */
[----:B------:R-:W-:-:S13]  /*0d70*/  ISETP.GE.AND P0, PT, R21, R6, PT ;  /* 0x000000061500720c */ /* 0x000fda0003f06270 */
[----:B--2---:R-:W2:Y:S01]  /*0d80*/  @!P0 LDC.64 R18, c[0x0][0x390] ;  /* 0x0000e400ff128b82 */ /* 0x004ea20000000a00 */
[----:B-1----:R-:W-:-:S07]  /*0d90*/  @!P1 DMUL R14, R14, R16 ;  /* 0x000000100e0e9228 */ /* 0x002fce0000000000 */
[----:B------:R1:W-:Y:S04]  /*0da0*/  @!P1 STG.E.64 desc[UR6][R12.64+0x800], R14 ;  /* 0x0008000e0c009986 */ /* 0x0003e8000c101b06 */
[----:B------:R-:W2:Y:S01]  /*0db0*/  @!P0 LDG.E.64 R16, desc[UR6][R8.64+0xc00] ;  /* 0x000c000608108981 */ /* 0x000ea2000c1e1b00 */
[----:B------:R-:W-:-:S05]  /*0dc0*/  VIADD R21, R11, 0x280 ;  /* 0x000002800b157836 */ /* 0x000fca0000000000 */
[----:B------:R-:W-:-:S13]  /*0dd0*/  ISETP.GE.AND P1, PT, R21, R6, PT ;  /* 0x000000061500720c */ /* 0x000fda0003f26270 */
[----:B---3--:R-:W3:Y:S01]  /*0de0*/  @!P1 LDC.64 R22, c[0x0][0x390] ;  /* 0x0000e400ff169b82 */ /* 0x008ee20000000a00 */
[----:B--2---:R-:W-:-:S07]  /*0df0*/  @!P0 DMUL R16, R16, R18 ;  /* 0x0000001210108228 */ /* 0x004fce0000000000 */
[----:B------:R2:W-:Y:S04]  /*0e00*/  @!P0 STG.E.64 desc[UR6][R12.64+0xc00], R16 ;  /* 0x000c00100c008986 */ /* 0x0005e8000c101b06 */
[----:B------:R-:W3:Y:S01]  /*0e10*/  @!P1 LDG.E.64 R18, desc[UR6][R8.64+0x1000] ;  /* 0x0010000608129981 */ /* 0x000ee2000c1e1b00 */
[----:B------:R-:W-:-:S04]  /*0e20*/  IADD3 R21, PT, PT, R11, 0x300, RZ ;  /* 0x000003000b157810 */ /* 0x000fc80007ffe0ff */
[----:B------:R-:W-:Y:S01]  /*0e30*/  ISETP.GE.AND P0, PT, R21, R6, PT ;  /* 0x000000061500720c */ /* 0x000fe20003f06270 */
[----:B---3--:R-:W-:-:S12]  /*0e40*/  @!P1 DMUL R18, R18, R22 ;  /* 0x0000001612129228 */ /* 0x008fd80000000000 */
[----:B------:R-:W3:Y:S01]  /*0e50*/  @!P0 LDC.64 R22, c[0x0][0x390] ;  /* 0x0000e400ff168b82 */ /* 0x000ee20000000a00 */
[----:B------:R2:W-:Y:S04]  /*0e60*/  @!P1 STG.E.64 desc[UR6][R12.64+0x1000], R18 ;  /* 0x001000120c009986 */ /* 0x0005e8000c101b06 */
[----:B-1----:R-:W3:Y:S01]  /*0e70*/  @!P0 LDG.E.64 R14, desc[UR6][R8.64+0x1400] ;  /* 0x00140006080e8981 */ /* 0x002ee2000c1e1b00 */
[----:B------:R-:W-:Y:S01]  /*0e80*/  VIADD R11, R11, 0x380 ;  /* 0x000003800b0b7836 */ /* 0x000fe20000000000 */
[----:B------:R-:W-:Y:S01]  /*0e90*/  BSSY.RECONVERGENT B0, `(.L_x_207) ;  /* 0x000000a000007945 */ /* 0x000fe20003800200 */
[----:B------:R-:W-:-:S05]  /*0ea0*/  VIADD R10, R10, 0x8 ;  /* 0x000000080a0a7836 */ /* 0x000fca0000000000 */
[----:B------:R-:W-:Y:S01]  /*0eb0*/  ISETP.NE.AND P1, PT, R10, R7, PT ;  /* 0x000000070a00720c */ /* 0x000fe20003f25270 */
[----:B---3--:R-:W-:-:S07]  /*0ec0*/  @!P0 DMUL R14, R14, R22 ;  /* 0x000000160e0e8228 */ /* 0x008fce0000000000 */
[----:B------:R2:W-:Y:S01]  /*0ed0*/  @!P0 STG.E.64 desc[UR6][R12.64+0x1400], R14 ;  /* 0x0014000e0c008986 */ /* 0x0005e2000c101b06 */
[----:B------:R-:W-:-:S13]  /*0ee0*/  ISETP.GE.AND P0, PT, R11, R6, PT ;  /* 0x000000060b00720c */ /* 0x000fda0003f06270 */
[----:B--2---:R-:W-:Y:S05]  /*0ef0*/  @P0 BRA `(.L_x_208) ;  /* 0x00000000000c0947 */ /* 0x004fea0003800000 */
[----:B------:R-:W0:Y:S02]  /*0f00*/  LDG.E.64 R8, desc[UR6][R8.64+0x1800] ;  /* 0x0018000608087981 */ /* 0x000e24000c1e1b00 */
[----:B0-----:R-:W-:-:S07]  /*0f10*/  DMUL R14, R8, UR4 ;  /* 0x00000004080e7c28 */ /* 0x001fce0008000000 */
[----:B------:R1:W-:Y:S04]  /*0f20*/  STG.E.64 desc[UR6][R12.64+0x1800], R14 ;  /* 0x0018000e0c007986 */ /* 0x0003e8000c101b06 */
.L_x_208:
[----:B0-----:R-:W-:Y:S05]  /*0f30*/  BSYNC.RECONVERGENT B0 ;  /* 0x0000000000007941 */ /* 0x001fea0003800200 */
.L_x_207:
[----:B------:R-:W-:Y:S05]  /*0f40*/  @P1 BRA `(.L_x_209) ;  /* 0xfffffffc001c1947 */ /* 0x000fea000383ffff */
.L_x_206:
[----:B------:R-:W-:-:S13]  /*0f50*/  ISETP.NE.AND P0, PT, R20, RZ, PT ;  /* 0x000000ff1400720c */ /* 0x000fda0003f05270 */
[----:B------:R-:W-:Y:S05]  /*0f60*/  @!P0 EXIT ;  /* 0x000000000000894d */ /* 0x000fea0003800000 */
[----:B------:R-:W0:Y:S01]  /*0f70*/  LDC R8, c[0x0][0x384] ;  /* 0x0000e100ff087b82 */ /* 0x000e220000000800 */
[----:B------:R-:W-:Y:S02]  /*0f80*/  ISETP.GE.U32.AND P1, PT, R20, 0x4, PT ;  /* 0x000000041400780c */ /* 0x000fe40003f26070 */
[----:B0-----:R-:W-:-:S04]  /*0f90*/  LOP3.LUT R22, R8, 0x3, RZ, 0xc0, !PT ;  /* 0x0000000308167812 */ /* 0x001fc800078ec0ff */
[----:B------:R-:W-:-:S07]  /*0fa0*/  ISETP.NE.AND P0, PT, R22, RZ, PT ;  /* 0x000000ff1600720c */ /* 0x000fce0003f05270 */
[----:B------:R-:W-:Y:S06]  /*0fb0*/  @!P1 BRA `(.L_x_210) ;  /* 0x0000000000849947 */ /* 0x000fec0003800000 */
[----:B------:R-:W-:-:S04]  /*0fc0*/  LEA R9, R7, R0, 0x7 ;  /* 0x0000000007097211 */ /* 0x000fc800078e38ff */
[----:B------:R-:W-:-:S13]  /*0fd0*/  ISETP.GE.AND P2, PT, R9, R6, PT ;  /* 0x000000060900720c */ /* 0x000fda0003f46270 */
[C---:B------:R-:W-:Y:S01]  /*0fe0*/  @!P2 IMAD.WIDE R10, R9.reuse, 0x8, R2 ;  /* 0x00000008090aa825 */ /* 0x040fe200078e0202 */
[----:B-1----:R-:W0:Y:S05]  /*0ff0*/  @!P2 LDC.64 R12, c[0x0][0x390] ;  /* 0x0000e400ff0cab82 */ /* 0x002e2a0000000a00 */
        /* <DEDUP_REMOVED lines=10> */
[----:B------:R-:W-:Y:S01]  /*10a0*/  ISETP.GE.AND P2, PT, R23, R6, PT ;  /* 0x000000061700720c */ /* 0x000fe20003f46270 */
[----:B-1----:R-:W-:-:S12]  /*10b0*/  @!P1 DMUL R10, R16, R18 ;  /* 0x00000012100a9228 */ /* 0x002fd80000000000 */
[----:B------:R-:W1:Y:S01]  /*10c0*/  @!P2 LDC.64 R24, c[0x0][0x390] ;  /* 0x0000e400ff18ab82 */ /* 0x000e620000000a00 */
[----:B------:R-:W-:-:S04]  /*10d0*/  @!P1 IMAD.WIDE R18, R21, 0x8, R4 ;  /* 0x0000000815129825 */ /* 0x000fc800078e0204 */
[----:B------:R-:W-:Y:S01]  /*10e0*/  @!P2 IMAD.WIDE R20, R23, 0x8, R2 ;  /* 0x000000081714a825 */ /* 0x000fe200078e0202 */
[----:B------:R2:W-:Y:S05]  /*10f0*/  @!P1 STG.E.64 desc[UR6][R18.64], R10 ;  /* 0x0000000a12009986 */ /* 0x0005ea000c101b06 */
[----:B------:R-:W1:Y:S01]  /*1100*/  @!P2 LDG.E.64 R20, desc[UR6][R20.64] ;  /* 0x000000061414a981 */ /* 0x000e62000c1e1b00 */
[----:B------:R-:W-:Y:S01]  /*1110*/  IADD3 R9, PT, PT, R9, 0x180, RZ ;  /* 0x0000018009097810 */ /* 0x000fe20007ffe0ff */
[----:B0-----:R-:W-:-:S03]  /*1120*/  @!P2 IMAD.WIDE R14, R23, 0x8, R4 ;  /* 0x00000008170ea825 */ /* 0x001fc600078e0204 */
[----:B------:R-:W-:-:S13]  /*1130*/  ISETP.GE.AND P1, PT, R9, R6, PT ;  /* 0x000000060900720c */ /* 0x000fda0003f26270 */
[C---:B------:R-:W-:Y:S01]  /*1140*/  @!P1 IMAD.WIDE R16, R9.reuse, 0x8, R2 ;  /* 0x0000000809109825 */ /* 0x040fe200078e0202 */
[----:B-1----:R-:W-:Y:S01]  /*1150*/  @!P2 DMUL R12, R20, R24 ;  /* 0x00000018140ca228 */ /* 0x002fe20000000000 */
[----:B------:R-:W0:Y:S06]  /*1160*/  @!P1 LDC.64 R24, c[0x0][0x390] ;  /* 0x0000e400ff189b82 */ /* 0x000e2c0000000a00 */
[----:B------:R3:W-:Y:S04]  /*1170*/  @!P2 STG.E.64 desc[UR6][R14.64], R12 ;  /* 0x0000000c0e00a986 */ /* 0x0007e8000c101b06 */
[----:B------:R-:W0:Y:S01]  /*1180*/  @!P1 LDG.E.64 R16, desc[UR6][R16.64] ;  /* 0x0000000610109981 */ /* 0x000e22000c1e1b00 */
[----:B--2---:R-:W-:-:S04]  /*1190*/  @!P1 IMAD.WIDE R18, R9, 0x8, R4 ;  /* 0x0000000809129825 */ /* 0x004fc800078e0204 */
[----:B------:R-:W-:Y:S01]  /*11a0*/  VIADD R7, R7, 0x4 ;  /* 0x0000000407077836 */ /* 0x000fe20000000000 */
[----:B0-----:R-:W-:-:S07]  /*11b0*/  @!P1 DMUL R10, R16, R24 ;  /* 0x00000018100a9228 */ /* 0x001fce0000000000 */
[----:B------:R3:W-:Y:S04]  /*11c0*/  @!P1 STG.E.64 desc[UR6][R18.64], R10 ;  /* 0x0000000a12009986 */ /* 0x0007e8000c101b06 */
.L_x_210:
[----:B------:R-:W-:Y:S05]  /*11d0*/  @!P0 EXIT ;  /* 0x000000000000894d */ /* 0x000fea0003800000 */
[----:B------:R-:W-:Y:S02]  /*11e0*/  ISETP.NE.AND P1, PT, R22, 0x1, PT ;  /* 0x000000011600780c */ /* 0x000fe40003f25270 */
[----:B------:R-:W-:-:S04]  /*11f0*/  LOP3.LUT R8, R8, 0x1, RZ, 0xc0, !PT ;  /* 0x0000000108087812 */ /* 0x000fc800078ec0ff */
[----:B------:R-:W-:-:S07]  /*1200*/  ISETP.NE.U32.AND P0, PT, R8, 0x1, PT ;  /* 0x000000010800780c */ /* 0x000fce0003f05070 */
[----:B------:R-:W-:Y:S06]  /*1210*/  @!P1 BRA `(.L_x_211) ;  /* 0x0000000000449947 */ /* 0x000fec0003800000 */
[----:B-1-3--:R-:W-:-:S05]  /*1220*/  IMAD R13, R7, 0x80, R0 ;  /* 0x00000080070d7824 */ /* 0x00afca00078e0200 */
[----:B------:R-:W-:-:S13]  /*1230*/  ISETP.GE.AND P1, PT, R13, R6, PT ;  /* 0x000000060d00720c */ /* 0x000fda0003f26270 */
[C---:B------:R-:W-:Y:S01]  /*1240*/  @!P1 IMAD.WIDE R8, R13.reuse, 0x8, R2 ;  /* 0x000000080d089825 */ /* 0x040fe200078e0202 */
[----:B------:R-:W0:Y:S05]  /*1250*/  @!P1 LDC.64 R10, c[0x0][0x390] ;  /* 0x0000e400ff0a9b82 */ /* 0x000e2a0000000a00 */
[----:B------:R-:W0:Y:S01]  /*1260*/  @!P1 LDG.E.64 R8, desc[UR6][R8.64] ;  /* 0x0000000608089981 */ /* 0x000e22000c1e1b00 */
[C---:B------:R-:W-:Y:S01]  /*1270*/  IADD3 R19, PT, PT, R13.reuse, 0x80, RZ ;  /* 0x000000800d137810 */ /* 0x040fe20007ffe0ff */
        /* <DEDUP_REMOVED lines=11> */
.L_x_211:
[----:B------:R-:W-:Y:S05]  /*1330*/  @P0 EXIT ;  /* 0x000000000000094d */ /* 0x000fea0003800000 */
[----:B0-----:R-:W-:-:S04]  /*1340*/  LEA R9, R7, R0, 0x7 ;  /* 0x0000000007097211 */ /* 0x001fc800078e38ff */
        /* <DEDUP_REMOVED lines=9> */
.L_x_212:
        /* <DEDUP_REMOVED lines=10> */
.L_x_443:


//--------------------- .text._ZN3cub18CUB_300001_SM_10006detail9transform16transform_kernelINS2_10policy_hubILb1EN4cuda3std3__45tupleIJN6thrust24THRUST_300001_SM_1000_NS6detail15normal_iteratorINSA_10device_ptrIdEEEEEEEE10policy1000El8functionSF_JPdEEEvT0_iT1_T2_DpNS2_10kernel_argIT3_EE --------------------------
	.section	.text._ZN3cub18CUB_300001_SM_10006detail9transform16transform_kernelINS2_10policy_hubILb1EN4cuda3std3__45tupleIJN6thrust24THRUST_300001_SM_1000_NS6detail15normal_iteratorINSA_10device_ptrIdEEEEEEEE10policy1000El8functionSF_JPdEEEvT0_iT1_T2_DpNS2_10kernel_argIT3_EE,"ax",@progbits
	.align	128
        .global         _ZN3cub18CUB_300001_SM_10006detail9transform16transform_kernelINS2_10policy_hubILb1EN4cuda3std3__45tupleIJN6thrust24THRUST_300001_SM_1000_NS6detail15normal_iteratorINSA_10device_ptrIdEEEEEEEE10policy1000El8functionSF_JPdEEEvT0_iT1_T2_DpNS2_10kernel_argIT3_EE
        .type           _ZN3cub18CUB_300001_SM_10006detail9transform16transform_kernelINS2_10policy_hubILb1EN4cuda3std3__45tupleIJN6thrust24THRUST_300001_SM_1000_NS6detail15normal_iteratorINSA_10device_ptrIdEEEEEEEE10policy1000El8functionSF_JPdEEEvT0_iT1_T2_DpNS2_10kernel_argIT3_EE,@function
        .size           _ZN3cub18CUB_300001_SM_10006detail9transform16transform_kernelINS2_10policy_hubILb1EN4cuda3std3__45tupleIJN6thrust24THRUST_300001_SM_1000_NS6detail15normal_iteratorINSA_10device_ptrIdEEEEEEEE10policy1000El8functionSF_JPdEEEvT0_iT1_T2_DpNS2_10kernel_argIT3_EE,(.L_x_434 - _ZN3cub18CUB_300001_SM_10006detail9transform16transform_kernelINS2_10policy_hubILb1EN4cuda3std3__45tupleIJN6thrust24THRUST_300001_SM_1000_NS6detail15normal_iteratorINSA_10device_ptrIdEEEEEEEE10policy1000El8functionSF_JPdEEEvT0_iT1_T2_DpNS2_10kernel_argIT3_EE)
        .other          _ZN3cub18CUB_300001_SM_10006detail9transform16transform_kernelINS2_10policy_hubILb1EN4cuda3std3__45tupleIJN6thrust24THRUST_300001_SM_1000_NS6detail15normal_iteratorINSA_10device_ptrIdEEEEEEEE10policy1000El8functionSF_JPdEEEvT0_iT1_T2_DpNS2_10kernel_argIT3_EE,@"STO_CUDA_ENTRY STV_DEFAULT"
_ZN3cub18CUB_300001_SM_10006detail9transform16transform_kernelINS2_10policy_hubILb1EN4cuda3std3__45tupleIJN6thrust24THRUST_300001_SM_1000_NS6detail15normal_iteratorINSA_10device_ptrIdEEEEEEEE10policy1000El8functionSF_JPdEEEvT0_iT1_T2_DpNS2_10kernel_argIT3_EE:
.text._ZN3cub18CUB_300001_SM_10006detail9transform16transform_kernelINS2_10policy_hubILb1EN4cuda3std3__45tupleIJN6thrust24THRUST_300001_SM_1000_NS6detail15normal_iteratorINSA_10device_ptrIdEEEEEEEE10policy1000El8functionSF_JPdEEEvT0_iT1_T2_DpNS2_10kernel_argIT3_EE:
[----:B------:R-:W-:Y:S01]  /*0000*/  LDC R1, c[0x0][0x37c] ;  /* 0x0000df00ff017b82 */ /* 0x000fe20000000800 */
[----:B------:R-:W0:Y:S07]  /*0010*/  LDCU UR18, c[0x0][0x388] ;  /* 0x00007100ff1277ac */ /* 0x000e2e0008000800 */
[----:B------:R-:W1:Y:S01]  /*0020*/  S2UR UR6, SR_CTAID.X ;  /* 0x00000000000679c3 */ /* 0x000e620000002500 */
[----:B------:R-:W2:Y:S01]  /*0030*/  S2R R4, SR_TID.X ;  /* 0x0000000000047919 */ /* 0x000ea20000002100 */
[----:B------:R-:W-:Y:S01]  /*0040*/  BSSY.RECONVERGENT B0, `(.L_x_213) ;  /* 0x000001c000007945 */ /* 0x000fe20003800200 */
[----:B------:R-:W3:Y:S01]  /*0050*/  LDCU.64 UR10, c[0x0][0x380] ;  /* 0x00007000ff0a77ac */ /* 0x000ee20008000a00 */
[----:B0-----:R-:W-:-:S04]  /*0060*/  USHF.L.U32 UR16, UR18, 0x7, URZ ;  /* 0x0000000712107899 */ /* 0x001fc800080006ff */
[----:B------:R-:W-:Y:S02]  /*0070*/  USHF.R.S32.HI UR7, URZ, 0x1f, UR16 ;  /* 0x0000001fff077899 */ /* 0x000fe40008011410 */
[----:B-1----:R-:W-:Y:S02]  /*0080*/  UIMAD.WIDE.U32 UR4, UR16, UR6, URZ ;  /* 0x00000006100472a5 */ /* 0x002fe4000f8e00ff */
[----:B------:R-:W-:Y:S02]  /*0090*/  UIMAD UR9, UR7, UR6, URZ ;  /* 0x00000006070972a4 */ /* 0x000fe4000f8e02ff */
[----:B---3--:R-:W-:Y:S02]  /*00a0*/  UIADD3 UR8, UP1, UPT, -UR4, UR10, URZ ;  /* 0x0000000a04087290 */ /* 0x008fe4000ff3e1ff */
[----:B------:R-:W-:Y:S02]  /*00b0*/  UIADD3 UR9, UPT, UPT, UR5, UR9, URZ ;  /* 0x0000000905097290 */ /* 0x000fe4000fffe0ff */
[----:B------:R-:W-:Y:S01]  /*00c0*/  UISETP.LT.U32.AND UP0, UPT, UR8, UR16, UPT ;  /* 0x000000100800728c */ /* 0x000fe2000bf01070 */
[----:B--2---:R-:W-:Y:S01]  /*00d0*/  IMAD.SHL.U32 R0, R4, 0x80, RZ ;  /* 0x0000008004007824 */ /* 0x004fe200078e00ff */
[----:B------:R-:W-:-:S04]  /*00e0*/  UIADD3.X UR6, UPT, UPT, ~UR9, UR11, URZ, UP1, !UPT ;  /* 0x0000000b09067290 */ /* 0x000fc80008ffe5ff */
[----:B------:R-:W-:-:S04]  /*00f0*/  UISETP.LT.AND.EX UP0, UPT, UR6, UR7, UPT, UP0 ;  /* 0x000000070600728c */ /* 0x000fc8000bf01300 */
[----:B------:R-:W-:-:S04]  /*0100*/  USEL UR8, UR8, UR16, UP0 ;  /* 0x0000001008087287 */ /* 0x000fc80008000000 */
[----:B------:R-:W-:-:S06]  /*0110*/  USHF.L.U32 UR10, UR8, 0x3, URZ ;  /* 0x00000003080a7899 */ /* 0x000fcc00080006ff */
[----:B------:R-:W-:-:S13]  /*0120*/  ISETP.GE.AND P0, PT, R0, UR10, PT ;  /* 0x0000000a00007c0c */ /* 0x000fda000bf06270 */
[----:B------:R-:W-:Y:S05]  /*0130*/  @P0 BRA `(.L_x_214) ;  /* 0x0000000000300947 */ /* 0x000fea0003800000 */
[----:B------:R-:W0:Y:S02]  /*0140*/  LDCU.64 UR6, c[0x0][0x398] ;  /* 0x00007300ff0677ac */ /* 0x000e240008000a00 */
[----:B0-----:R-:W-:-:S04]  /*0150*/  ULEA UR6, UP0, UR4, UR6, 0x3 ;  /* 0x0000000604067291 */ /* 0x001fc8000f8018ff */
[----:B------:R-:W-:Y:S02]  /*0160*/  ULEA.HI.X UR7, UR4, UR7, UR9, 0x3, UP0 ;  /* 0x0000000704077291 */ /* 0x000fe400080f1c09 */
[----:B------:R-:W-:-:S04]  /*0170*/  IMAD.U32 R2, RZ, RZ, UR6 ;  /* 0x00000006ff027e24 */ /* 0x000fc8000f8e00ff */
[----:B------:R-:W-:Y:S02]  /*0180*/  IMAD.U32 R3, RZ, RZ, UR7 ;  /* 0x00000007ff037e24 */ /* 0x000fe4000f8e00ff */
[----:B------:R-:W-:-:S07]  /*0190*/  IMAD.WIDE.U32 R2, R4, 0x80, R2 ;  /* 0x0000008004027825 */ /* 0x000fce00078e0002 */
.L_x_215:
[----:B------:R-:W-:Y:S01]  /*01a0*/  IADD3 R0, PT, PT, R0, 0x4000, RZ ;  /* 0x0000400000007810 */ /* 0x000fe20007ffe0ff */
[----:B------:R0:W-:Y:S03]  /*01b0*/  CCTL.E.PF2 [R2] ;  /* 0x000000000200798f */ /* 0x0001e60000800100 */
[----:B------:R-:W-:Y:S02]  /*01c0*/  ISETP.GE.AND P0, PT, R0, UR10, PT ;  /* 0x0000000a00007c0c */ /* 0x000fe4000bf06270 */
[----:B0-----:R-:W-:-:S05]  /*01d0*/  IADD3 R2, P1, PT, R2, 0x4000, RZ ;  /* 0x0000400002027810 */ /* 0x001fca0007f3e0ff */
[----:B------:R-:W-:-:S06]  /*01e0*/  IMAD.X R3, RZ, RZ, R3, P1 ;  /* 0x000000ffff037224 */ /* 0x000fcc00008e0603 */
[----:B------:R-:W-:Y:S05]  /*01f0*/  @!P0 BRA `(.L_x_215) ;  /* 0xfffffffc00e88947 */ /* 0x000fea000383ffff */
.L_x_214:
[----:B------:R-:W-:Y:S05]  /*0200*/  BSYNC.RECONVERGENT B0 ;  /* 0x0000000000007941 */ /* 0x000fea0003800200 */
.L_x_213:
[----:B------:R-:W0:Y:S01]  /*0210*/  LDCU.128 UR12, c[0x0][0x390] ;  /* 0x00007200ff0c77ac */ /* 0x000e220008000c00 */
[----:B------:R-:W-:Y:S02]  /*0220*/  USHF.L.U32 UR17, UR4, 0x3, URZ ;  /* 0x0000000304117899 */ /* 0x000fe400080006ff */
[----:B------:R-:W-:Y:S01]  /*0230*/  USHF.L.U64.HI UR5, UR4, 0x3, UR9 ;  /* 0x0000000304057899 */ /* 0x000fe20008010209 */
[----:B------:R-:W1:Y:S01]  /*0240*/  LDCU.64 UR10, c[0x0][0x358] ;  /* 0x00006b00ff0a77ac */ /* 0x000e620008000a00 */
[----:B0-----:R-:W-:Y:S02]  /*0250*/  UIADD3 UR4, UP0, UPT, UR17, UR14, URZ ;  /* 0x0000000e11047290 */ /* 0x001fe4000ff1e0ff */
[----:B------:R-:W-:Y:S02]  /*0260*/  UIADD3 UR6, UP1, UPT, UR17, UR12, URZ ;  /* 0x0000000c11067290 */ /* 0x000fe4000ff3e0ff */
[----:B------:R-:W-:Y:S02]  /*0270*/  UIADD3.X UR9, UPT, UPT, UR5, UR15, URZ, UP0, !UPT ;  /* 0x0000000f05097290 */ /* 0x000fe400087fe4ff */
[----:B------:R-:W-:Y:S01]  /*0280*/  UISETP.NE.AND UP0, UPT, UR16, UR8, UPT ;  /* 0x000000081000728c */ /* 0x000fe2000bf05270 */
[----:B------:R-:W-:Y:S01]  /*0290*/  IMAD.U32 R12, RZ, RZ, UR4 ;  /* 0x00000004ff0c7e24 */ /* 0x000fe2000f8e00ff */
[----:B------:R-:W-:-:S02]  /*02a0*/  UIADD3.X UR7, UPT, UPT, UR5, UR13, URZ, UP1, !UPT ;  /* 0x0000000d05077290 */ /* 0x000fc40008ffe4ff */
[----:B------:R-:W-:Y:S01]  /*02b0*/  IMAD.U32 R13, RZ, RZ, UR9 ;  /* 0x00000009ff0d7e24 */ /* 0x000fe2000f8e00ff */
[----:B------:R-:W-:Y:S01]  /*02c0*/  UMOV UR12, 0x40100000 ;  /* 0x40100000000c7882 */ /* 0x000fe20000000000 */
[----:B------:R-:W-:-:S03]  /*02d0*/  UMOV UR4, URZ ;  /* 0x000000ff00047c82 */ /* 0x000fc60008000000 */
[----:B-1----:R-:W-:Y:S05]  /*02e0*/  BRA.U !UP0, `(.L_x_216) ;  /* 0x0000001d08447547 */ /* 0x002fea000b800000 */
[----:B------:R-:W-:-:S06]  /*02f0*/  UISETP.GE.AND UP0, UPT, UR18, 0x1, UPT ;  /* 0x000000011200788c */ /* 0x000fcc000bf06270 */
[----:B------:R-:W-:-:S13]  /*0300*/  PLOP3.LUT P0, PT, PT, PT, UP0, 0x80, 0x8 ;  /* 0x000000000008781c */ /* 0x000fda0003f0f008 */
[----:B------:R-:W-:Y:S05]  /*0310*/  @!P0 EXIT ;  /* 0x000000000000894d */ /* 0x000fea0003800000 */
[----:B------:R-:W-:Y:S01]  /*0320*/  UISETP.GE.U32.AND UP0, UPT, UR18, 0x8, UPT ;  /* 0x000000081200788c */ /* 0x000fe2000bf06070 */
[----:B------:R-:W-:Y:S01]  /*0330*/  HFMA2 R27, -RZ, RZ, 0, 0 ;  /* 0x00000000ff1b7431 */ /* 0x000fe200000001ff */
[----:B------:R-:W-:-:S07]  /*0340*/  ULOP3.LUT UR9, UR18, 0x7, URZ, 0xc0, !UPT ;  /* 0x0000000712097892 */ /* 0x000fce000f8ec0ff */
[----:B------:R-:W-:Y:S05]  /*0350*/  BRA.U !UP0, `(.L_x_217) ;  /* 0x0000000d08947547 */ /* 0x000fea000b800000 */
[----:B------:R-:W-:Y:S01]  /*0360*/  ULOP3.LUT UR5, UR18, 0x7ffffff8, URZ, 0xc0, !UPT ;  /* 0x7ffffff812057892 */ /* 0x000fe2000f8ec0ff */
[----:B------:R-:W-:-:S05]  /*0370*/  IMAD.MOV.U32 R24, RZ, RZ, RZ ;  /* 0x000000ffff187224 */ /* 0x000fca00078e00ff */
[----:B------:R-:W-:-:S07]  /*0380*/  IMAD.U32 R27, RZ, RZ, UR5 ;  /* 0x00000005ff1b7e24 */ /* 0x000fce000f8e00ff */
.L_x_250:
[----:B0-----:R-:W0:Y:S01]  /*0390*/  S2R R0, SR_TID.X ;  /* 0x0000000000007919 */ /* 0x001e220000002100 */
[----:B------:R-:W-:Y:S01]  /*03a0*/  BSSY.RECONVERGENT B1, `(.L_x_218) ;  /* 0x000001f000017945 */ /* 0x000fe20003800200 */
[C---:B0-----:R-:W-:Y:S01]  /*03b0*/  IMAD R3, R24.reuse, 0x80, R0 ;  /* 0x0000008018037824 */ /* 0x041fe200078e0200 */
[----:B------:R-:W-:-:S04]  /*03c0*/  IADD3 R24, PT, PT, R24, 0x8, RZ ;  /* 0x0000000818187810 */ /* 0x000fc80007ffe0ff */
[----:B------:R-:W-:Y:S02]  /*03d0*/  ISETP.GE.AND P0, PT, R3, UR8, PT ;  /* 0x0000000803007c0c */ /* 0x000fe4000bf06270 */
[----:B------:R-:W-:-:S11]  /*03e0*/  ISETP.NE.AND P1, PT, R24, R27, PT ;  /* 0x0000001b1800720c */ /* 0x000fd60003f25270 */
[----:B-1234-:R-:W-:Y:S05]  /*03f0*/  @P0 BRA `(.L_x_219) ;  /* 0x0000000000640947 */ /* 0x01efea0003800000 */
[----:B------:R-:W-:-:S06]  /*0400*/  IMAD.WIDE.U32 R6, R3, 0x8, R12 ;  /* 0x0000000803067825 */ /* 0x000fcc00078e000c */
[----:B------:R-:W2:Y:S01]  /*0410*/  LDG.E.64 R6, desc[UR10][R6.64] ;  /* 0x0000000a06067981 */ /* 0x000ea2000c1e1b00 */
[----:B------:R-:W-:Y:S01]  /*0420*/  IMAD.MOV.U32 R8, RZ, RZ, 0x1 ;  /* 0x00000001ff087424 */ /* 0x000fe200078e00ff */
[----:B------:R-:W-:Y:S01]  /*0430*/  BSSY.RECONVERGENT B2, `(.L_x_220) ;  /* 0x0000012000027945 */ /* 0x000fe20003800200 */
[----:B--2---:R-:W-:-:S06]  /*0440*/  DFMA R4, R6, R6, 1 ;  /* 0x3ff000000604742b */ /* 0x004fcc0000000006 */
[----:B------:R-:W0:Y:S02]  /*0450*/  MUFU.RCP64H R9, R5 ;  /* 0x0000000500097308 */ /* 0x000e240000001800 */
[----:B0-----:R-:W-:-:S08]  /*0460*/  DFMA R10, -R4, R8, 1 ;  /* 0x3ff00000040a742b */ /* 0x001fd00000000108 */
[----:B------:R-:W-:-:S08]  /*0470*/  DFMA R10, R10, R10, R10 ;  /* 0x0000000a0a0a722b */ /* 0x000fd0000000000a */
[----:B------:R-:W-:-:S08]  /*0480*/  DFMA R10, R8, R10, R8 ;  /* 0x0000000a080a722b */ /* 0x000fd00000000008 */
[----:B------:R-:W-:-:S08]  /*0490*/  DFMA R8, -R4, R10, 1 ;  /* 0x3ff000000408742b */ /* 0x000fd0000000010a */
[----:B------:R-:W-:-:S08]  /*04a0*/  DFMA R8, R10, R8, R10 ;  /* 0x000000080a08722b */ /* 0x000fd0000000000a */
[----:B------:R-:W-:-:S08]  /*04b0*/  DMUL R18, R8, 4 ;  /* 0x4010000008127828 */ /* 0x000fd00000000000 */
[----:B------:R-:W-:-:S08]  /*04c0*/  DFMA R10, -R4, R18, 4 ;  /* 0x40100000040a742b */ /* 0x000fd00000000112 */
[----:B------:R-:W-:-:S10]  /*04d0*/  DFMA R18, R8, R10, R18 ;  /* 0x0000000a0812722b */ /* 0x000fd40000000012 */
[----:B------:R-:W-:-:S05]  /*04e0*/  FFMA R0, RZ, R5, R19 ;  /* 0x00000005ff007223 */ /* 0x000fca0000000013 */
[----:B------:R-:W-:-:S13]  /*04f0*/  FSETP.GT.AND P0, PT, |R0|, 1.469367938527859385e-39, PT ;  /* 0x001000000000780b */ /* 0x000fda0003f04200 */
[----:B------:R-:W-:Y:S05]  /*0500*/  @P0 BRA `(.L_x_221) ;  /* 0x0000000000100947 */ /* 0x000fea0003800000 */
[----:B------:R-:W-:Y:S01]  /*0510*/  IMAD.MOV.U32 R2, RZ, RZ, R5 ;  /* 0x000000ffff027224 */ /* 0x000fe200078e0005 */
[----:B------:R-:W-:-:S07]  /*0520*/  MOV R0, 0x540 ;  /* 0x0000054000007802 */ /* 0x000fce0000000f00 */
[----:B------:R-:W-:Y:S05]  /*0530*/  CALL.REL.NOINC `($__internal_0_$__cuda_sm20_div_rn_f64_full) ;  /* 0x0000003000ec7944 */ /* 0x000fea0003c00000 */
[----:B------:R-:W-:-:S07]  /*0540*/  IMAD.MOV.U32 R18, RZ, RZ, R2 ;  /* 0x000000ffff127224 */ /* 0x000fce00078e0002 */
.L_x_221:
[----:B------:R-:W-:Y:S05]  /*0550*/  BSYNC.RECONVERGENT B2 ;  /* 0x0000000000027941 */ /* 0x000fea0003800200 */
.L_x_220:
[----:B------:R-:W-:-:S05]  /*0560*/  MOV R4, 0x8 ;  /* 0x0000000800047802 */ /* 0x000fca0000000f00 */
[----:B------:R-:W-:-:S05]  /*0570*/  IMAD.WIDE.U32 R4, R3, R4, UR6 ;  /* 0x0000000603047e25 */ /* 0x000fca000f8e0004 */
[----:B------:R0:W-:Y:S02]  /*0580*/  STG.E.64 desc[UR10][R4.64], R18 ;  /* 0x0000001204007986 */ /* 0x0001e4000c101b0a */
.L_x_219:
[----:B------:R-:W-:Y:S05]  /*0590*/  BSYNC.RECONVERGENT B1 ;  /* 0x0000000000017941 */ /* 0x000fea0003800200 */
.L_x_218:
[----:B------:R-:W-:Y:S01]  /*05a0*/  VIADD R15, R3, 0x80 ;  /* 0x00000080030f7836 */ /* 0x000fe20000000000 */
[----:B------:R-:W-:Y:S01]  /*05b0*/  BSSY.RECONVERGENT B1, `(.L_x_222) ;  /* 0x000001c000017945 */ /* 0x000fe20003800200 */
[----:B------:R-:W-:-:S03]  /*05c0*/  IMAD.MOV.U32 R16, RZ, RZ, 0x8 ;  /* 0x00000008ff107424 */ /* 0x000fc600078e00ff */
[C---:B------:R-:W-:Y:S01]  /*05d0*/  ISETP.GE.AND P0, PT, R15.reuse, UR8, PT ;  /* 0x000000080f007c0c */ /* 0x040fe2000bf06270 */
[----:B------:R-:W-:-:S04]  /*05e0*/  IMAD.WIDE R16, R15, R16, UR6 ;  /* 0x000000060f107e25 */ /* 0x000fc8000f8e0210 */
[----:B------:R-:W-:-:S08]  /*05f0*/  IMAD.WIDE R14, R15, 0x8, R12 ;  /* 0x000000080f0e7825 */ /* 0x000fd000078e020c */
[----:B------:R-:W-:Y:S05]  /*0600*/  @P0 BRA `(.L_x_223) ;  /* 0x0000000000580947 */ /* 0x000fea0003800000 */
[----:B0-----:R-:W2:Y:S01]  /*0610*/  LDG.E.64 R4, desc[UR10][R14.64] ;  /* 0x0000000a0e047981 */ /* 0x001ea2000c1e1b00 */
        /* <DEDUP_REMOVED lines=15> */
[----:B------:R-:W-:Y:S02]  /*0710*/  MOV R2, R5 ;  /* 0x0000000500027202 */ /* 0x000fe40000000f00 */
[----:B------:R-:W-:-:S07]  /*0720*/  MOV R0, 0x740 ;  /* 0x0000074000007802 */ /* 0x000fce0000000f00 */
[----:B------:R-:W-:Y:S05]  /*0730*/  CALL.REL.NOINC `($__internal_0_$__cuda_sm20_div_rn_f64_full) ;  /* 0x00000030006c7944 */ /* 0x000fea0003c00000 */
[----:B------:R-:W-:-:S07]  /*0740*/  IMAD.MOV.U32 R18, RZ, RZ, R2 ;  /* 0x000000ffff127224 */ /* 0x000fce00078e0002 */
.L_x_225:
[----:B------:R-:W-:Y:S05]  /*0750*/  BSYNC.RECONVERGENT B2 ;  /* 0x0000000000027941 */ /* 0x000fea0003800200 */
.L_x_224:
[----:B------:R1:W-:Y:S02]  /*0760*/  STG.E.64 desc[UR10][R16.64], R18 ;  /* 0x0000001210007986 */ /* 0x0003e4000c101b0a */
.L_x_223:
[----:B------:R-:W-:Y:S05]  /*0770*/  BSYNC.RECONVERGENT B1 ;  /* 0x0000000000017941 */ /* 0x000fea0003800200 */
.L_x_222:
[----:B------:R-:W-:Y:S01]  /*0780*/  VIADD R0, R3, 0x100 ;  /* 0x0000010003007836 */ /* 0x000fe20000000000 */
[----:B------:R-:W-:Y:S04]  /*0790*/  BSSY.RECONVERGENT B1, `(.L_x_226) ;  /* 0x0000019000017945 */ /* 0x000fe80003800200 */
[----:B------:R-:W-:-:S13]  /*07a0*/  ISETP.GE.AND P0, PT, R0, UR8, PT ;  /* 0x0000000800007c0c */ /* 0x000fda000bf06270 */
        /* <DEDUP_REMOVED lines=11> */
[----:B-1----:R-:W-:-:S08]  /*0860*/  DMUL R18, R6, 4 ;  /* 0x4010000006127828 */ /* 0x002fd00000000000 */
        /* <DEDUP_REMOVED lines=9> */
.L_x_229:
[----:B------:R-:W-:Y:S05]  /*0900*/  BSYNC.RECONVERGENT B2 ;  /* 0x0000000000027941 */ /* 0x000fea0003800200 */
.L_x_228:
[----:B------:R2:W-:Y:S02]  /*0910*/  STG.E.64 desc[UR10][R16.64+0x400], R18 ;  /* 0x0004001210007986 */ /* 0x0005e4000c101b0a */
.L_x_227:
[----:B------:R-:W-:Y:S05]  /*0920*/  BSYNC.RECONVERGENT B1 ;  /* 0x0000000000017941 */ /* 0x000fea0003800200 */
.L_x_226:
[----:B------:R-:W-:Y:S01]  /*0930*/  VIADD R0, R3, 0x180 ;  /* 0x0000018003007836 */ /* 0x000fe20000000000 */
[----:B------:R-:W-:Y:S04]  /*0940*/  BSSY.RECONVERGENT B1, `(.L_x_230) ;  /* 0x0000019000017945 */ /* 0x000fe80003800200 */
[----:B------:R-:W-:-:S13]  /*0950*/  ISETP.GE.AND P0, PT, R0, UR8, PT ;  /* 0x0000000800007c0c */ /* 0x000fda000bf06270 */
[----:B------:R-:W-:Y:S05]  /*0960*/  @P0 BRA `(.L_x_231) ;  /* 0x0000000000580947 */ /* 0x000fea0003800000 */
[----:B0-----:R-:W3:Y:S01]  /*0970*/  LDG.E.64 R4, desc[UR10][R14.64+0x800] ;  /* 0x0008000a0e047981 */ /* 0x001ee2000c1e1b00 */
[----:B------:R-:W-:Y:S01]  /*0980*/  IMAD.MOV.U32 R6, RZ, RZ, 0x1 ;  /* 0x00000001ff067424 */ /* 0x000fe200078e00ff */
[----:B------:R-:W-:Y:S01]  /*0990*/  BSSY.RECONVERGENT B2, `(.L_x_232) ;  /* 0x0000012000027945 */ /* 0x000fe20003800200 */
[----:B---3--:R-:W-:-:S06]  /*09a0*/  DFMA R4, R4, R4, 1 ;  /* 0x3ff000000404742b */ /* 0x008fcc0000000004 */
[----:B------:R-:W0:Y:S02]  /*09b0*/  MUFU.RCP64H R7, R5 ;  /* 0x0000000500077308 */ /* 0x000e240000001800 */
[----:B0-----:R-:W-:-:S08]  /*09c0*/  DFMA R8, -R4, R6, 1 ;  /* 0x3ff000000408742b */ /* 0x001fd00000000106 */
[----:B------:R-:W-:-:S08]  /*09d0*/  DFMA R8, R8, R8, R8 ;  /* 0x000000080808722b */ /* 0x000fd00000000008 */
[----:B------:R-:W-:-:S08]  /*09e0*/  DFMA R8, R6, R8, R6 ;  /* 0x000000080608722b */ /* 0x000fd00000000006 */
[----:B------:R-:W-:-:S08]  /*09f0*/  DFMA R6, -R4, R8, 1 ;  /* 0x3ff000000406742b */ /* 0x000fd00000000108 */
[----:B------:R-:W-:-:S08]  /*0a00*/  DFMA R6, R8, R6, R8 ;  /* 0x000000060806722b */ /* 0x000fd00000000008 */
[----:B-12---:R-:W-:-:S08]  /*0a10*/  DMUL R18, R6, 4 ;  /* 0x4010000006127828 */ /* 0x006fd00000000000 */
        /* <DEDUP_REMOVED lines=9> */
.L_x_233:
[----:B------:R-:W-:Y:S05]  /*0ab0*/  BSYNC.RECONVERGENT B2 ;  /* 0x0000000000027941 */ /* 0x000fea0003800200 */
.L_x_232:
[----:B------:R3:W-:Y:S02]  /*0ac0*/  STG.E.64 desc[UR10][R16.64+0x800], R18 ;  /* 0x0008001210007986 */ /* 0x0007e4000c101b0a */
.L_x_231:
[----:B------:R-:W-:Y:S05]  /*0ad0*/  BSYNC.RECONVERGENT B1 ;  /* 0x0000000000017941 */ /* 0x000fea0003800200 */
.L_x_230:
[----:B------:R-:W-:Y:S01]  /*0ae0*/  VIADD R0, R3, 0x200 ;  /* 0x0000020003007836 */ /* 0x000fe20000000000 */
[----:B------:R-:W-:Y:S04]  /*0af0*/  BSSY.RECONVERGENT B1, `(.L_x_234) ;  /* 0x0000019000017945 */ /* 0x000fe80003800200 */
[----:B------:R-:W-:-:S13]  /*0b00*/  ISETP.GE.AND P0, PT, R0, UR8, PT ;  /* 0x0000000800007c0c */ /* 0x000fda000bf06270 */
[----:B------:R-:W-:Y:S05]  /*0b10*/  @P0 BRA `(.L_x_235) ;  /* 0x0000000000580947 */ /* 0x000fea0003800000 */
[----:B0-----:R-:W4:Y:S01]  /*0b20*/  LDG.E.64 R4, desc[UR10][R14.64+0xc00] ;  /* 0x000c000a0e047981 */ /* 0x001f22000c1e1b00 */
[----:B------:R-:W-:Y:S01]  /*0b30*/  IMAD.MOV.U32 R6, RZ, RZ, 0x1 ;  /* 0x00000001ff067424 */ /* 0x000fe200078e00ff */
[----:B------:R-:W-:Y:S01]  /*0b40*/  BSSY.RECONVERGENT B2, `(.L_x_236) ;  /* 0x0000012000027945 */ /* 0x000fe20003800200 */
[----:B----4-:R-:W-:-:S06]  /*0b50*/  DFMA R4, R4, R4, 1 ;  /* 0x3ff000000404742b */ /* 0x010fcc0000000004 */
[----:B------:R-:W0:Y:S02]  /*0b60*/  MUFU.RCP64H R7, R5 ;  /* 0x0000000500077308 */ /* 0x000e240000001800 */
[----:B0-----:R-:W-:-:S08]  /*0b70*/  DFMA R8, -R4, R6, 1 ;  /* 0x3ff000000408742b */ /* 0x001fd00000000106 */
[----:B------:R-:W-:-:S08]  /*0b80*/  DFMA R8, R8, R8, R8 ;  /* 0x000000080808722b */ /* 0x000fd00000000008 */
[----:B------:R-:W-:-:S08]  /*0b90*/  DFMA R8, R6, R8, R6 ;  /* 0x000000080608722b */ /* 0x000fd00000000006 */
[----:B------:R-:W-:-:S08]  /*0ba0*/  DFMA R6, -R4, R8, 1 ;  /* 0x3ff000000406742b */ /* 0x000fd00000000108 */
[----:B------:R-:W-:-:S08]  /*0bb0*/  DFMA R6, R8, R6, R8 ;  /* 0x000000060806722b */ /* 0x000fd00000000008 */
[----:B-123--:R-:W-:-:S08]  /*0bc0*/  DMUL R18, R6, 4 ;  /* 0x4010000006127828 */ /* 0x00efd00000000000 */
        /* <DEDUP_REMOVED lines=9> */
.L_x_237:
[----:B------:R-:W-:Y:S05]  /*0c60*/  BSYNC.RECONVERGENT B2 ;  /* 0x0000000000027941 */ /* 0x000fea0003800200 */
.L_x_236:
[----:B------:R4:W-:Y:S02]  /*0c70*/  STG.E.64 desc[UR10][R16.64+0xc00], R18 ;  /* 0x000c001210007986 */ /* 0x0009e4000c101b0a */
.L_x_235:
[----:B------:R-:W-:Y:S05]  /*0c80*/  BSYNC.RECONVERGENT B1 ;  /* 0x0000000000017941 */ /* 0x000fea0003800200 */
.L_x_234:
[----:B------:R-:W-:Y:S01]  /*0c90*/  VIADD R0, R3, 0x280 ;  /* 0x0000028003007836 */ /* 0x000fe20000000000 */
[----:B------:R-:W-:Y:S04]  /*0ca0*/  BSSY.RECONVERGENT B1, `(.L_x_238) ;  /* 0x0000019000017945 */ /* 0x000fe80003800200 */
[----:B------:R-:W-:-:S13]  /*0cb0*/  ISETP.GE.AND P0, PT, R0, UR8, PT ;  /* 0x0000000800007c0c */ /* 0x000fda000bf06270 */
[----:B------:R-:W-:Y:S05]  /*0cc0*/  @P0 BRA `(.L_x_239) ;  /* 0x0000000000580947 */ /* 0x000fea0003800000 */
[----:B0-----:R-:W5:Y:S01]  /*0cd0*/  LDG.E.64 R4, desc[UR10][R14.64+0x1000] ;  /* 0x0010000a0e047981 */ /* 0x001f62000c1e1b00 */
[----:B------:R-:W-:Y:S01]  /*0ce0*/  IMAD.MOV.U32 R6, RZ, RZ, 0x1 ;  /* 0x00000001ff067424 */ /* 0x000fe200078e00ff */
[----:B------:R-:W-:Y:S01]  /*0cf0*/  BSSY.RECONVERGENT B2, `(.L_x_240) ;  /* 0x0000012000027945 */ /* 0x000fe20003800200 */
[----:B-----5:R-:W-:-:S06]  /*0d00*/  DFMA R4, R4, R4, 1 ;  /* 0x3ff000000404742b */ /* 0x020fcc0000000004 */
[----:B------:R-:W0:Y:S02]  /*0d10*/  MUFU.RCP64H R7, R5 ;  /* 0x0000000500077308 */ /* 0x000e240000001800 */
[----:B0-----:R-:W-:-:S08]  /*0d20*/  DFMA R8, -R4, R6, 1 ;  /* 0x3ff000000408742b */ /* 0x001fd00000000106 */
[----:B------:R-:W-:-:S08]  /*0d30*/  DFMA R8, R8, R8, R8 ;  /* 0x000000080808722b */ /* 0x000fd00000000008 */
[----:B------:R-:W-:-:S08]  /*0d40*/  DFMA R8, R6, R8, R6 ;  /* 0x000000080608722b */ /* 0x000fd00000000006 */
[----:B------:R-:W-:-:S08]  /*0d50*/  DFMA R6, -R4, R8, 1 ;  /* 0x3ff000000406742b */ /* 0x000fd00000000108 */
[----:B------:R-:W-:-:S08]  /*0d60*/  DFMA R6, R8, R6, R8 ;  /* 0x000000060806722b */ /* 0x000fd00000000008 */
[----:B-1234-:R-:W-:-:S08]  /*0d70*/  DMUL R18, R6, 4 ;  /* 0x4010000006127828 */ /* 0x01efd00000000000 */
        /* <DEDUP_REMOVED lines=9> */
.L_x_241:
[----:B------:R-:W-:Y:S05]  /*0e10*/  BSYNC.RECONVERGENT B2 ;  /* 0x0000000000027941 */ /* 0x000fea0003800200 */
.L_x_240:
[----:B------:R0:W-:Y:S02]  /*0e20*/  STG.E.64 desc[UR10][R16.64+0x1000], R18 ;  /* 0x0010001210007986 */ /* 0x0001e4000c101b0a */
.L_x_239:
[----:B------:R-:W-:Y:S05]  /*0e30*/  BSYNC.RECONVERGENT B1 ;  /* 0x0000000000017941 */ /* 0x000fea0003800200 */
.L_x_238:
        /* <DEDUP_REMOVED lines=24> */
.L_x_245:
[----:B------:R-:W-:Y:S05]  /*0fc0*/  BSYNC.RECONVERGENT B2 ;  /* 0x0000000000027941 */ /* 0x000fea0003800200 */
.L_x_244:
[----:B------:R0:W-:Y:S02]  /*0fd0*/  STG.E.64 desc[UR10][R16.64+0x1400], R18 ;  /* 0x0014001210007986 */ /* 0x0001e4000c101b0a */
.L_x_243:
[----:B------:R-:W-:Y:S05]  /*0fe0*/  BSYNC.RECONVERGENT B1 ;  /* 0x0000000000017941 */ /* 0x000fea0003800200 */
.L_x_242:
        /* <DEDUP_REMOVED lines=22> */
[----:B-1234-:R-:W-:Y:S05]  /*1150*/  CALL.REL.NOINC `($__internal_0_$__cuda_sm20_div_rn_f64_full) ;  /* 0x0000002400e47944 */ /* 0x01efea0003c00000 */
[----:B------:R-:W-:-:S07]  /*1160*/  IMAD.MOV.U32 R3, RZ, RZ, R19 ;  /* 0x000000ffff037224 */ /* 0x000fce00078e0013 */
.L_x_249:
[----:B------:R-:W-:Y:S05]  /*1170*/  BSYNC.RECONVERGENT B2 ;  /* 0x0000000000027941 */ /* 0x000fea0003800200 */
.L_x_248:
[----:B------:R0:W-:Y:S02]  /*1180*/  STG.E.64 desc[UR10][R16.64+0x1800], R2 ;  /* 0x0018000210007986 */ /* 0x0001e4000c101b0a */
.L_x_247:
[----:B------:R-:W-:Y:S05]  /*1190*/  BSYNC.RECONVERGENT B1 ;  /* 0x0000000000017941 */ /* 0x000fea0003800200 */
.L_x_246:
[----:B------:R-:W-:Y:S05]  /*11a0*/  @P1 BRA `(.L_x_250) ;  /* 0xfffffff000781947 */ /* 0x000fea000383ffff */
.L_x_217:
[----:B------:R-:W-:-:S13]  /*11b0*/  ISETP.NE.AND P0, PT, RZ, UR9, PT ;  /* 0x00000009ff007c0c */ /* 0x000fda000bf05270 */
[----:B------:R-:W-:Y:S05]  /*11c0*/  @!P0 EXIT ;  /* 0x000000000000894d */ /* 0x000fea0003800000 */
[----:B------:R-:W5:Y:S01]  /*11d0*/  LDCU UR5, c[0x0][0x388] ;  /* 0x00007100ff0577ac */ /* 0x000f620008000800 */
[----:B------:R-:W-:Y:S02]  /*11e0*/  UISETP.GE.U32.AND UP0, UPT, UR9, 0x4, UPT ;  /* 0x000000040900788c */ /* 0x000fe4000bf06070 */
[----:B-----5:R-:W-:-:S07]  /*11f0*/  ULOP3.LUT UR5, UR5, 0x3, URZ, 0xc0, !UPT ;  /* 0x0000000305057892 */ /* 0x020fce000f8ec0ff */
[----:B------:R-:W-:Y:S05]  /*1200*/  BRA.U !UP0, `(.L_x_251) ;  /* 0x0000000508e87547 */ /* 0x000fea000b800000 */
[----:B------:R-:W0:Y:S01]  /*1210*/  S2R R0, SR_TID.X ;  /* 0x0000000000007919 */ /* 0x000e220000002100 */
[----:B------:R-:W-:Y:S01]  /*1220*/  BSSY.RECONVERGENT B1, `(.L_x_252) ;  /* 0x000001d000017945 */ /* 0x000fe20003800200 */
[----:B0-----:R-:W-:-:S05]  /*1230*/  IMAD R3, R27, 0x80, R0 ;  /* 0x000000801b037824 */ /* 0x001fca00078e0200 */
[----:B------:R-:W-:-:S13]  /*1240*/  ISETP.GE.AND P0, PT, R3, UR8, PT ;  /* 0x0000000803007c0c */ /* 0x000fda000bf06270 */
[----:B------:R-:W-:Y:S05]  /*1250*/  @P0 BRA `(.L_x_253) ;  /* 0x0000000000640947 */ /* 0x000fea0003800000 */
[----:B------:R-:W-:-:S06]  /*1260*/  IMAD.WIDE R6, R3, 0x8, R12 ;  /* 0x0000000803067825 */ /* 0x000fcc00078e020c */
[----:B------:R-:W5:Y:S01]  /*1270*/  LDG.E.64 R6, desc[UR10][R6.64] ;  /* 0x0000000a06067981 */ /* 0x000f62000c1e1b00 */
        /* <DEDUP_REMOVED lines=19> */
.L_x_255:
[----:B------:R-:W-:Y:S05]  /*13b0*/  BSYNC.RECONVERGENT B2 ;  /* 0x0000000000027941 */ /* 0x000fea0003800200 */
.L_x_254:
[----:B------:R-:W-:-:S04]  /*13c0*/  IMAD.MOV.U32 R4, RZ, RZ, 0x8 ;  /* 0x00000008ff047424 */ /* 0x000fc800078e00ff */
[----:B------:R-:W-:-:S05]  /*13d0*/  IMAD.WIDE R4, R3, R4, UR6 ;  /* 0x0000000603047e25 */ /* 0x000fca000f8e0204 */
[----:B------:R0:W-:Y:S02]  /*13e0*/  STG.E.64 desc[UR10][R4.64], R18 ;  /* 0x0000001204007986 */ /* 0x0001e4000c101b0a */
.L_x_253:
[----:B------:R-:W-:Y:S05]  /*13f0*/  BSYNC.RECONVERGENT B1 ;  /* 0x0000000000017941 */ /* 0x000fea0003800200 */
.L_x_252:
[----:B------:R-:W-:Y:S01]  /*1400*/  VIADD R14, R3, 0x80 ;  /* 0x00000080030e7836 */ /* 0x000fe20000000000 */
[----:B------:R-:W-:Y:S04]  /*1410*/  BSSY.RECONVERGENT B1, `(.L_x_256) ;  /* 0x000001c000017945 */ /* 0x000fe80003800200 */
[----:B------:R-:W-:-:S13]  /*1420*/  ISETP.GE.AND P0, PT, R14, UR8, PT ;  /* 0x000000080e007c0c */ /* 0x000fda000bf06270 */
[----:B------:R-:W-:Y:S05]  /*1430*/  @P0 BRA `(.L_x_257) ;  /* 0x0000000000640947 */ /* 0x000fea0003800000 */
[----:B------:R-:W-:-:S06]  /*1440*/  IMAD.WIDE R6, R14, 0x8, R12 ;  /* 0x000000080e067825 */ /* 0x000fcc00078e020c */
[----:B------:R-:W0:Y:S01]  /*1450*/  LDG.E.64 R6, desc[UR10][R6.64] ;  /* 0x0000000a06067981 */ /* 0x000e22000c1e1b00 */
[----:B------:R-:W-:Y:S01]  /*1460*/  MOV R8, 0x1 ;  /* 0x0000000100087802 */ /* 0x000fe20000000f00 */
[----:B------:R-:W-:Y:S01]  /*1470*/  BSSY.RECONVERGENT B2, `(.L_x_258) ;  /* 0x0000012000027945 */ /* 0x000fe20003800200 */
[----:B0-----:R-:W-:-:S06]  /*1480*/  DFMA R4, R6, R6, 1 ;  /* 0x3ff000000604742b */ /* 0x001fcc0000000006 */
        /* <DEDUP_REMOVED lines=16> */
.L_x_259:
[----:B------:R-:W-:Y:S05]  /*1590*/  BSYNC.RECONVERGENT B2 ;  /* 0x0000000000027941 */ /* 0x000fea0003800200 */
.L_x_258:
[----:B------:R-:W-:-:S04]  /*15a0*/  IMAD.MOV.U32 R15, RZ, RZ, 0x8 ;  /* 0x00000008ff0f7424 */ /* 0x000fc800078e00ff */
[----:B------:R-:W-:-:S05]  /*15b0*/  IMAD.WIDE R14, R14, R15, UR6 ;  /* 0x000000060e0e7e25 */ /* 0x000fca000f8e020f */
[----:B------:R0:W-:Y:S02]  /*15c0*/  STG.E.64 desc[UR10][R14.64], R18 ;  /* 0x000000120e007986 */ /* 0x0001e4000c101b0a */
.L_x_257:
[----:B------:R-:W-:Y:S05]  /*15d0*/  BSYNC.RECONVERGENT B1 ;  /* 0x0000000000017941 */ /* 0x000fea0003800200 */
.L_x_256:
[----:B0-----:R-:W-:Y:S01]  /*15e0*/  IADD3 R14, PT, PT, R3, 0x100, RZ ;  /* 0x00000100030e7810 */ /* 0x001fe20007ffe0ff */
[----:B------:R-:W-:Y:S03]  /*15f0*/  BSSY.RECONVERGENT B1, `(.L_x_260) ;  /* 0x000001c000017945 */ /* 0x000fe60003800200 */
        /* <DEDUP_REMOVED lines=23> */
.L_x_263:
[----:B------:R-:W-:Y:S05]  /*1770*/  BSYNC.RECONVERGENT B2 ;  /* 0x0000000000027941 */ /* 0x000fea0003800200 */
.L_x_262:
[----:B------:R-:W-:-:S05]  /*1780*/  MOV R15, 0x8 ;  /* 0x00000008000f7802 */ /* 0x000fca0000000f00 */
[----:B------:R-:W-:-:S05]  /*1790*/  IMAD.WIDE R14, R14, R15, UR6 ;  /* 0x000000060e0e7e25 */ /* 0x000fca000f8e020f */
[----:B------:R0:W-:Y:S02]  /*17a0*/  STG.E.64 desc[UR10][R14.64], R18 ;  /* 0x000000120e007986 */ /* 0x0001e4000c101b0a */
.L_x_261:
[----:B------:R-:W-:Y:S05]  /*17b0*/  BSYNC.RECONVERGENT B1 ;  /* 0x0000000000017941 */ /* 0x000fea0003800200 */
.L_x_260:
[----:B------:R-:W-:Y:S01]  /*17c0*/  VIADD R3, R3, 0x180 ;  /* 0x0000018003037836 */ /* 0x000fe20000000000 */
[----:B------:R-:W-:Y:S04]  /*17d0*/  BSSY.RECONVERGENT B1, `(.L_x_264) ;  /* 0x000001c000017945 */ /* 0x000fe80003800200 */
[----:B------:R-:W-:-:S13]  /*17e0*/  ISETP.GE.AND P0, PT, R3, UR8, PT ;  /* 0x0000000803007c0c */ /* 0x000fda000bf06270 */
[----:B------:R-:W-:Y:S05]  /*17f0*/  @P0 BRA `(.L_x_265) ;  /* 0x0000000000640947 */ /* 0x000fea0003800000 */
[----:B------:R-:W-:-:S06]  /*1800*/  IMAD.WIDE R6, R3, 0x8, R12 ;  /* 0x0000000803067825 */ /* 0x000fcc00078e020c */
[----:B------:R-:W5:Y:S01]  /*1810*/  LDG.E.64 R6, desc[UR10][R6.64] ;  /* 0x0000000a06067981 */ /* 0x000f62000c1e1b00 */
[----:B------:R-:W-:Y:S01]  /*1820*/  IMAD.MOV.U32 R8, RZ, RZ, 0x1 ;  /* 0x00000001ff087424 */ /* 0x000fe200078e00ff */
[----:B------:R-:W-:Y:S01]  /*1830*/  BSSY.RECONVERGENT B2, `(.L_x_266) ;  /* 0x0000012000027945 */ /* 0x000fe20003800200 */
[----:B-----5:R-:W-:-:S06]  /*1840*/  DFMA R4, R6, R6, 1 ;  /* 0x3ff000000604742b */ /* 0x020fcc0000000006 */
[----:B------:R-:W5:Y:S02]  /*1850*/  MUFU.RCP64H R9, R5 ;  /* 0x0000000500097308 */ /* 0x000f640000001800 */
[----:B-----5:R-:W-:-:S08]  /*1860*/  DFMA R10, -R4, R8, 1 ;  /* 0x3ff00000040a742b */ /* 0x020fd00000000108 */
[----:B------:R-:W-:-:S08]  /*1870*/  DFMA R10, R10, R10, R10 ;  /* 0x0000000a0a0a722b */ /* 0x000fd0000000000a */
[----:B------:R-:W-:-:S08]  /*1880*/  DFMA R10, R8, R10, R8 ;  /* 0x0000000a080a722b */ /* 0x000fd00000000008 */
[----:B------:R-:W-:-:S08]  /*1890*/  DFMA R8, -R4, R10, 1 ;  /* 0x3ff000000408742b */ /* 0x000fd0000000010a */
[----:B------:R-:W-:-:S08]  /*18a0*/  DFMA R8, R10, R8, R10 ;  /* 0x000000080a08722b */ /* 0x000fd0000000000a */
[----:B01234-:R-:W-:-:S08]  /*18b0*/  DMUL R18, R8, 4 ;  /* 0x4010000008127828 */ /* 0x01ffd00000000000 */
        /* <DEDUP_REMOVED lines=8> */
[----:B------:R-:W-:-:S07]  /*1940*/  MOV R18, R2 ;  /* 0x0000000200127202 */ /* 0x000fce0000000f00 */
.L_x_267:
[----:B------:R-:W-:Y:S05]  /*1950*/  BSYNC.RECONVERGENT B2 ;  /* 0x0000000000027941 */ /* 0x000fea0003800200 */
.L_x_266:
[----:B------:R-:W-:-:S04]  /*1960*/  IMAD.MOV.U32 R2, RZ, RZ, 0x8 ;  /* 0x00000008ff027424 */ /* 0x000fc800078e00ff */
[----:B------:R-:W-:-:S05]  /*1970*/  IMAD.WIDE R2, R3, R2, UR6 ;  /* 0x0000000603027e25 */ /* 0x000fca000f8e0202 */
[----:B------:R0:W-:Y:S02]  /*1980*/  STG.E.64 desc[UR10][R2.64], R18 ;  /* 0x0000001202007986 */ /* 0x0001e4000c101b0a */
.L_x_265:
[----:B------:R-:W-:Y:S05]  /*1990*/  BSYNC.RECONVERGENT B1 ;  /* 0x0000000000017941 */ /* 0x000fea0003800200 */
.L_x_264:
[----:B------:R-:W-:-:S07]  /*19a0*/  VIADD R27, R27, 0x4 ;  /* 0x000000041b1b7836 */ /* 0x000fce0000000000 */
.L_x_251:
[----:B------:R-:W-:-:S13]  /*19b0*/  ISETP.NE.AND P0, PT, RZ, UR5, PT ;  /* 0x00000005ff007c0c */ /* 0x000fda000bf05270 */
[----:B------:R-:W-:Y:S05]  /*19c0*/  @!P0 EXIT ;  /* 0x000000000000894d */ /* 0x000fea0003800000 */
[----:B------:R-:W-:-:S09]  /*19d0*/  UISETP.NE.AND UP0, UPT, UR5, 0x1, UPT ;  /* 0x000000010500788c */ /* 0x000fd2000bf05270 */
        /* <DEDUP_REMOVED lines=8> */
[----:B------:R-:W-:Y:S01]  /*1a60*/  MOV R8, 0x1 ;  /* 0x0000000100087802 */ /* 0x000fe20000000f00 */
        /* <DEDUP_REMOVED lines=18> */
.L_x_272:
[----:B------:R-:W-:Y:S05]  /*1b90*/  BSYNC.RECONVERGENT B2 ;  /* 0x0000000000027941 */ /* 0x000fea0003800200 */
.L_x_271:
[----:B------:R-:W-:-:S04]  /*1ba0*/  IMAD.MOV.U32 R4, RZ, RZ, 0x8 ;  /* 0x00000008ff047424 */ /* 0x000fc800078e00ff */
[----:B------:R-:W-:-:S05]  /*1bb0*/  IMAD.WIDE R4, R3, R4, UR6 ;  /* 0x0000000603047e25 */ /* 0x000fca000f8e0204 */
[----:B------:R0:W-:Y:S02]  /*1bc0*/  STG.E.64 desc[UR10][R4.64], R18 ;  /* 0x0000001204007986 */ /* 0x0001e4000c101b0a */
.L_x_270:
[----:B------:R-:W-:Y:S05]  /*1bd0*/  BSYNC.RECONVERGENT B1 ;  /* 0x0000000000017941 */ /* 0x000fea0003800200 */
.L_x_269:
[----:B------:R-:W-:Y:S01]  /*1be0*/  IADD3 R3, PT, PT, R3, 0x80, RZ ;  /* 0x0000008003037810 */ /* 0x000fe20007ffe0ff */
[----:B------:R-:W-:Y:S03]  /*1bf0*/  BSSY.RECONVERGENT B1, `(.L_x_273) ;  /* 0x000001c000017945 */ /* 0x000fe60003800200 */
[----:B------:R-:W-:-:S13]  /*1c00*/  ISETP.GE.AND P0, PT, R3, UR8, PT ;  /* 0x0000000803007c0c */ /* 0x000fda000bf06270 */
[----:B------:R-:W-:Y:S05]  /*1c10*/  @P0 BRA `(.L_x_274) ;  /* 0x0000000000640947 */ /* 0x000fea0003800000 */
[----:B------:R-:W-:-:S06]  /*1c20*/  IMAD.WIDE R6, R3, 0x8, R12 ;  /* 0x0000000803067825 */ /* 0x000fcc00078e020c */
[----:B------:R-:W0:Y:S01]  /*1c30*/  LDG.E.64 R6, desc[UR10][R6.64] ;  /* 0x0000000a06067981 */ /* 0x000e22000c1e1b00 */
[----:B------:R-:W-:Y:S01]  /*1c40*/  IMAD.MOV.U32 R8, RZ, RZ, 0x1 ;  /* 0x00000001ff087424 */ /* 0x000fe200078e00ff */
        /* <DEDUP_REMOVED lines=18> */
.L_x_276:
[----:B------:R-:W-:Y:S05]  /*1d70*/  BSYNC.RECONVERGENT B2 ;  /* 0x0000000000027941 */ /* 0x000fea0003800200 */
.L_x_275:
[----:B------:R-:W-:-:S05]  /*1d80*/  MOV R2, 0x8 ;  /* 0x0000000800027802 */ /* 0x000fca0000000f00 */
[----:B------:R-:W-:-:S05]  /*1d90*/  IMAD.WIDE R2, R3, R2, UR6 ;  /* 0x0000000603027e25 */ /* 0x000fca000f8e0202 */
[----:B------:R0:W-:Y:S02]  /*1da0*/  STG.E.64 desc[UR10][R2.64], R18 ;  /* 0x0000001202007986 */ /* 0x0001e4000c101b0a */
.L_x_274:
[----:B------:R-:W-:Y:S05]  /*1db0*/  BSYNC.RECONVERGENT B1 ;  /* 0x0000000000017941 */ /* 0x000fea0003800200 */
.L_x_273:
[----:B------:R-:W-:-:S07]  /*1dc0*/  VIADD R27, R27, 0x2 ;  /* 0x000000021b1b7836 */ /* 0x000fce0000000000 */
.L_x_268:
[----:B------:R-:W5:Y:S02]  /*1dd0*/  LDC R0, c[0x0][0x388] ;  /* 0x0000e200ff007b82 */ /* 0x000f640000000800 */
[----:B-----5:R-:W-:-:S04]  /*1de0*/  LOP3.LUT R0, R0, 0x1, RZ, 0xc0, !PT ;  /* 0x0000000100007812 */ /* 0x020fc800078ec0ff */
[----:B------:R-:W-:-:S13]  /*1df0*/  ISETP.NE.U32.AND P0, PT, R0, 0x1, PT ;  /* 0x000000010000780c */ /* 0x000fda0003f05070 */
[----:B------:R-:W-:Y:S05]  /*1e00*/  @P0 EXIT ;  /* 0x000000000000094d */ /* 0x000fea0003800000 */
[----:B0-----:R-:W0:Y:S02]  /*1e10*/  S2R R3, SR_TID.X ;  /* 0x0000000000037919 */ /* 0x001e240000002100 */
[----:B0-----:R-:W-:-:S05]  /*1e20*/  IMAD R27, R27, 0x80, R3 ;  /* 0x000000801b1b7824 */ /* 0x001fca00078e0203 */
[----:B------:R-:W-:-:S13]  /*1e30*/  ISETP.GE.AND P0, PT, R27, UR8, PT ;  /* 0x000000081b007c0c */ /* 0x000fda000bf06270 */
[----:B------:R-:W-:Y:S05]  /*1e40*/  @P0 EXIT ;  /* 0x000000000000094d */ /* 0x000fea0003800000 */
        /* <DEDUP_REMOVED lines=17> */
[----:B------:R-:W-:Y:S01]  /*1f60*/  MOV R4, R8 ;  /* 0x0000000800047202 */ /* 0x000fe20000000f00 */
[----:B------:R-:W-:Y:S01]  /*1f70*/  IMAD.MOV.U32 R2, RZ, RZ, R9 ;  /* 0x000000ffff027224 */ /* 0x000fe200078e0009 */
[----:B------:R-:W-:-:S07]  /*1f80*/  MOV R0, 0x1fa0 ;  /* 0x00001fa000007802 */ /* 0x000fce0000000f00 */
[----:B-1234-:R-:W-:Y:S05]  /*1f90*/  CALL.REL.NOINC `($__internal_0_$__cuda_sm20_div_rn_f64_full) ;  /* 0x0000001800547944 */ /* 0x01efea0003c00000 */
[----:B------:R-:W-:-:S07]  /*1fa0*/  IMAD.MOV.U32 R3, RZ, RZ, R19 ;  /* 0x000000ffff037224 */ /* 0x000fce00078e0013 */
.L_x_278:
[----:B------:R-:W-:Y:S05]  /*1fb0*/  BSYNC.RECONVERGENT B1 ;  /* 0x0000000000017941 */ /* 0x000fea0003800200 */
.L_x_277:
[----:B------:R-:W-:-:S04]  /*1fc0*/  IMAD.MOV.U32 R4, RZ, RZ, 0x8 ;  /* 0x00000008ff047424 */ /* 0x000fc800078e00ff */
[----:B------:R-:W-:-:S05]  /*1fd0*/  IMAD.WIDE R4, R27, R4, UR6 ;  /* 0x000000061b047e25 */ /* 0x000fca000f8e0204 */
[----:B------:R-:W-:Y:S01]  /*1fe0*/  STG.E.64 desc[UR10][R4.64], R2 ;  /* 0x0000000204007986 */ /* 0x000fe2000c101b0a */
[----:B------:R-:W-:Y:S05]  /*1ff0*/  EXIT ;  /* 0x000000000000794d */ /* 0x000fea0003800000 */
.L_x_216:
[----:B------:R-:W-:-:S06]  /*2000*/  UISETP.GE.AND UP0, UPT, UR18, 0x1, UPT ;  /* 0x000000011200788c */ /* 0x000fcc000bf06270 */
[----:B------:R-:W-:-:S13]  /*2010*/  PLOP3.LUT P0, PT, PT, PT, UP0, 0x80, 0x8 ;  /* 0x000000000008781c */ /* 0x000fda0003f0f008 */
[----:B------:R-:W-:Y:S05]  /*2020*/  @!P0 EXIT ;  /* 0x000000000000894d */ /* 0x000fea0003800000 */
[----:B------:R-:W-:Y:S01]  /*2030*/  UISETP.GE.U32.AND UP0, UPT, UR18, 0x8, UPT ;  /* 0x000000081200788c */ /* 0x000fe2000bf06070 */
[----:B------:R-:W-:Y:S01]  /*2040*/  MOV R28, RZ ;  /* 0x000000ff001c7202 */ /* 0x000fe20000000f00 */
[----:B------:R-:W-:-:S07]  /*2050*/  ULOP3.LUT UR9, UR18, 0x7, URZ, 0xc0, !UPT ;  /* 0x0000000712097892 */ /* 0x000fce000f8ec0ff */
[----:B------:R-:W-:Y:S05]  /*2060*/  BRA.U !UP0, `(.L_x_279) ;  /* 0x0000000d08347547 */ /* 0x000fea000b800000 */
[----:B------:R-:W0:Y:S01]  /*2070*/  S2R R0, SR_TID.X ;  /* 0x0000000000007919 */ /* 0x000e220000002100 */
[----:B------:R-:W-:Y:S01]  /*2080*/  IMAD.U32 R2, RZ, RZ, UR17 ;  /* 0x00000011ff027e24 */ /* 0x000fe2000f8e00ff */
[----:B------:R-:W-:Y:S01]  /*2090*/  ULOP3.LUT UR13, UR18, 0x7ffffff8, URZ, 0xc0, !UPT ;  /* 0x7ffffff8120d7892 */ /* 0x000fe2000f8ec0ff */
[----:B------:R-:W-:Y:S01]  /*20a0*/  IMAD.U32 R3, RZ, RZ, UR5 ;  /* 0x00000005ff037e24 */ /* 0x000fe2000f8e00ff */
[----:B------:R-:W1:Y:S04]  /*20b0*/  LDCU.64 UR14, c[0x0][0x398] ;  /* 0x00007300ff0e77ac */ /* 0x000e680008000a00 */
[----:B------:R-:W-:Y:S01]  /*20c0*/  IMAD.U32 R28, RZ, RZ, UR13 ;  /* 0x0000000dff1c7e24 */ /* 0x000fe2000f8e00ff */
[----:B------:R-:W2:Y:S01]  /*20d0*/  LDCU.64 UR24, c[0x0][0x390] ;  /* 0x00007200ff1877ac */ /* 0x000ea20008000a00 */
[----:B------:R-:W3:Y:S01]  /*20e0*/  LDCU.128 UR20, c[0x0][0x390] ;  /* 0x00007200ff1477ac */ /* 0x000ee20008000c00 */
[----:B------:R-:W-:Y:S01]  /*20f0*/  UIADD3 UR8, UPT, UPT, -UR13, URZ, URZ ;  /* 0x000000ff0d087290 */ /* 0x000fe2000fffe1ff */
[C---:B0-----:R-:W-:Y:S01]  /*2100*/  IMAD.WIDE.U32 R2, R0.reuse, 0x8, R2 ;  /* 0x0000000800027825 */ /* 0x041fe200078e0002 */
[----:B------:R-:W-:-:S03]  /*2110*/  IADD3 R27, PT, PT, R0, 0x80, RZ ;  /* 0x00000080001b7810 */ /* 0x000fc60007ffe0ff */
[----:B-123--:R-:W-:-:S07]  /*2120*/  IMAD.MOV.U32 R24, RZ, RZ, R2 ;  /* 0x000000ffff187224 */ /* 0x00efce00078e0002 */
.L_x_296:
[----:B------:R-:W-:-:S04]  /*2130*/  IADD3 R10, P0, PT, R24, UR14, RZ ;  /* 0x0000000e180a7c10 */ /* 0x000fc8000ff1e0ff */
[----:B------:R-:W-:-:S05]  /*2140*/  IADD3.X R11, PT, PT, R3, UR15, RZ, P0, !PT ;  /* 0x0000000f030b7c10 */ /* 0x000fca00087fe4ff */
[----:B------:R-:W2:Y:S01]  /*2150*/  LDG.E.64 R4, desc[UR10][R10.64] ;  /* 0x0000000a0a047981 */ /* 0x000ea2000c1e1b00 */
[----:B------:R-:W-:Y:S01]  /*2160*/  IMAD.MOV.U32 R6, RZ, RZ, 0x1 ;  /* 0x00000001ff067424 */ /* 0x000fe200078e00ff */
[----:B------:R-:W-:Y:S01]  /*2170*/  UIADD3 UR8, UPT, UPT, UR8, 0x8, URZ ;  /* 0x0000000808087890 */ /* 0x000fe2000fffe0ff */
[----:B0-----:R-:W-:Y:S01]  /*2180*/  MOV R17, UR5 ;  /* 0x0000000500117c02 */ /* 0x001fe20008000f00 */
[----:B------:R-:W-:Y:S01]  /*2190*/  IMAD.U32 R16, RZ, RZ, UR17 ;  /* 0x00000011ff107e24 */ /* 0x000fe2000f8e00ff */
[----:B------:R-:W-:Y:S01]  /*21a0*/  BSSY.RECONVERGENT B1, `(.L_x_280) ;  /* 0x0000014000017945 */ /* 0x000fe20003800200 */
[----:B------:R-:W-:Y:S02]  /*21b0*/  UISETP.NE.AND UP0, UPT, UR8, URZ, UPT ;  /* 0x000000ff0800728c */ /* 0x000fe4000bf05270 */
[----:B------:R-:W-:Y:S01]  /*21c0*/  IMAD.WIDE R16, R27, 0x8, R16 ;  /* 0x000000081b107825 */ /* 0x000fe200078e0210 */
        /* <DEDUP_REMOVED lines=17> */
.L_x_281:
[----:B------:R-:W-:Y:S05]  /*22e0*/  BSYNC.RECONVERGENT B1 ;  /* 0x0000000000017941 */ /* 0x000fea0003800200 */
.L_x_280:
[----:B------:R-:W-:Y:S02]  /*22f0*/  IADD3 R10, P0, PT, R24, UR20, RZ ;  /* 0x00000014180a7c10 */ /* 0x000fe4000ff1e0ff */
[----:B------:R-:W-:Y:S02]  /*2300*/  IADD3 R14, P1, PT, R16, UR22, RZ ;  /* 0x00000016100e7c10 */ /* 0x000fe4000ff3e0ff */
[----:B------:R-:W-:Y:S02]  /*2310*/  IADD3.X R11, PT, PT, R3, UR21, RZ, P0, !PT ;  /* 0x00000015030b7c10 */ /* 0x000fe400087fe4ff */
[----:B------:R-:W-:-:S03]  /*2320*/  IADD3.X R15, PT, PT, R17, UR23, RZ, P1, !PT ;  /* 0x00000017110f7c10 */ /* 0x000fc60008ffe4ff */
[----:B------:R0:W-:Y:S04]  /*2330*/  STG.E.64 desc[UR10][R10.64], R18 ;  /* 0x000000120a007986 */ /* 0x0001e8000c101b0a */
[----:B------:R-:W2:Y:S01]  /*2340*/  LDG.E.64 R4, desc[UR10][R14.64] ;  /* 0x0000000a0e047981 */ /* 0x000ea2000c1e1b00 */
[----:B------:R-:W-:Y:S01]  /*2350*/  IMAD.MOV.U32 R6, RZ, RZ, 0x1 ;  /* 0x00000001ff067424 */ /* 0x000fe200078e00ff */
[----:B------:R-:W-:Y:S01]  /*2360*/  BSSY.RECONVERGENT B1, `(.L_x_282) ;  /* 0x0000012000017945 */ /* 0x000fe20003800200 */
[----:B--2---:R-:W-:-:S06]  /*2370*/  DFMA R4, R4, R4, 1 ;  /* 0x3ff000000404742b */ /* 0x004fcc0000000004 */
[----:B------:R-:W1:Y:S02]  /*2380*/  MUFU.RCP64H R7, R5 ;  /* 0x0000000500077308 */ /* 0x000e640000001800 */
[----:B-1----:R-:W-:-:S08]  /*2390*/  DFMA R8, -R4, R6, 1 ;  /* 0x3ff000000408742b */ /* 0x002fd00000000106 */
[----:B------:R-:W-:-:S08]  /*23a0*/  DFMA R8, R8, R8, R8 ;  /* 0x000000080808722b */ /* 0x000fd00000000008 */
[----:B------:R-:W-:-:S08]  /*23b0*/  DFMA R8, R6, R8, R6 ;  /* 0x000000080608722b */ /* 0x000fd00000000006 */
[----:B------:R-:W-:-:S08]  /*23c0*/  DFMA R6, -R4, R8, 1 ;  /* 0x3ff000000406742b */ /* 0x000fd00000000108 */
[----:B------:R-:W-:-:S08]  /*23d0*/  DFMA R6, R8, R6, R8 ;  /* 0x000000060806722b */ /* 0x000fd00000000008 */
[----:B------:R-:W-:-:S08]  /*23e0*/  DMUL R8, R6, 4 ;  /* 0x4010000006087828 */ /* 0x000fd00000000000 */
[----:B0-----:R-:W-:-:S08]  /*23f0*/  DFMA R18, -R4, R8, 4 ;  /* 0x401000000412742b */ /* 0x001fd00000000108 */
        /* <DEDUP_REMOVED lines=8> */
.L_x_283:
[----:B------:R-:W-:Y:S05]  /*2480*/  BSYNC.RECONVERGENT B1 ;  /* 0x0000000000017941 */ /* 0x000fea0003800200 */
.L_x_282:
[----:B------:R-:W-:-:S04]  /*2490*/  IADD3 R16, P0, PT, R16, UR24, RZ ;  /* 0x0000001810107c10 */ /* 0x000fc8000ff1e0ff */
[----:B------:R-:W-:-:S05]  /*24a0*/  IADD3.X R17, PT, PT, R17, UR25, RZ, P0, !PT ;  /* 0x0000001911117c10 */ /* 0x000fca00087fe4ff */
        /* <DEDUP_REMOVED lines=21> */
.L_x_285:
[----:B------:R-:W-:Y:S05]  /*2600*/  BSYNC.RECONVERGENT B1 ;  /* 0x0000000000017941 */ /* 0x000fea0003800200 */
.L_x_284:
        /* <DEDUP_REMOVED lines=21> */
.L_x_287:
[----:B------:R-:W-:Y:S05]  /*2760*/  BSYNC.RECONVERGENT B1 ;  /* 0x0000000000017941 */ /* 0x000fea0003800200 */
.L_x_286:
[----:B------:R0:W-:Y:S04]  /*2770*/  STG.E.64 desc[UR10][R16.64+0x800], R18 ;  /* 0x0008001210007986 */ /* 0x0001e8000c101b0a */
[----:B------:R-:W2:Y:S01]  /*2780*/  LDG.E.64 R4, desc[UR10][R14.64+0xc00] ;  /* 0x000c000a0e047981 */ /* 0x000ea2000c1e1b00 */
[----:B------:R-:W-:Y:S01]  /*2790*/  MOV R6, 0x1 ;  /* 0x0000000100067802 */ /* 0x000fe20000000f00 */
        /* <DEDUP_REMOVED lines=18> */
.L_x_289:
[----:B------:R-:W-:Y:S05]  /*28c0*/  BSYNC.RECONVERGENT B1 ;  /* 0x0000000000017941 */ /* 0x000fea0003800200 */
.L_x_288:
        /* <DEDUP_REMOVED lines=21> */
.L_x_291:
[----:B------:R-:W-:Y:S05]  /*2a20*/  BSYNC.RECONVERGENT B1 ;  /* 0x0000000000017941 */ /* 0x000fea0003800200 */
.L_x_290:
        /* <DEDUP_REMOVED lines=21> */
.L_x_293:
[----:B------:R-:W-:Y:S05]  /*2b80*/  BSYNC.RECONVERGENT B1 ;  /* 0x0000000000017941 */ /* 0x000fea0003800200 */
.L_x_292:
        /* <DEDUP_REMOVED lines=21> */
.L_x_295:
[----:B------:R-:W-:Y:S05]  /*2ce0*/  BSYNC.RECONVERGENT B1 ;  /* 0x0000000000017941 */ /* 0x000fea0003800200 */
.L_x_294:
[----:B------:R0:W-:Y:S01]  /*2cf0*/  STG.E.64 desc[UR10][R16.64+0x1800], R18 ;  /* 0x0018001210007986 */ /* 0x0001e2000c101b0a */
[----:B------:R-:W-:Y:S02]  /*2d00*/  IADD3 R24, P0, PT, R24, 0x2000, RZ ;  /* 0x0000200018187810 */ /* 0x000fe40007f1e0ff */
[----:B------:R-:W-:-:S03]  /*2d10*/  IADD3 R27, PT, PT, R27, 0x400, RZ ;  /* 0x000004001b1b7810 */ /* 0x000fc60007ffe0ff */
[----:B------:R-:W-:Y:S01]  /*2d20*/  IMAD.X R3, RZ, RZ, R3, P0 ;  /* 0x000000ffff037224 */ /* 0x000fe200000e0603 */
[----:B------:R-:W-:Y:S07]  /*2d30*/  BRA.U UP0, `(.L_x_296) ;  /* 0xfffffff100fc7547 */ /* 0x000fee000b83ffff */
.L_x_279:
[----:B------:R-:W-:-:S13]  /*2d40*/  ISETP.NE.AND P0, PT, RZ, UR9, PT ;  /* 0x00000009ff007c0c */ /* 0x000fda000bf05270 */
[----:B------:R-:W-:Y:S05]  /*2d50*/  @!P0 EXIT ;  /* 0x000000000000894d */ /* 0x000fea0003800000 */
[----:B------:R-:W1:Y:S01]  /*2d60*/  LDCU UR5, c[0x0][0x388] ;  /* 0x00007100ff0577ac */ /* 0x000e620008000800 */
[----:B------:R-:W-:Y:S02]  /*2d70*/  UISETP.GE.U32.AND UP0, UPT, UR9, 0x4, UPT ;  /* 0x000000040900788c */ /* 0x000fe4000bf06070 */
[----:B-1----:R-:W-:-:S07]  /*2d80*/  ULOP3.LUT UR5, UR5, 0x3, URZ, 0xc0, !UPT ;  /* 0x0000000305057892 */ /* 0x002fce000f8ec0ff */
[----:B------:R-:W-:Y:S05]  /*2d90*/  BRA.U !UP0, `(.L_x_297) ;  /* 0x0000000508787547 */ /* 0x000fea000b800000 */
[----:B------:R-:W1:Y:S02]  /*2da0*/  S2R R0, SR_TID.X ;  /* 0x0000000000007919 */ /* 0x000e640000002100 */
[----:B-1----:R-:W-:-:S04]  /*2db0*/  IMAD R14, R28, 0x80, R0 ;  /* 0x000000801c0e7824 */ /* 0x002fc800078e0200 */
[----:B0-----:R-:W-:-:S05]  /*2dc0*/  IMAD.WIDE R16, R14, 0x8, R12 ;  /* 0x000000080e107825 */ /* 0x001fca00078e020c */
[----:B------:R-:W2:Y:S01]  /*2dd0*/  LDG.E.64 R4, desc[UR10][R16.64] ;  /* 0x0000000a10047981 */ /* 0x000ea2000c1e1b00 */
[----:B------:R-:W-:Y:S01]  /*2de0*/  MOV R2, 0x1 ;  /* 0x0000000100027802 */ /* 0x000fe20000000f00 */
        /* <DEDUP_REMOVED lines=18> */
.L_x_299:
[----:B------:R-:W-:Y:S05]  /*2f10*/  BSYNC.RECONVERGENT B1 ;  /* 0x0000000000017941 */ /* 0x000fea0003800200 */
.L_x_298:
[----:B------:R-:W-:-:S05]  /*2f20*/  MOV R15, 0x8 ;  /* 0x00000008000f7802 */ /* 0x000fca0000000f00 */
[----:B------:R-:W-:-:S05]  /*2f30*/  IMAD.WIDE R14, R14, R15, UR6 ;  /* 0x000000060e0e7e25 */ /* 0x000fca000f8e020f */
        /* <DEDUP_REMOVED lines=21> */
.L_x_301:
[----:B------:R-:W-:Y:S05]  /*3090*/  BSYNC.RECONVERGENT B1 ;  /* 0x0000000000017941 */ /* 0x000fea0003800200 */
.L_x_300:
        /* <DEDUP_REMOVED lines=21> */
.L_x_303:
[----:B------:R-:W-:Y:S05]  /*31f0*/  BSYNC.RECONVERGENT B1 ;  /* 0x0000000000017941 */ /* 0x000fea0003800200 */
.L_x_302:
        /* <DEDUP_REMOVED lines=21> */
.L_x_305:
[----:B------:R-:W-:Y:S05]  /*3350*/  BSYNC.RECONVERGENT B1 ;  /* 0x0000000000017941 */ /* 0x000fea0003800200 */
.L_x_304:
[----:B------:R1:W-:Y:S01]  /*3360*/  STG.E.64 desc[UR10][R14.64+0xc00], R2 ;  /* 0x000c00020e007986 */ /* 0x0003e2000c101b0a */
[----:B------:R-:W-:-:S07]  /*3370*/  VIADD R28, R28, 0x4 ;  /* 0x000000041c1c7836 */ /* 0x000fce0000000000 */
.L_x_297:
[----:B------:R-:W-:-:S13]  /*3380*/  ISETP.NE.AND P0, PT, RZ, UR5, PT ;  /* 0x00000005ff007c0c */ /* 0x000fda000bf05270 */
[----:B------:R-:W-:Y:S05]  /*3390*/  @!P0 EXIT ;  /* 0x000000000000894d */ /* 0x000fea0003800000 */
[----:B------:R-:W-:-:S09]  /*33a0*/  UISETP.NE.AND UP0, UPT, UR5, 0x1, UPT ;  /* 0x000000010500788c */ /* 0x000fd2000bf05270 */
        /* <DEDUP_REMOVED lines=24> */
.L_x_308:
[----:B------:R-:W-:Y:S05]  /*3530*/  BSYNC.RECONVERGENT B1 ;  /* 0x0000000000017941 */ /* 0x000fea0003800200 */
.L_x_307:
        /* <DEDUP_REMOVED lines=23> */
.L_x_310:
[----:B------:R-:W-:Y:S05]  /*36b0*/  BSYNC.RECONVERGENT B1 ;  /* 0x0000000000017941 */ /* 0x000fea0003800200 */
.L_x_309:
[----:B------:R2:W-:Y:S01]  /*36c0*/  STG.E.64 desc[UR10][R14.64+0x400], R2 ;  /* 0x000400020e007986 */ /* 0x0005e2000c101b0a */
[----:B------:R-:W-:-:S07]  /*36d0*/  VIADD R28, R28, 0x2 ;  /* 0x000000021c1c7836 */ /* 0x000fce0000000000 */
.L_x_306:
[----:B------:R-:W3:Y:S02]  /*36e0*/  LDC R0, c[0x0][0x388] ;  /* 0x0000e200ff007b82 */ /* 0x000ee40000000800 */
[----:B---3--:R-:W-:-:S04]  /*36f0*/  LOP3.LUT R0, R0, 0x1, RZ, 0xc0, !PT ;  /* 0x0000000100007812 */ /* 0x008fc800078ec0ff */
[----:B------:R-:W-:-:S13]  /*3700*/  ISETP.NE.U32.AND P0, PT, R0, 0x1, PT ;  /* 0x000000010000780c */ /* 0x000fda0003f05070 */
[----:B------:R-:W-:Y:S05]  /*3710*/  @P0 EXIT ;  /* 0x000000000000094d */ /* 0x000fea0003800000 */
[----:B-12---:R-:W1:Y:S02]  /*3720*/  S2R R3, SR_TID.X ;  /* 0x0000000000037919 */ /* 0x006e640000002100 */
[----:B-1----:R-:W-:-:S04]  /*3730*/  IMAD R28, R28, 0x80, R3 ;  /* 0x000000801c1c7824 */ /* 0x002fc800078e0203 */
[----:B------:R-:W-:-:S06]  /*3740*/  IMAD.WIDE R12, R28, 0x8, R12 ;  /* 0x000000081c0c7825 */ /* 0x000fcc00078e020c */
        /* <DEDUP_REMOVED lines=17> */
[----:B------:R-:W-:Y:S01]  /*3860*/  MOV R0, 0x3890 ;  /* 0x0000389000007802 */ /* 0x000fe20000000f00 */
[----:B------:R-:W-:-:S07]  /*3870*/  IMAD.MOV.U32 R2, RZ, RZ, R9 ;  /* 0x000000ffff027224 */ /* 0x000fce00078e0009 */
[----:B0-----:R-:W-:Y:S05]  /*3880*/  CALL.REL.NOINC `($__internal_0_$__cuda_sm20_div_rn_f64_full) ;  /* 0x0000000000187944 */ /* 0x001fea0003c00000 */
[----:B------:R-:W-:-:S07]  /*3890*/  MOV R3, R19 ;  /* 0x0000001300037202 */ /* 0x000fce0000000f00 */
.L_x_312:
[----:B------:R-:W-:Y:S05]  /*38a0*/  BSYNC.RECONVERGENT B1 ;  /* 0x0000000000017941 */ /* 0x000fea0003800200 */
.L_x_311:
[----:B------:R-:W-:-:S04]  /*38b0*/  IMAD.MOV.U32 R29, RZ, RZ, 0x8 ;  /* 0x00000008ff1d7424 */ /* 0x000fc800078e00ff */
[----:B------:R-:W-:-:S05]  /*38c0*/  IMAD.WIDE R28, R28, R29, UR6 ;  /* 0x000000061c1c7e25 */ /* 0x000fca000f8e021d */
[----:B------:R-:W-:Y:S01]  /*38d0*/  STG.E.64 desc[UR10][R28.64], R2 ;  /* 0x000000021c007986 */ /* 0x000fe2000c101b0a */
[----:B------:R-:W-:Y:S05]  /*38e0*/  EXIT ;  /* 0x000000000000794d */ /* 0x000fea0003800000 */
        .weak           $__internal_0_$__cuda_sm20_div_rn_f64_full
        .type           $__internal_0_$__cuda_sm20_div_rn_f64_full,@function
        .size           $__internal_0_$__cuda_sm20_div_rn_f64_full,(.L_x_434 - $__internal_0_$__cuda_sm20_div_rn_f64_full)
$__internal_0_$__cuda_sm20_div_rn_f64_full:
[C---:B------:R-:W-:Y:S01]  /*38f0*/  FSETP.GEU.AND P0, PT, |R2|.reuse, 1.469367938527859385e-39, PT ;  /* 0x001000000200780b */ /* 0x040fe20003f0e200 */
[--C-:B------:R-:W-:Y:S01]  /*3900*/  IMAD.MOV.U32 R8, RZ, RZ, R4.reuse ;  /* 0x000000ffff087224 */ /* 0x100fe200078e0004 */
[----:B------:R-:W-:Y:S01]  /*3910*/  LOP3.LUT R10, R2, 0x800fffff, RZ, 0xc0, !PT ;  /* 0x800fffff020a7812 */ /* 0x000fe200078ec0ff */
[----:B------:R-:W-:Y:S01]  /*3920*/  IMAD.MOV.U32 R18, RZ, RZ, 0x1 ;  /* 0x00000001ff127424 */ /* 0x000fe200078e00ff */
[----:B------:R-:W-:Y:S01]  /*3930*/  MOV R9, R2 ;  /* 0x0000000200097202 */ /* 0x000fe20000000f00 */
[----:B------:R-:W-:Y:S01]  /*3940*/  IMAD.U32 R7, RZ, RZ, UR12 ;  /* 0x0000000cff077e24 */ /* 0x000fe2000f8e00ff */
[----:B------:R-:W-:Y:S01]  /*3950*/  LOP3.LUT R11, R10, 0x3ff00000, RZ, 0xfc, !PT ;  /* 0x3ff000000a0b7812 */ /* 0x000fe200078efcff */
[----:B------:R-:W-:Y:S01]  /*3960*/  IMAD.MOV.U32 R10, RZ, RZ, R4 ;  /* 0x000000ffff0a7224 */ /* 0x000fe200078e0004 */
[----:B------:R-:W-:Y:S01]  /*3970*/  LOP3.LUT R25, R2, 0x7ff00000, RZ, 0xc0, !PT ;  /* 0x7ff0000002197812 */ /* 0x000fe200078ec0ff */
[----:B------:R-:W-:Y:S01]  /*3980*/  IMAD.MOV.U32 R29, RZ, RZ, 0x1ca00000 ;  /* 0x1ca00000ff1d7424 */ /* 0x000fe200078e00ff */
[----:B------:R-:W-:-:S02]  /*3990*/  LOP3.LUT R26, R7, 0x7ff00000, RZ, 0xc0, !PT ;  /* 0x7ff00000071a7812 */ /* 0x000fc400078ec0ff */
[----:B------:R-:W-:Y:S01]  /*39a0*/  MOV R6, UR4 ;  /* 0x0000000400067c02 */ /* 0x000fe20008000f00 */
[----:B------:R-:W-:Y:S01]  /*39b0*/  @!P0 DMUL R10, R8, 8.98846567431157953865e+307 ;  /* 0x7fe00000080a8828 */ /* 0x000fe20000000000 */
[----:B------:R-:W-:-:S04]  /*39c0*/  ISETP.GE.U32.AND P2, PT, R26, R25, PT ;  /* 0x000000191a00720c */ /* 0x000fc80003f46070 */
[----:B------:R-:W-:Y:S01]  /*39d0*/  SEL R2, R29, 0x63400000, !P2 ;  /* 0x634000001d027807 */ /* 0x000fe20005000000 */
[----:B------:R-:W0:Y:S01]  /*39e0*/  MUFU.RCP64H R19, R11 ;  /* 0x0000000b00137308 */ /* 0x000e220000001800 */
[----:B------:R-:W-:Y:S01]  /*39f0*/  FSETP.GEU.AND P2, PT, |R7|, 1.469367938527859385e-39, PT ;  /* 0x001000000700780b */ /* 0x000fe20003f4e200 */
[----:B0-----:R-:W-:-:S08]  /*3a00*/  DFMA R4, R18, -R10, 1 ;  /* 0x3ff000001204742b */ /* 0x001fd0000000080a */
[----:B------:R-:W-:-:S08]  /*3a10*/  DFMA R4, R4, R4, R4 ;  /* 0x000000040404722b */ /* 0x000fd00000000004 */
[----:B------:R-:W-:-:S08]  /*3a20*/  DFMA R18, R18, R4, R18 ;  /* 0x000000041212722b */ /* 0x000fd00000000012 */
[----:B------:R-:W-:-:S08]  /*3a30*/  DFMA R4, R18, -R10, 1 ;  /* 0x3ff000001204742b */ /* 0x000fd0000000080a */
[----:B------:R-:W-:Y:S01]  /*3a40*/  DFMA R18, R18, R4, R18 ;  /* 0x000000041212722b */ /* 0x000fe20000000012 */
[----:B------:R-:W-:Y:S01]  /*3a50*/  LOP3.LUT R5, R2, 0x800fffff, R7, 0xf8, !PT ;  /* 0x800fffff02057812 */ /* 0x000fe200078ef807 */
[----:B------:R-:W-:Y:S01]  /*3a60*/  IMAD.MOV.U32 R4, RZ, RZ, R6 ;  /* 0x000000ffff047224 */ /* 0x000fe200078e0006 */
[----:B------:R-:W-:Y:S01]  /*3a70*/  MOV R2, R26 ;  /* 0x0000001a00027202 */ /* 0x000fe20000000f00 */
[----:B------:R-:W-:Y:S07]  /*3a80*/  @P2 BRA `(.L_x_313) ;  /* 0x0000000000202947 */ /* 0x000fee0003800000 */
[----:B------:R-:W-:Y:S01]  /*3a90*/  LOP3.LUT R2, R9, 0x7ff00000, RZ, 0xc0, !PT ;  /* 0x7ff0000009027812 */ /* 0x000fe200078ec0ff */
[----:B------:R-:W-:-:S03]  /*3aa0*/  IMAD.MOV.U32 R20, RZ, RZ, RZ ;  /* 0x000000ffff147224 */ /* 0x000fc600078e00ff */
[----:B------:R-:W-:-:S04]  /*3ab0*/  ISETP.GE.U32.AND P2, PT, R26, R2, PT ;  /* 0x000000021a00720c */ /* 0x000fc80003f46070 */
[----:B------:R-:W-:-:S04]  /*3ac0*/  SEL R2, R29, 0x63400000, !P2 ;  /* 0x634000001d027807 */ /* 0x000fc80005000000 */
[----:B------:R-:W-:-:S04]  /*3ad0*/  LOP3.LUT R2, R2, 0x80000000, R7, 0xf8, !PT ;  /* 0x8000000002027812 */ /* 0x000fc800078ef807 */
[----:B------:R-:W-:-:S06]  /*3ae0*/  LOP3.LUT R21, R2, 0x100000, RZ, 0xfc, !PT ;  /* 0x0010000002157812 */ /* 0x000fcc00078efcff */
[----:B------:R-:W-:-:S10]  /*3af0*/  DFMA R4, R4, 2, -R20 ;  /* 0x400000000404782b */ /* 0x000fd40000000814 */
[----:B------:R-:W-:-:S07]  /*3b00*/  LOP3.LUT R2, R5, 0x7ff00000, RZ, 0xc0, !PT ;  /* 0x7ff0000005027812 */ /* 0x000fce00078ec0ff */
.L_x_313:
[----:B------:R-:W-:Y:S01]  /*3b10*/  DMUL R20, R18, R4 ;  /* 0x0000000412147228 */ /* 0x000fe20000000000 */
[----:B------:R-:W-:Y:S01]  /*3b20*/  @!P0 LOP3.LUT R25, R11, 0x7ff00000, RZ, 0xc0, !PT ;  /* 0x7ff000000b198812 */ /* 0x000fe200078ec0ff */
[----:B------:R-:W-:Y:S06]  /*3b30*/  BSSY.RECONVERGENT B0, `(.L_x_314) ;  /* 0x000003d000007945 */ /* 0x000fec0003800200 */
[----:B------:R-:W-:-:S08]  /*3b40*/  DFMA R22, R20, -R10, R4 ;  /* 0x8000000a1416722b */ /* 0x000fd00000000004 */
[----:B------:R-:W-:Y:S01]  /*3b50*/  DFMA R22, R18, R22, R20 ;  /* 0x000000161216722b */ /* 0x000fe20000000014 */
[----:B------:R-:W-:-:S04]  /*3b60*/  IADD3 R18, PT, PT, R2, -0x1, RZ ;  /* 0xffffffff02127810 */ /* 0x000fc80007ffe0ff */
[----:B------:R-:W-:Y:S01]  /*3b70*/  ISETP.GT.U32.AND P0, PT, R18, 0x7feffffe, PT ;  /* 0x7feffffe1200780c */ /* 0x000fe20003f04070 */
[----:B------:R-:W-:-:S05]  /*3b80*/  VIADD R18, R25, 0xffffffff ;  /* 0xffffffff19127836 */ /* 0x000fca0000000000 */
[----:B------:R-:W-:-:S13]  /*3b90*/  ISETP.GT.U32.OR P0, PT, R18, 0x7feffffe, P0 ;  /* 0x7feffffe1200780c */ /* 0x000fda0000704470 */
[----:B------:R-:W-:Y:S05]  /*3ba0*/  @P0 BRA `(.L_x_315) ;  /* 0x0000000000740947 */ /* 0x000fea0003800000 */
[----:B------:R-:W-:-:S04]  /*3bb0*/  LOP3.LUT R2, R9, 0x7ff00000, RZ, 0xc0, !PT ;  /* 0x7ff0000009027812 */ /* 0x000fc800078ec0ff */
[CC--:B------:R-:W-:Y:S02]  /*3bc0*/  VIADDMNMX R6, R26.reuse, -R2.reuse, 0xb9600000, !PT ;  /* 0xb96000001a067446 */ /* 0x0c0fe40007800902 */
[----:B------:R-:W-:Y:S02]  /*3bd0*/  ISETP.GE.U32.AND P0, PT, R26, R2, PT ;  /* 0x000000021a00720c */ /* 0x000fe40003f06070 */
[----:B------:R-:W-:Y:S02]  /*3be0*/  VIMNMX R2, PT, PT, R6, 0x46a00000, PT ;  /* 0x46a0000006027848 */ /* 0x000fe40003fe0100 */
[----:B------:R-:W-:-:S05]  /*3bf0*/  SEL R6, R29, 0x63400000, !P0 ;  /* 0x634000001d067807 */ /* 0x000fca0004000000 */
[----:B------:R-:W-:Y:S02]  /*3c00*/  IMAD.IADD R2, R2, 0x1, -R6 ;  /* 0x0000000102027824 */ /* 0x000fe400078e0a06 */
[----:B------:R-:W-:-:S03]  /*3c10*/  IMAD.MOV.U32 R6, RZ, RZ, RZ ;  /* 0x000000ffff067224 */ /* 0x000fc600078e00ff */
[----:B------:R-:W-:-:S06]  /*3c20*/  IADD3 R7, PT, PT, R2, 0x7fe00000, RZ ;  /* 0x7fe0000002077810 */ /* 0x000fcc0007ffe0ff */
[----:B------:R-:W-:-:S10]  /*3c30*/  DMUL R18, R22, R6 ;  /* 0x0000000616127228 */ /* 0x000fd40000000000 */
[----:B------:R-:W-:-:S13]  /*3c40*/  FSETP.GTU.AND P0, PT, |R19|, 1.469367938527859385e-39, PT ;  /* 0x001000001300780b */ /* 0x000fda0003f0c200 */
[----:B------:R-:W-:Y:S05]  /*3c50*/  @P0 BRA `(.L_x_316) ;  /* 0x0000000000a80947 */ /* 0x000fea0003800000 */
[----:B------:R-:W-:Y:S01]  /*3c60*/  DFMA R4, R22, -R10, R4 ;  /* 0x8000000a1604722b */ /* 0x000fe20000000004 */
[----:B------:R-:W-:-:S09]  /*3c70*/  IMAD.MOV.U32 R6, RZ, RZ, RZ ;  /* 0x000000ffff067224 */ /* 0x000fd200078e00ff */
[C---:B------:R-:W-:Y:S02]  /*3c80*/  FSETP.NEU.AND P0, PT, R5.reuse, RZ, PT ;  /* 0x000000ff0500720b */ /* 0x040fe40003f0d000 */
[----:B------:R-:W-:-:S04]  /*3c90*/  LOP3.LUT R8, R5, 0x80000000, R9, 0x48, !PT ;  /* 0x8000000005087812 */ /* 0x000fc800078e4809 */
[----:B------:R-:W-:-:S07]  /*3ca0*/  LOP3.LUT R7, R8, R7, RZ, 0xfc, !PT ;  /* 0x0000000708077212 */ /* 0x000fce00078efcff */
[----:B------:R-:W-:Y:S05]  /*3cb0*/  @!P0 BRA `(.L_x_316) ;  /* 0x0000000000908947 */ /* 0x000fea0003800000 */
[C---:B------:R-:W-:Y:S01]  /*3cc0*/  IADD3 R5, PT, PT, -R2.reuse, RZ, RZ ;  /* 0x000000ff02057210 */ /* 0x040fe20007ffe1ff */
[----:B------:R-:W-:Y:S01]  /*3cd0*/  IMAD.MOV.U32 R4, RZ, RZ, RZ ;  /* 0x000000ffff047224 */ /* 0x000fe200078e00ff */
[----:B------:R-:W-:Y:S01]  /*3ce0*/  DMUL.RP R6, R22, R6 ;  /* 0x0000000616067228 */ /* 0x000fe20000008000 */
[----:B------:R-:W-:-:S04]  /*3cf0*/  IADD3 R2, PT, PT, -R2, -0x43300000, RZ ;  /* 0xbcd0000002027810 */ /* 0x000fc80007ffe1ff */
[----:B------:R-:W-:-:S05]  /*3d00*/  DFMA R4, R18, -R4, R22 ;  /* 0x800000041204722b */ /* 0x000fca0000000016 */
[----:B------:R-:W-:-:S05]  /*3d10*/  LOP3.LUT R8, R7, R8, RZ, 0x3c, !PT ;  /* 0x0000000807087212 */ /* 0x000fca00078e3cff */
[----:B------:R-:W-:-:S04]  /*3d20*/  FSETP.NEU.AND P0, PT, |R5|, R2, PT ;  /* 0x000000020500720b */ /* 0x000fc80003f0d200 */
[----:B------:R-:W-:Y:S02]  /*3d30*/  FSEL R6, R6, R18, !P0 ;  /* 0x0000001206067208 */ /* 0x000fe40004000000 */
[----:B------:R-:W-:-:S03]  /*3d40*/  FSEL R8, R8, R19, !P0 ;  /* 0x0000001308087208 */ /* 0x000fc60004000000 */
[----:B------:R-:W-:Y:S01]  /*3d50*/  IMAD.MOV.U32 R18, RZ, RZ, R6 ;  /* 0x000000ffff127224 */ /* 0x000fe200078e0006 */
[----:B------:R-:W-:Y:S01]  /*3d60*/  MOV R19, R8 ;  /* 0x0000000800137202 */ /* 0x000fe20000000f00 */
[----:B------:R-:W-:Y:S06]  /*3d70*/  BRA `(.L_x_316) ;  /* 0x0000000000607947 */ /* 0x000fec0003800000 */
.L_x_315:
[----:B------:R-:W-:-:S14]  /*3d80*/  DSETP.NAN.AND P0, PT, R6, R6, PT ;  /* 0x000000060600722a */ /* 0x000fdc0003f08000 */
[----:B------:R-:W-:Y:S05]  /*3d90*/  @P0 BRA `(.L_x_317) ;  /* 0x00000000004c0947 */ /* 0x000fea0003800000 */
[----:B------:R-:W-:-:S14]  /*3da0*/  DSETP.NAN.AND P0, PT, R8, R8, PT ;  /* 0x000000080800722a */ /* 0x000fdc0003f08000 */
[----:B------:R-:W-:Y:S05]  /*3db0*/  @P0 BRA `(.L_x_318) ;  /* 0x0000000000340947 */ /* 0x000fea0003800000 */
[----:B------:R-:W-:Y:S01]  /*3dc0*/  ISETP.NE.AND P0, PT, R2, R25, PT ;  /* 0x000000190200720c */ /* 0x000fe20003f05270 */
[----:B------:R-:W-:Y:S02]  /*3dd0*/  IMAD.MOV.U32 R18, RZ, RZ, 0x0 ;  /* 0x00000000ff127424 */ /* 0x000fe400078e00ff */
[----:B------:R-:W-:-:S10]  /*3de0*/  IMAD.MOV.U32 R19, RZ, RZ, -0x80000 ;  /* 0xfff80000ff137424 */ /* 0x000fd400078e00ff */
[----:B------:R-:W-:Y:S05]  /*3df0*/  @!P0 BRA `(.L_x_316) ;  /* 0x0000000000408947 */ /* 0x000fea0003800000 */
[----:B------:R-:W-:Y:S02]  /*3e00*/  ISETP.NE.AND P0, PT, R2, 0x7ff00000, PT ;  /* 0x7ff000000200780c */ /* 0x000fe40003f05270 */
[----:B------:R-:W-:Y:S02]  /*3e10*/  LOP3.LUT R6, R7, 0x80000000, R9, 0x48, !PT ;  /* 0x8000000007067812 */ /* 0x000fe400078e4809 */
[----:B------:R-:W-:-:S13]  /*3e20*/  ISETP.EQ.OR P0, PT, R25, RZ, !P0 ;  /* 0x000000ff1900720c */ /* 0x000fda0004702670 */
[----:B------:R-:W-:Y:S01]  /*3e30*/  @P0 LOP3.LUT R2, R6, 0x7ff00000, RZ, 0xfc, !PT ;  /* 0x7ff0000006020812 */ /* 0x000fe200078efcff */
[----:B------:R-:W-:Y:S01]  /*3e40*/  @!P0 IMAD.MOV.U32 R19, RZ, RZ, R6 ;  /* 0x000000ffff138224 */ /* 0x000fe200078e0006 */
[----:B------:R-:W-:Y:S01]  /*3e50*/  @!P0 MOV R18, RZ ;  /* 0x000000ff00128202 */ /* 0x000fe20000000f00 */
[----:B------:R-:W-:Y:S01]  /*3e60*/  @P0 IMAD.MOV.U32 R18, RZ, RZ, RZ ;  /* 0x000000ffff120224 */ /* 0x000fe200078e00ff */
[----:B------:R-:W-:Y:S01]  /*3e70*/  @P0 MOV R19, R2 ;  /* 0x0000000200130202 */ /* 0x000fe20000000f00 */
[----:B------:R-:W-:Y:S06]  /*3e80*/  BRA `(.L_x_316) ;  /* 0x00000000001c7947 */ /* 0x000fec0003800000 */
.L_x_318:
[----:B------:R-:W-:-:S05]  /*3e90*/  LOP3.LUT R18, R9, 0x80000, RZ, 0xfc, !PT ;  /* 0x0008000009127812 */ /* 0x000fca00078efcff */
[----:B------:R-:W-:Y:S02]  /*3ea0*/  IMAD.MOV.U32 R19, RZ, RZ, R18 ;  /* 0x000000ffff137224 */ /* 0x000fe400078e0012 */
[----:B------:R-:W-:Y:S01]  /*3eb0*/  IMAD.MOV.U32 R18, RZ, RZ, R8 ;  /* 0x000000ffff127224 */ /* 0x000fe200078e0008 */
[----:B------:R-:W-:Y:S06]  /*3ec0*/  BRA `(.L_x_316) ;  /* 0x00000000000c7947 */ /* 0x000fec0003800000 */
.L_x_317:
[----:B------:R-:W-:-:S04]  /*3ed0*/  LOP3.LUT R18, R7, 0x80000, RZ, 0xfc, !PT ;  /* 0x0008000007127812 */ /* 0x000fc800078efcff */
[----:B------:R-:W-:Y:S01]  /*3ee0*/  MOV R19, R18 ;  /* 0x0000001200137202 */ /* 0x000fe20000000f00 */
[----:B------:R-:W-:-:S07]  /*3ef0*/  IMAD.MOV.U32 R18, RZ, RZ, R6 ;  /* 0x000000ffff127224 */ /* 0x000fce00078e0006 */
.L_x_316:
[----:B------:R-:W-:Y:S05]  /*3f00*/  BSYNC.RECONVERGENT B0 ;  /* 0x0000000000007941 */ /* 0x000fea0003800200 */
.L_x_314:
[----:B------:R-:W-:Y:S01]  /*3f10*/  MOV R4, R0 ;  /* 0x0000000000047202 */ /* 0x000fe20000000f00 */
[----:B------:R-:W-:Y:S02]  /*3f20*/  IMAD.MOV.U32 R5, RZ, RZ, 0x0 ;  /* 0x00000000ff057424 */ /* 0x000fe400078e00ff */
[----:B------:R-:W-:Y:S02]  /*3f30*/  IMAD.MOV.U32 R2, RZ, RZ, R18 ;  /* 0x000000ffff027224 */ /* 0x000fe400078e0012 */
[----:B------:R-:W-:Y:S05]  /*3f40*/  RET.REL.NODEC R4 `(_ZN3cub18CUB_300001_SM_10006detail9transform16transform_kernelINS2_10policy_hubILb1EN4cuda3std3__45tupleIJN6thrust24THRUST_300001_SM_1000_NS6detail15normal_iteratorINSA_10device_ptrIdEEEEEEEE10policy1000El8functionSF_JPdEEEvT0_iT1_T2_DpNS2_10kernel_argIT3_EE) ;  /* 0xffffffc0042c7950 */ /* 0x000fea0003c3ffff */
.L_x_319:
        /* <DEDUP_REMOVED lines=11> */
.L_x_434:


//--------------------- .text._ZN3cub18CUB_300001_SM_10006detail9transform16transform_kernelINS2_10policy_hubILb1EN4cuda3std3__45tupleIJN6thrust24THRUST_300001_SM_1000_NS6detail15normal_iteratorINSA_10device_ptrIdEEEEEEEE10policy1000Ei8functionSF_JPdEEEvT0_iT1_T2_DpNS2_10kernel_argIT3_EE --------------------------
	.section	.text._ZN3cub18CUB_300001_SM_10006detail9transform16transform_kernelINS2_10policy_hubILb1EN4cuda3std3__45tupleIJN6thrust24THRUST_300001_SM_1000_NS6detail15normal_iteratorINSA_10device_ptrIdEEEEEEEE10policy1000Ei8functionSF_JPdEEEvT0_iT1_T2_DpNS2_10kernel_argIT3_EE,"ax",@progbits
	.align	128
        .global         _ZN3cub18CUB_300001_SM_10006detail9transform16transform_kernelINS2_10policy_hubILb1EN4cuda3std3__45tupleIJN6thrust24THRUST_300001_SM_1000_NS6detail15normal_iteratorINSA_10device_ptrIdEEEEEEEE10policy1000Ei8functionSF_JPdEEEvT0_iT1_T2_DpNS2_10kernel_argIT3_EE
        .type           _ZN3cub18CUB_300001_SM_10006detail9transform16transform_kernelINS2_10policy_hubILb1EN4cuda3std3__45tupleIJN6thrust24THRUST_300001_SM_1000_NS6detail15normal_iteratorINSA_10device_ptrIdEEEEEEEE10policy1000Ei8functionSF_JPdEEEvT0_iT1_T2_DpNS2_10kernel_argIT3_EE,@function
        .size           _ZN3cub18CUB_300001_SM_10006detail9transform16transform_kernelINS2_10policy_hubILb1EN4cuda3std3__45tupleIJN6thrust24THRUST_300001_SM_1000_NS6detail15normal_iteratorINSA_10device_ptrIdEEEEEEEE10policy1000Ei8functionSF_JPdEEEvT0_iT1_T2_DpNS2_10kernel_argIT3_EE,(.L_x_435 - _ZN3cub18CUB_300001_SM_10006detail9transform16transform_kernelINS2_10policy_hubILb1EN4cuda3std3__45tupleIJN6thrust24THRUST_300001_SM_1000_NS6detail15normal_iteratorINSA_10device_ptrIdEEEEEEEE10policy1000Ei8functionSF_JPdEEEvT0_iT1_T2_DpNS2_10kernel_argIT3_EE)
        .other          _ZN3cub18CUB_300001_SM_10006detail9transform16transform_kernelINS2_10policy_hubILb1EN4cuda3std3__45tupleIJN6thrust24THRUST_300001_SM_1000_NS6detail15normal_iteratorINSA_10device_ptrIdEEEEEEEE10policy1000Ei8functionSF_JPdEEEvT0_iT1_T2_DpNS2_10kernel_argIT3_EE,@"STO_CUDA_ENTRY STV_DEFAULT"
_ZN3cub18CUB_300001_SM_10006detail9transform16transform_kernelINS2_10policy_hubILb1EN4cuda3std3__45tupleIJN6thrust24THRUST_300001_SM_1000_NS6detail15normal_iteratorINSA_10device_ptrIdEEEEEEEE10policy1000Ei8functionSF_JPdEEEvT0_iT1_T2_DpNS2_10kernel_argIT3_EE:
.text._ZN3cub18CUB_300001_SM_10006detail9transform16transform_kernelINS2_10policy_hubILb1EN4cuda3std3__45tupleIJN6thrust24THRUST_300001_SM_1000_NS6detail15normal_iteratorINSA_10device_ptrIdEEEEEEEE10policy1000Ei8functionSF_JPdEEEvT0_iT1_T2_DpNS2_10kernel_argIT3_EE:
[----:B------:R-:W-:Y:S08]  /*0000*/  LDC R1, c[0x0][0x37c] ;  /* 0x0000df00ff017b82 */ /* 0x000ff00000000800 */
[----:B------:R-:W0:Y:S01]  /*0010*/  S2UR UR6, SR_CTAID.X ;  /* 0x00000000000679c3 */ /* 0x000e220000002500 */
[----:B------:R-:W1:Y:S01]  /*0020*/  LDCU.64 UR10, c[0x0][0x380] ;  /* 0x00007000ff0a77ac */ /* 0x000e620008000a00 */
[----:B------:R-:W2:Y:S01]  /*0030*/  S2R R29, SR_TID.X ;  /* 0x00000000001d7919 */ /* 0x000ea20000002100 */
[----:B------:R-:W-:Y:S01]  /*0040*/  BSSY.RECONVERGENT B0, `(.L_x_320) ;  /* 0x0000014000007945 */ /* 0x000fe20003800200 */
[----:B-1----:R-:W-:-:S04]  /*0050*/  USHF.L.U32 UR16, UR11, 0x7, URZ ;  /* 0x000000070b107899 */ /* 0x002fc800080006ff */
[----:B0-----:R-:W-:-:S04]  /*0060*/  UIMAD UR6, UR16, UR6, URZ ;  /* 0x00000006100672a4 */ /* 0x001fc8000f8e02ff */
[----:B------:R-:W-:-:S04]  /*0070*/  UIADD3 UR4, UPT, UPT, -UR6, UR10, URZ ;  /* 0x0000000a06047290 */ /* 0x000fc8000fffe1ff */
[----:B------:R-:W-:Y:S01]  /*0080*/  UISETP.LT.AND UP0, UPT, UR16, UR4, UPT ;  /* 0x000000041000728c */ /* 0x000fe2000bf01270 */
[----:B--2---:R-:W-:-:S03]  /*0090*/  IMAD.SHL.U32 R0, R29, 0x80, RZ ;  /* 0x000000801d007824 */ /* 0x004fc600078e00ff */
[----:B------:R-:W-:-:S04]  /*00a0*/  USEL UR17, UR16, UR4, UP0 ;  /* 0x0000000410117287 */ /* 0x000fc80008000000 */
[----:B------:R-:W-:-:S06]  /*00b0*/  USHF.L.U32 UR5, UR17, 0x3, URZ ;  /* 0x0000000311057899 */ /* 0x000fcc00080006ff */
[----:B------:R-:W-:-:S13]  /*00c0*/  ISETP.GE.AND P0, PT, R0, UR5, PT ;  /* 0x0000000500007c0c */ /* 0x000fda000bf06270 */
[----:B------:R-:W-:Y:S05]  /*00d0*/  @P0 BRA `(.L_x_321) ;  /* 0x0000000000280947 */ /* 0x000fea0003800000 */
[----:B------:R-:W0:Y:S01]  /*00e0*/  LDC.64 R2, c[0x0][0x398] ;  /* 0x0000e600ff027b82 */ /* 0x000e220000000a00 */
[----:B------:R-:W-:Y:S02]  /*00f0*/  IMAD.U32 R5, RZ, RZ, UR6 ;  /* 0x00000006ff057e24 */ /* 0x000fe4000f8e00ff */
[----:B0-----:R-:W-:-:S04]  /*0100*/  IMAD.WIDE.U32 R2, R29, 0x80, R2 ;  /* 0x000000801d027825 */ /* 0x001fc800078e0002 */
[----:B------:R-:W-:-:S07]  /*0110*/  IMAD.WIDE R2, R5, 0x8, R2 ;  /* 0x0000000805027825 */ /* 0x000fce00078e0202 */
.L_x_322:
[----:B------:R-:W-:Y:S01]  /*0120*/  VIADD R0, R0, 0x4000 ;  /* 0x0000400000007836 */ /* 0x000fe20000000000 */
[----:B------:R0:W-:Y:S04]  /*0130*/  CCTL.E.PF2 [R2] ;  /* 0x000000000200798f */ /* 0x0001e80000800100 */
[----:B------:R-:W-:Y:S02]  /*0140*/  ISETP.GE.AND P0, PT, R0, UR5, PT ;  /* 0x0000000500007c0c */ /* 0x000fe4000bf06270 */
[----:B0-----:R-:W-:-:S04]  /*0150*/  IADD3 R2, P1, PT, R2, 0x4000, RZ ;  /* 0x0000400002027810 */ /* 0x001fc80007f3e0ff */
[----:B------:R-:W-:-:S07]  /*0160*/  IADD3.X R3, PT, PT, RZ, R3, RZ, P1, !PT ;  /* 0x00000003ff037210 */ /* 0x000fce0000ffe4ff */
[----:B------:R-:W-:Y:S05]  /*0170*/  @!P0 BRA `(.L_x_322) ;  /* 0xfffffffc00e88947 */ /* 0x000fea000383ffff */
.L_x_321:
[----:B------:R-:W-:Y:S05]  /*0180*/  BSYNC.RECONVERGENT B0 ;  /* 0x0000000000007941 */ /* 0x000fea0003800200 */
.L_x_320:
[----:B------:R-:W0:Y:S01]  /*0190*/  LDCU.128 UR12, c[0x0][0x390] ;  /* 0x00007200ff0c77ac */ /* 0x000e220008000c00 */
[----:B------:R-:W-:Y:S01]  /*01a0*/  UIMAD.WIDE UR6, UR6, 0x8, URZ ;  /* 0x00000008060678a5 */ /* 0x000fe2000f8e02ff */
[----:B------:R-:W1:Y:S03]  /*01b0*/  LDCU.64 UR18, c[0x0][0x358] ;  /* 0x00006b00ff1277ac */ /* 0x000e660008000a00 */
[----:B0-----:R-:W-:Y:S02]  /*01c0*/  UIADD3 UR5, UP0, UPT, UR6, UR14, URZ ;  /* 0x0000000e06057290 */ /* 0x001fe4000ff1e0ff */
[----:B------:R-:W-:Y:S02]  /*01d0*/  UIADD3 UR8, UP1, UPT, UR6, UR12, URZ ;  /* 0x0000000c06087290 */ /* 0x000fe4000ff3e0ff */
[----:B------:R-:W-:Y:S02]  /*01e0*/  UIADD3.X UR10, UPT, UPT, UR7, UR15, URZ, UP0, !UPT ;  /* 0x0000000f070a7290 */ /* 0x000fe400087fe4ff */
[----:B------:R-:W-:Y:S01]  /*01f0*/  UISETP.GT.AND UP0, UPT, UR16, UR4, UPT ;  /* 0x000000041000728c */ /* 0x000fe2000bf04270 */
[----:B------:R-:W-:Y:S01]  /*0200*/  IMAD.U32 R12, RZ, RZ, UR5 ;  /* 0x00000005ff0c7e24 */ /* 0x000fe2000f8e00ff */
[----:B------:R-:W-:-:S02]  /*0210*/  UIADD3.X UR9, UPT, UPT, UR7, UR13, URZ, UP1, !UPT ;  /* 0x0000000d07097290 */ /* 0x000fc40008ffe4ff */
[----:B------:R-:W-:Y:S01]  /*0220*/  IMAD.U32 R13, RZ, RZ, UR10 ;  /* 0x0000000aff0d7e24 */ /* 0x000fe2000f8e00ff */
[----:B------:R-:W-:Y:S01]  /*0230*/  UMOV UR13, 0x40100000 ;  /* 0x40100000000d7882 */ /* 0x000fe20000000000 */
[----:B------:R-:W-:-:S03]  /*0240*/  UMOV UR4, URZ ;  /* 0x000000ff00047c82 */ /* 0x000fc60008000000 */
[----:B-1----:R-:W-:Y:S05]  /*0250*/  BRA.U UP0, `(.L_x_323) ;  /* 0x0000001900247547 */ /* 0x002fea000b800000 */
[----:B------:R-:W-:-:S06]  /*0260*/  UISETP.GE.AND UP0, UPT, UR11, 0x1, UPT ;  /* 0x000000010b00788c */ /* 0x000fcc000bf06270 */
[----:B------:R-:W-:-:S13]  /*0270*/  PLOP3.LUT P0, PT, PT, PT, UP0, 0x80, 0x8 ;  /* 0x000000000008781c */ /* 0x000fda0003f0f008 */
[----:B------:R-:W-:Y:S05]  /*0280*/  @!P0 EXIT ;  /* 0x000000000000894d */ /* 0x000fea0003800000 */
[----:B------:R-:W-:Y:S01]  /*0290*/  UISETP.GE.U32.AND UP0, UPT, UR11, 0x8, UPT ;  /* 0x000000080b00788c */ /* 0x000fe2000bf06070 */
[----:B------:R-:W-:Y:S01]  /*02a0*/  IMAD.MOV.U32 R28, RZ, RZ, RZ ;  /* 0x000000ffff1c7224 */ /* 0x000fe200078e00ff */
[----:B------:R-:W-:-:S07]  /*02b0*/  ULOP3.LUT UR10, UR11, 0x7, URZ, 0xc0, !UPT ;  /* 0x000000070b0a7892 */ /* 0x000fce000f8ec0ff */
[----:B------:R-:W-:Y:S05]  /*02c0*/  BRA.U !UP0, `(.L_x_324) ;  /* 0x0000000d08287547 */ /* 0x000fea000b800000 */
[----:B------:R-:W-:Y:S01]  /*02d0*/  HFMA2 R2, -RZ, RZ, 0, 4.76837158203125e-07 ;  /* 0x00000008ff027431 */ /* 0x000fe200000001ff */
[----:B------:R-:W-:Y:S01]  /*02e0*/  ULOP3.LUT UR5, UR11, 0x7ffffff8, URZ, 0xc0, !UPT ;  /* 0x7ffffff80b057892 */ /* 0x000fe2000f8ec0ff */
[C---:B------:R-:W-:Y:S01]  /*02f0*/  VIADD R27, R29.reuse, 0x80 ;  /* 0x000000801d1b7836 */ /* 0x040fe20000000000 */
[----:B------:R-:W0:Y:S04]  /*0300*/  LDCU.64 UR14, c[0x0][0x398] ;  /* 0x00007300ff0e77ac */ /* 0x000e280008000a00 */
[----:B------:R-:W-:Y:S01]  /*0310*/  IMAD.U32 R28, RZ, RZ, UR5 ;  /* 0x00000005ff1c7e24 */ /* 0x000fe2000f8e00ff */
[----:B------:R-:W1:Y:S01]  /*0320*/  LDCU.64 UR16, c[0x0][0x390] ;  /* 0x00007200ff1077ac */ /* 0x000e620008000a00 */
[----:B------:R-:W-:Y:S01]  /*0330*/  IMAD.WIDE.U32 R2, R29, R2, UR6 ;  /* 0x000000061d027e25 */ /* 0x000fe2000f8e0002 */
[----:B------:R-:W2:Y:S03]  /*0340*/  LDCU.128 UR20, c[0x0][0x390] ;  /* 0x00007200ff1477ac */ /* 0x000ea60008000c00 */
[----:B------:R-:W-:Y:S01]  /*0350*/  IMAD.MOV.U32 R24, RZ, RZ, R2 ;  /* 0x000000ffff187224 */ /* 0x000fe200078e0002 */
[----:B------:R-:W-:-:S12]  /*0360*/  UIADD3 UR12, UPT, UPT, -UR5, URZ, URZ ;  /* 0x000000ff050c7290 */ /* 0x000fd8000fffe1ff */
.L_x_341:
[----:B0-----:R-:W-:-:S04]  /*0370*/  IADD3 R10, P0, PT, R24, UR14, RZ ;  /* 0x0000000e180a7c10 */ /* 0x001fc8000ff1e0ff */
[----:B------:R-:W-:-:S05]  /*0380*/  IADD3.X R11, PT, PT, R3, UR15, RZ, P0, !PT ;  /* 0x0000000f030b7c10 */ /* 0x000fca00087fe4ff */
[----:B---3--:R-:W3:Y:S01]  /*0390*/  LDG.E.64 R4, desc[UR18][R10.64] ;  /* 0x000000120a047981 */ /* 0x008ee2000c1e1b00 */
[----:B------:R-:W-:Y:S01]  /*03a0*/  MOV R6, 0x1 ;  /* 0x0000000100067802 */ /* 0x000fe20000000f00 */
[----:B------:R-:W-:Y:S01]  /*03b0*/  UIADD3 UR12, UPT, UPT, UR12, 0x8, URZ ;  /* 0x000000080c0c7890 */ /* 0x000fe2000fffe0ff */
[----:B------:R-:W-:Y:S01]  /*03c0*/  IMAD.MOV.U32 R16, RZ, RZ, 0x8 ;  /* 0x00000008ff107424 */ /* 0x000fe200078e00ff */
[----:B------:R-:W-:Y:S02]  /*03d0*/  BSSY.RECONVERGENT B1, `(.L_x_325) ;  /* 0x0000014000017945 */ /* 0x000fe40003800200 */
[----:B------:R-:W-:Y:S01]  /*03e0*/  UISETP.NE.AND UP0, UPT, UR12, URZ, UPT ;  /* 0x000000ff0c00728c */ /* 0x000fe2000bf05270 */
[----:B------:R-:W-:Y:S01]  /*03f0*/  IMAD.WIDE R16, R27, R16, UR6 ;  /* 0x000000061b107e25 */ /* 0x000fe2000f8e0210 */
[----:B---3--:R-:W-:-:S06]  /*0400*/  DFMA R4, R4, R4, 1 ;  /* 0x3ff000000404742b */ /* 0x008fcc0000000004 */
        /* <DEDUP_REMOVED lines=14> */
[----:B-12---:R-:W-:Y:S05]  /*04f0*/  CALL.REL.NOINC `($__internal_1_$__cuda_sm20_div_rn_f64_full) ;  /* 0x0000003000b07944 */ /* 0x006fea0003c00000 */
[----:B------:R-:W-:-:S07]  /*0500*/  IMAD.MOV.U32 R18, RZ, RZ, R2 ;  /* 0x000000ffff127224 */ /* 0x000fce00078e0002 */
.L_x_326:
[----:B-12---:R-:W-:Y:S05]  /*0510*/  BSYNC.RECONVERGENT B1 ;  /* 0x0000000000017941 */ /* 0x006fea0003800200 */
.L_x_325:
[----:B------:R-:W-:Y:S02]  /*0520*/  IADD3 R10, P0, PT, R24, UR20, RZ ;  /* 0x00000014180a7c10 */ /* 0x000fe4000ff1e0ff */
[----:B------:R-:W-:Y:S02]  /*0530*/  IADD3 R14, P1, PT, R16, UR22, RZ ;  /* 0x00000016100e7c10 */ /* 0x000fe4000ff3e0ff */
[----:B------:R-:W-:Y:S02]  /*0540*/  IADD3.X R11, PT, PT, R3, UR21, RZ, P0, !PT ;  /* 0x00000015030b7c10 */ /* 0x000fe400087fe4ff */
[----:B------:R-:W-:-:S03]  /*0550*/  IADD3.X R15, PT, PT, R17, UR23, RZ, P1, !PT ;  /* 0x00000017110f7c10 */ /* 0x000fc60008ffe4ff */
        /* <DEDUP_REMOVED lines=19> */
[----:B------:R-:W-:Y:S05]  /*0690*/  CALL.REL.NOINC `($__internal_1_$__cuda_sm20_div_rn_f64_full) ;  /* 0x0000003000487944 */ /* 0x000fea0003c00000 */
[----:B------:R-:W-:-:S07]  /*06a0*/  IMAD.MOV.U32 R18, RZ, RZ, R2 ;  /* 0x000000ffff127224 */ /* 0x000fce00078e0002 */
.L_x_328:
[----:B------:R-:W-:Y:S05]  /*06b0*/  BSYNC.RECONVERGENT B1 ;  /* 0x0000000000017941 */ /* 0x000fea0003800200 */
.L_x_327:
        /* <DEDUP_REMOVED lines=21> */
[----:B------:R-:W-:Y:S05]  /*0810*/  CALL.REL.NOINC `($__internal_1_$__cuda_sm20_div_rn_f64_full) ;  /* 0x0000002c00e87944 */ /* 0x000fea0003c00000 */
[----:B------:R-:W-:-:S07]  /*0820*/  IMAD.MOV.U32 R18, RZ, RZ, R2 ;  /* 0x000000ffff127224 */ /* 0x000fce00078e0002 */
.L_x_330:
[----:B------:R-:W-:Y:S05]  /*0830*/  BSYNC.RECONVERGENT B1 ;  /* 0x0000000000017941 */ /* 0x000fea0003800200 */
.L_x_329:
        /* <DEDUP_REMOVED lines=20> */
[----:B------:R-:W-:-:S07]  /*0980*/  MOV R18, R2 ;  /* 0x0000000200127202 */ /* 0x000fce0000000f00 */
.L_x_332:
[----:B------:R-:W-:Y:S05]  /*0990*/  BSYNC.RECONVERGENT B1 ;  /* 0x0000000000017941 */ /* 0x000fea0003800200 */
.L_x_331:
        /* <DEDUP_REMOVED lines=21> */
.L_x_334:
[----:B------:R-:W-:Y:S05]  /*0af0*/  BSYNC.RECONVERGENT B1 ;  /* 0x0000000000017941 */ /* 0x000fea0003800200 */
.L_x_333:
        /* <DEDUP_REMOVED lines=21> */
.L_x_336:
[----:B------:R-:W-:Y:S05]  /*0c50*/  BSYNC.RECONVERGENT B1 ;  /* 0x0000000000017941 */ /* 0x000fea0003800200 */
.L_x_335:
        /* <DEDUP_REMOVED lines=21> */
.L_x_338:
[----:B------:R-:W-:Y:S05]  /*0db0*/  BSYNC.RECONVERGENT B1 ;  /* 0x0000000000017941 */ /* 0x000fea0003800200 */
.L_x_337:
        /* <DEDUP_REMOVED lines=21> */
.L_x_340:
[----:B------:R-:W-:Y:S05]  /*0f10*/  BSYNC.RECONVERGENT B1 ;  /* 0x0000000000017941 */ /* 0x000fea0003800200 */
.L_x_339:
[----:B------:R3:W-:Y:S01]  /*0f20*/  STG.E.64 desc[UR18][R16.64+0x1800], R18 ;  /* 0x0018001210007986 */ /* 0x0007e2000c101b12 */
[----:B------:R-:W-:Y:S01]  /*0f30*/  IADD3 R24, P0, PT, R24, 0x2000, RZ ;  /* 0x0000200018187810 */ /* 0x000fe20007f1e0ff */
[----:B------:R-:W-:-:S04]  /*0f40*/  VIADD R27, R27, 0x400 ;  /* 0x000004001b1b7836 */ /* 0x000fc80000000000 */
[----:B------:R-:W-:Y:S01]  /*0f50*/  IMAD.X R3, RZ, RZ, R3, P0 ;  /* 0x000000ffff037224 */ /* 0x000fe200000e0603 */
[----:B------:R-:W-:Y:S07]  /*0f60*/  BRA.U UP0, `(.L_x_341) ;  /* 0xfffffff500007547 */ /* 0x000fee000b83ffff */
.L_x_324:
[----:B------:R-:W-:-:S13]  /*0f70*/  ISETP.NE.AND P0, PT, RZ, UR10, PT ;  /* 0x0000000aff007c0c */ /* 0x000fda000bf05270 */
[----:B------:R-:W-:Y:S05]  /*0f80*/  @!P0 EXIT ;  /* 0x000000000000894d */ /* 0x000fea0003800000 */
[----:B------:R-:W0:Y:S01]  /*0f90*/  LDCU UR5, c[0x0][0x384] ;  /* 0x00007080ff0577ac */ /* 0x000e220008000800 */
[----:B------:R-:W-:Y:S02]  /*0fa0*/  UISETP.GE.U32.AND UP0, UPT, UR10, 0x4, UPT ;  /* 0x000000040a00788c */ /* 0x000fe4000bf06070 */
[----:B0-----:R-:W-:-:S07]  /*0fb0*/  ULOP3.LUT UR5, UR5, 0x3, URZ, 0xc0, !UPT ;  /* 0x0000000305057892 */ /* 0x001fce000f8ec0ff */
[----:B------:R-:W-:Y:S05]  /*0fc0*/  BRA.U !UP0, `(.L_x_342) ;  /* 0x0000000508747547 */ /* 0x000fea000b800000 */
[----:B------:R-:W-:-:S04]  /*0fd0*/  IMAD R14, R28, 0x80, R29 ;  /* 0x000000801c0e7824 */ /* 0x000fc800078e021d */
[----:B---3--:R-:W-:-:S05]  /*0fe0*/  IMAD.WIDE R16, R14, 0x8, R12 ;  /* 0x000000080e107825 */ /* 0x008fca00078e020c */
        /* <DEDUP_REMOVED lines=20> */
.L_x_344:
[----:B------:R-:W-:Y:S05]  /*1130*/  BSYNC.RECONVERGENT B1 ;  /* 0x0000000000017941 */ /* 0x000fea0003800200 */
.L_x_343:
[----:B------:R-:W-:-:S04]  /*1140*/  IMAD.MOV.U32 R15, RZ, RZ, 0x8 ;  /* 0x00000008ff0f7424 */ /* 0x000fc800078e00ff */
[----:B------:R-:W-:-:S05]  /*1150*/  IMAD.WIDE R14, R14, R15, UR8 ;  /* 0x000000080e0e7e25 */ /* 0x000fca000f8e020f */
        /* <DEDUP_REMOVED lines=21> */
.L_x_346:
[----:B------:R-:W-:Y:S05]  /*12b0*/  BSYNC.RECONVERGENT B1 ;  /* 0x0000000000017941 */ /* 0x000fea0003800200 */
.L_x_345:
        /* <DEDUP_REMOVED lines=21> */
.L_x_348:
[----:B------:R-:W-:Y:S05]  /*1410*/  BSYNC.RECONVERGENT B1 ;  /* 0x0000000000017941 */ /* 0x000fea0003800200 */
.L_x_347:
        /* <DEDUP_REMOVED lines=21> */
.L_x_350:
[----:B------:R-:W-:Y:S05]  /*1570*/  BSYNC.RECONVERGENT B1 ;  /* 0x0000000000017941 */ /* 0x000fea0003800200 */
.L_x_349:
[----:B------:R0:W-:Y:S01]  /*1580*/  STG.E.64 desc[UR18][R14.64+0xc00], R2 ;  /* 0x000c00020e007986 */ /* 0x0001e2000c101b12 */
[----:B------:R-:W-:-:S07]  /*1590*/  VIADD R28, R28, 0x4 ;  /* 0x000000041c1c7836 */ /* 0x000fce0000000000 */
.L_x_342:
[----:B------:R-:W-:-:S13]  /*15a0*/  ISETP.NE.AND P0, PT, RZ, UR5, PT ;  /* 0x00000005ff007c0c */ /* 0x000fda000bf05270 */
[----:B------:R-:W-:Y:S05]  /*15b0*/  @!P0 EXIT ;  /* 0x000000000000894d */ /* 0x000fea0003800000 */
[----:B------:R-:W-:-:S09]  /*15c0*/  UISETP.NE.AND UP0, UPT, UR5, 0x1, UPT ;  /* 0x000000010500788c */ /* 0x000fd2000bf05270 */
[----:B------:R-:W-:Y:S05]  /*15d0*/  BRA.U !UP0, `(.L_x_351) ;  /* 0x0000000108c47547 */ /* 0x000fea000b800000 */
[----:B0-----:R-:W-:-:S04]  /*15e0*/  IMAD R14, R28, 0x80, R29 ;  /* 0x000000801c0e7824 */ /* 0x001fc800078e021d */
[----:B---3--:R-:W-:-:S05]  /*15f0*/  IMAD.WIDE R16, R14, 0x8, R12 ;  /* 0x000000080e107825 */ /* 0x008fca00078e020c */
        /* <DEDUP_REMOVED lines=20> */
.L_x_353:
[----:B------:R-:W-:Y:S05]  /*1740*/  BSYNC.RECONVERGENT B1 ;  /* 0x0000000000017941 */ /* 0x000fea0003800200 */
.L_x_352:
[----:B------:R-:W-:-:S04]  /*1750*/  IMAD.MOV.U32 R15, RZ, RZ, 0x8 ;  /* 0x00000008ff0f7424 */ /* 0x000fc800078e00ff */
        /* <DEDUP_REMOVED lines=22> */
.L_x_355:
[----:B------:R-:W-:Y:S05]  /*18c0*/  BSYNC.RECONVERGENT B1 ;  /* 0x0000000000017941 */ /* 0x000fea0003800200 */
.L_x_354:
[----:B------:R1:W-:Y:S01]  /*18d0*/  STG.E.64 desc[UR18][R14.64+0x400], R2 ;  /* 0x000400020e007986 */ /* 0x0003e2000c101b12 */
[----:B------:R-:W-:-:S07]  /*18e0*/  VIADD R28, R28, 0x2 ;  /* 0x000000021c1c7836 */ /* 0x000fce0000000000 */
.L_x_351:
[----:B------:R-:W2:Y:S02]  /*18f0*/  LDC R0, c[0x0][0x384] ;  /* 0x0000e100ff007b82 */ /* 0x000ea40000000800 */
[----:B--2---:R-:W-:-:S04]  /*1900*/  LOP3.LUT R0, R0, 0x1, RZ, 0xc0, !PT ;  /* 0x0000000100007812 */ /* 0x004fc800078ec0ff */
[----:B------:R-:W-:-:S13]  /*1910*/  ISETP.NE.U32.AND P0, PT, R0, 0x1, PT ;  /* 0x000000010000780c */ /* 0x000fda0003f05070 */
[----:B------:R-:W-:Y:S05]  /*1920*/  @P0 EXIT ;  /* 0x000000000000094d */ /* 0x000fea0003800000 */
[----:B------:R-:W-:-:S04]  /*1930*/  IMAD R28, R28, 0x80, R29 ;  /* 0x000000801c1c7824 */ /* 0x000fc800078e021d */
[----:B------:R-:W-:-:S06]  /*1940*/  IMAD.WIDE R12, R28, 0x8, R12 ;  /* 0x000000081c0c7825 */ /* 0x000fcc00078e020c */
[----:B------:R-:W2:Y:S01]  /*1950*/  LDG.E.64 R12, desc[UR18][R12.64] ;  /* 0x000000120c0c7981 */ /* 0x000ea2000c1e1b00 */
[----:B01----:R-:W-:Y:S01]  /*1960*/  MOV R2, 0x1 ;  /* 0x0000000100027802 */ /* 0x003fe20000000f00 */
        /* <DEDUP_REMOVED lines=17> */
[----:B---3--:R-:W-:Y:S05]  /*1a80*/  CALL.REL.NOINC `($__internal_1_$__cuda_sm20_div_rn_f64_full) ;  /* 0x0000001c004c7944 */ /* 0x008fea0003c00000 */
[----:B------:R-:W-:-:S07]  /*1a90*/  IMAD.MOV.U32 R3, RZ, RZ, R19 ;  /* 0x000000ffff037224 */ /* 0x000fce00078e0013 */
.L_x_357:
[----:B------:R-:W-:Y:S05]  /*1aa0*/  BSYNC.RECONVERGENT B1 ;  /* 0x0000000000017941 */ /* 0x000fea0003800200 */
.L_x_356:
[----:B------:R-:W-:-:S05]  /*1ab0*/  MOV R29, 0x8 ;  /* 0x00000008001d7802 */ /* 0x000fca0000000f00 */
[----:B------:R-:W-:-:S05]  /*1ac0*/  IMAD.WIDE R28, R28, R29, UR8 ;  /* 0x000000081c1c7e25 */ /* 0x000fca000f8e021d */
[----:B------:R-:W-:Y:S01]  /*1ad0*/  STG.E.64 desc[UR18][R28.64], R2 ;  /* 0x000000021c007986 */ /* 0x000fe2000c101b12 */
[----:B------:R-:W-:Y:S05]  /*1ae0*/  EXIT ;  /* 0x000000000000794d */ /* 0x000fea0003800000 */
.L_x_323:
[----:B------:R-:W-:-:S06]  /*1af0*/  UISETP.GE.AND UP0, UPT, UR11, 0x1, UPT ;  /* 0x000000010b00788c */ /* 0x000fcc000bf06270 */
[----:B------:R-:W-:-:S13]  /*1b00*/  PLOP3.LUT P0, PT, PT, PT, UP0, 0x80, 0x8 ;  /* 0x000000000008781c */ /* 0x000fda0003f0f008 */
[----:B------:R-:W-:Y:S05]  /*1b10*/  @!P0 EXIT ;  /* 0x000000000000894d */ /* 0x000fea0003800000 */
[----:B------:R-:W-:Y:S01]  /*1b20*/  UISETP.GE.U32.AND UP0, UPT, UR11, 0x8, UPT ;  /* 0x000000080b00788c */ /* 0x000fe2000bf06070 */
[----:B------:R-:W-:Y:S01]  /*1b30*/  IMAD.MOV.U32 R27, RZ, RZ, RZ ;  /* 0x000000ffff1b7224 */ /* 0x000fe200078e00ff */
[----:B------:R-:W-:-:S07]  /*1b40*/  ULOP3.LUT UR6, UR11, 0x7, URZ, 0xc0, !UPT ;  /* 0x000000070b067892 */ /* 0x000fce000f8ec0ff */
[----:B------:R-:W-:Y:S05]  /*1b50*/  BRA.U !UP0, `(.L_x_358) ;  /* 0x0000000d08907547 */ /* 0x000fea000b800000 */
[----:B------:R-:W-:Y:S01]  /*1b60*/  ULOP3.LUT UR5, UR11, 0x7ffffff8, URZ, 0xc0, !UPT ;  /* 0x7ffffff80b057892 */ /* 0x000fe2000f8ec0ff */
[----:B------:R-:W-:-:S05]  /*1b70*/  IMAD.MOV.U32 R24, RZ, RZ, RZ ;  /* 0x000000ffff187224 */ /* 0x000fca00078e00ff */
[----:B------:R-:W-:-:S07]  /*1b80*/  IMAD.U32 R27, RZ, RZ, UR5 ;  /* 0x00000005ff1b7e24 */ /* 0x000fce000f8e00ff */
.L_x_391:
[C---:B0-----:R-:W-:Y:S01]  /*1b90*/  LEA R3, R24.reuse, R29, 0x7 ;  /* 0x0000001d18037211 */ /* 0x041fe200078e38ff */
[----:B------:R-:W-:Y:S01]  /*1ba0*/  VIADD R24, R24, 0x8 ;  /* 0x0000000818187836 */ /* 0x000fe20000000000 */
[----:B------:R-:W-:Y:S02]  /*1bb0*/  BSSY.RECONVERGENT B1, `(.L_x_359) ;  /* 0x000001d000017945 */ /* 0x000fe40003800200 */
        /* <DEDUP_REMOVED lines=24> */
.L_x_362:
[----:B------:R-:W-:Y:S05]  /*1d40*/  BSYNC.RECONVERGENT B2 ;  /* 0x0000000000027941 */ /* 0x000fea0003800200 */
.L_x_361:
[----:B------:R-:W-:-:S04]  /*1d50*/  IMAD.MOV.U32 R4, RZ, RZ, 0x8 ;  /* 0x00000008ff047424 */ /* 0x000fc800078e00ff */
[----:B------:R-:W-:-:S05]  /*1d60*/  IMAD.WIDE.U32 R4, R3, R4, UR8 ;  /* 0x0000000803047e25 */ /* 0x000fca000f8e0004 */
[----:B------:R0:W-:Y:S02]  /*1d70*/  STG.E.64 desc[UR18][R4.64], R18 ;  /* 0x0000001204007986 */ /* 0x0001e4000c101b12 */
.L_x_360:
[----:B------:R-:W-:Y:S05]  /*1d80*/  BSYNC.RECONVERGENT B1 ;  /* 0x0000000000017941 */ /* 0x000fea0003800200 */
.L_x_359:
        /* <DEDUP_REMOVED lines=27> */
.L_x_366:
[----:B------:R-:W-:Y:S05]  /*1f40*/  BSYNC.RECONVERGENT B2 ;  /* 0x0000000000027941 */ /* 0x000fea0003800200 */
.L_x_365:
[----:B------:R1:W-:Y:S02]  /*1f50*/  STG.E.64 desc[UR18][R16.64], R18 ;  /* 0x0000001210007986 */ /* 0x0003e4000c101b12 */
.L_x_364:
[----:B------:R-:W-:Y:S05]  /*1f60*/  BSYNC.RECONVERGENT B1 ;  /* 0x0000000000017941 */ /* 0x000fea0003800200 */
.L_x_363:
[----:B------:R-:W-:Y:S01]  /*1f70*/  VIADD R0, R3, 0x100 ;  /* 0x0000010003007836 */ /* 0x000fe20000000000 */
[----:B------:R-:W-:Y:S04]  /*1f80*/  BSSY.RECONVERGENT B1, `(.L_x_367) ;  /* 0x0000019000017945 */ /* 0x000fe80003800200 */
[----:B------:R-:W-:-:S13]  /*1f90*/  ISETP.GE.AND P0, PT, R0, UR17, PT ;  /* 0x0000001100007c0c */ /* 0x000fda000bf06270 */
        /* <DEDUP_REMOVED lines=21> */
.L_x_370:
[----:B------:R-:W-:Y:S05]  /*20f0*/  BSYNC.RECONVERGENT B2 ;  /* 0x0000000000027941 */ /* 0x000fea0003800200 */
.L_x_369:
[----:B------:R2:W-:Y:S02]  /*2100*/  STG.E.64 desc[UR18][R16.64+0x400], R18 ;  /* 0x0004001210007986 */ /* 0x0005e4000c101b12 */
.L_x_368:
[----:B------:R-:W-:Y:S05]  /*2110*/  BSYNC.RECONVERGENT B1 ;  /* 0x0000000000017941 */ /* 0x000fea0003800200 */
.L_x_367:
[----:B------:R-:W-:Y:S01]  /*2120*/  VIADD R0, R3, 0x180 ;  /* 0x0000018003007836 */ /* 0x000fe20000000000 */
[----:B------:R-:W-:Y:S04]  /*2130*/  BSSY.RECONVERGENT B1, `(.L_x_371) ;  /* 0x0000019000017945 */ /* 0x000fe80003800200 */
[----:B------:R-:W-:-:S13]  /*2140*/  ISETP.GE.AND P0, PT, R0, UR17, PT ;  /* 0x0000001100007c0c */ /* 0x000fda000bf06270 */
[----:B------:R-:W-:Y:S05]  /*2150*/  @P0 BRA `(.L_x_372) ;  /* 0x0000000000580947 */ /* 0x000fea0003800000 */
[----:B0-----:R-:W3:Y:S01]  /*2160*/  LDG.E.64 R4, desc[UR18][R14.64+0x800] ;  /* 0x000800120e047981 */ /* 0x001ee2000c1e1b00 */
[----:B------:R-:W-:Y:S01]  /*2170*/  MOV R6, 0x1 ;  /* 0x0000000100067802 */ /* 0x000fe20000000f00 */
        /* <DEDUP_REMOVED lines=18> */
.L_x_374:
[----:B------:R-:W-:Y:S05]  /*22a0*/  BSYNC.RECONVERGENT B2 ;  /* 0x0000000000027941 */ /* 0x000fea0003800200 */
.L_x_373:
[----:B------:R3:W-:Y:S02]  /*22b0*/  STG.E.64 desc[UR18][R16.64+0x800], R18 ;  /* 0x0008001210007986 */ /* 0x0007e4000c101b12 */
.L_x_372:
[----:B------:R-:W-:Y:S05]  /*22c0*/  BSYNC.RECONVERGENT B1 ;  /* 0x0000000000017941 */ /* 0x000fea0003800200 */
.L_x_371:
[----:B------:R-:W-:Y:S01]  /*22d0*/  VIADD R0, R3, 0x200 ;  /* 0x0000020003007836 */ /* 0x000fe20000000000 */
[----:B------:R-:W-:Y:S04]  /*22e0*/  BSSY.RECONVERGENT B1, `(.L_x_375) ;  /* 0x0000019000017945 */ /* 0x000fe80003800200 */
[----:B------:R-:W-:-:S13]  /*22f0*/  ISETP.GE.AND P0, PT, R0, UR17, PT ;  /* 0x0000001100007c0c */ /* 0x000fda000bf06270 */
[----:B------:R-:W-:Y:S05]  /*2300*/  @P0 BRA `(.L_x_376) ;  /* 0x0000000000580947 */ /* 0x000fea0003800000 */
[----:B0-----:R-:W4:Y:S01]  /*2310*/  LDG.E.64 R4, desc[UR18][R14.64+0xc00] ;  /* 0x000c00120e047981 */ /* 0x001f22000c1e1b00 */
[----:B------:R-:W-:Y:S01]  /*2320*/  MOV R6, 0x1 ;  /* 0x0000000100067802 */ /* 0x000fe20000000f00 */
        /* <DEDUP_REMOVED lines=18> */
.L_x_378:
[----:B------:R-:W-:Y:S05]  /*2450*/  BSYNC.RECONVERGENT B2 ;  /* 0x0000000000027941 */ /* 0x000fea0003800200 */
.L_x_377:
[----:B------:R4:W-:Y:S02]  /*2460*/  STG.E.64 desc[UR18][R16.64+0xc00], R18 ;  /* 0x000c001210007986 */ /* 0x0009e4000c101b12 */
.L_x_376:
[----:B------:R-:W-:Y:S05]  /*2470*/  BSYNC.RECONVERGENT B1 ;  /* 0x0000000000017941 */ /* 0x000fea0003800200 */
.L_x_375:
[----:B------:R-:W-:Y:S01]  /*2480*/  VIADD R0, R3, 0x280 ;  /* 0x0000028003007836 */ /* 0x000fe20000000000 */
[----:B------:R-:W-:Y:S04]  /*2490*/  BSSY.RECONVERGENT B1, `(.L_x_379) ;  /* 0x0000019000017945 */ /* 0x000fe80003800200 */
[----:B------:R-:W-:-:S13]  /*24a0*/  ISETP.GE.AND P0, PT, R0, UR17, PT ;  /* 0x0000001100007c0c */ /* 0x000fda000bf06270 */
[----:B------:R-:W-:Y:S05]  /*24b0*/  @P0 BRA `(.L_x_380) ;  /* 0x0000000000580947 */ /* 0x000fea0003800000 */
[----:B0-----:R-:W5:Y:S01]  /*24c0*/  LDG.E.64 R4, desc[UR18][R14.64+0x1000] ;  /* 0x001000120e047981 */ /* 0x001f62000c1e1b00 */
        /* <DEDUP_REMOVED lines=19> */
.L_x_382:
[----:B------:R-:W-:Y:S05]  /*2600*/  BSYNC.RECONVERGENT B2 ;  /* 0x0000000000027941 */ /* 0x000fea0003800200 */
.L_x_381:
[----:B------:R0:W-:Y:S02]  /*2610*/  STG.E.64 desc[UR18][R16.64+0x1000], R18 ;  /* 0x0010001210007986 */ /* 0x0001e4000c101b12 */
.L_x_380:
[----:B------:R-:W-:Y:S05]  /*2620*/  BSYNC.RECONVERGENT B1 ;  /* 0x0000000000017941 */ /* 0x000fea0003800200 */
.L_x_379:
[----:B------:R-:W-:Y:S01]  /*2630*/  IADD3 R0, PT, PT, R3, 0x300, RZ ;  /* 0x0000030003007810 */ /* 0x000fe20007ffe0ff */
[----:B------:R-:W-:Y:S03]  /*2640*/  BSSY.RECONVERGENT B1, `(.L_x_383) ;  /* 0x0000019000017945 */ /* 0x000fe60003800200 */
        /* <DEDUP_REMOVED lines=22> */
.L_x_386:
[----:B------:R-:W-:Y:S05]  /*27b0*/  BSYNC.RECONVERGENT B2 ;  /* 0x0000000000027941 */ /* 0x000fea0003800200 */
.L_x_385:
[----:B------:R0:W-:Y:S02]  /*27c0*/  STG.E.64 desc[UR18][R16.64+0x1400], R18 ;  /* 0x0014001210007986 */ /* 0x0001e4000c101b12 */
.L_x_384:
[----:B------:R-:W-:Y:S05]  /*27d0*/  BSYNC.RECONVERGENT B1 ;  /* 0x0000000000017941 */ /* 0x000fea0003800200 */
.L_x_383:
        /* <DEDUP_REMOVED lines=22> */
[----:B-1234-:R-:W-:Y:S05]  /*2940*/  CALL.REL.NOINC `($__internal_1_$__cuda_sm20_div_rn_f64_full) ;  /* 0x0000000c009c7944 */ /* 0x01efea0003c00000 */
[----:B------:R-:W-:-:S07]  /*2950*/  IMAD.MOV.U32 R3, RZ, RZ, R19 ;  /* 0x000000ffff037224 */ /* 0x000fce00078e0013 */
.L_x_390:
[----:B------:R-:W-:Y:S05]  /*2960*/  BSYNC.RECONVERGENT B2 ;  /* 0x0000000000027941 */ /* 0x000fea0003800200 */
.L_x_389:
[----:B------:R0:W-:Y:S02]  /*2970*/  STG.E.64 desc[UR18][R16.64+0x1800], R2 ;  /* 0x0018000210007986 */ /* 0x0001e4000c101b12 */
.L_x_388:
[----:B------:R-:W-:Y:S05]  /*2980*/  BSYNC.RECONVERGENT B1 ;  /* 0x0000000000017941 */ /* 0x000fea0003800200 */
.L_x_387:
[----:B------:R-:W-:Y:S05]  /*2990*/  @P1 BRA `(.L_x_391) ;  /* 0xfffffff0007c1947 */ /* 0x000fea000383ffff */
.L_x_358:
[----:B------:R-:W-:-:S13]  /*29a0*/  ISETP.NE.AND P0, PT, RZ, UR6, PT ;  /* 0x00000006ff007c0c */ /* 0x000fda000bf05270 */
[----:B------:R-:W-:Y:S05]  /*29b0*/  @!P0 EXIT ;  /* 0x000000000000894d */ /* 0x000fea0003800000 */
[----:B------:R-:W5:Y:S01]  /*29c0*/  LDCU UR5, c[0x0][0x384] ;  /* 0x00007080ff0577ac */ /* 0x000f620008000800 */
[----:B------:R-:W-:Y:S02]  /*29d0*/  UISETP.GE.U32.AND UP0, UPT, UR6, 0x4, UPT ;  /* 0x000000040600788c */ /* 0x000fe4000bf06070 */
[----:B-----5:R-:W-:-:S07]  /*29e0*/  ULOP3.LUT UR5, UR5, 0x3, URZ, 0xc0, !UPT ;  /* 0x0000000305057892 */ /* 0x020fce000f8ec0ff */
[----:B------:R-:W-:Y:S05]  /*29f0*/  BRA.U !UP0, `(.L_x_392) ;  /* 0x0000000508e47547 */ /* 0x000fea000b800000 */
[----:B0-----:R-:W-:Y:S01]  /*2a00*/  IMAD R3, R27, 0x80, R29 ;  /* 0x000000801b037824 */ /* 0x001fe200078e021d */
[----:B------:R-:W-:Y:S04]  /*2a10*/  BSSY.RECONVERGENT B1, `(.L_x_393) ;  /* 0x000001c000017945 */ /* 0x000fe80003800200 */
        /* <DEDUP_REMOVED lines=23> */
.L_x_396:
[----:B------:R-:W-:Y:S05]  /*2b90*/  BSYNC.RECONVERGENT B2 ;  /* 0x0000000000027941 */ /* 0x000fea0003800200 */
.L_x_395:
[----:B------:R-:W-:-:S05]  /*2ba0*/  MOV R4, 0x8 ;  /* 0x0000000800047802 */ /* 0x000fca0000000f00 */
[----:B------:R-:W-:-:S05]  /*2bb0*/  IMAD.WIDE R4, R3, R4, UR8 ;  /* 0x0000000803047e25 */ /* 0x000fca000f8e0204 */
[----:B------:R0:W-:Y:S02]  /*2bc0*/  STG.E.64 desc[UR18][R4.64], R18 ;  /* 0x0000001204007986 */ /* 0x0001e4000c101b12 */
.L_x_394:
[----:B------:R-:W-:Y:S05]  /*2bd0*/  BSYNC.RECONVERGENT B1 ;  /* 0x0000000000017941 */ /* 0x000fea0003800200 */
.L_x_393:
[----:B------:R-:W-:Y:S01]  /*2be0*/  VIADD R14, R3, 0x80 ;  /* 0x00000080030e7836 */ /* 0x000fe20000000000 */
[----:B------:R-:W-:Y:S04]  /*2bf0*/  BSSY.RECONVERGENT B1, `(.L_x_397) ;  /* 0x000001c000017945 */ /* 0x000fe80003800200 */
        /* <DEDUP_REMOVED lines=23> */
.L_x_400:
[----:B------:R-:W-:Y:S05]  /*2d70*/  BSYNC.RECONVERGENT B2 ;  /* 0x0000000000027941 */ /* 0x000fea0003800200 */
.L_x_399:
[----:B------:R-:W-:-:S04]  /*2d80*/  IMAD.MOV.U32 R15, RZ, RZ, 0x8 ;  /* 0x00000008ff0f7424 */ /* 0x000fc800078e00ff */
[----:B------:R-:W-:-:S05]  /*2d90*/  IMAD.WIDE R14, R14, R15, UR8 ;  /* 0x000000080e0e7e25 */ /* 0x000fca000f8e020f */
[----:B------:R0:W-:Y:S02]  /*2da0*/  STG.E.64 desc[UR18][R14.64], R18 ;  /* 0x000000120e007986 */ /* 0x0001e4000c101b12 */
.L_x_398:
[----:B------:R-:W-:Y:S05]  /*2db0*/  BSYNC.RECONVERGENT B1 ;  /* 0x0000000000017941 */ /* 0x000fea0003800200 */
.L_x_397:
        /* <DEDUP_REMOVED lines=25> */
.L_x_404:
[----:B------:R-:W-:Y:S05]  /*2f50*/  BSYNC.RECONVERGENT B2 ;  /* 0x0000000000027941 */ /* 0x000fea0003800200 */
.L_x_403:
[----:B------:R-:W-:-:S04]  /*2f60*/  IMAD.MOV.U32 R15, RZ, RZ, 0x8 ;  /* 0x00000008ff0f7424 */ /* 0x000fc800078e00ff */
[----:B------:R-:W-:-:S05]  /*2f70*/  IMAD.WIDE R14, R14, R15, UR8 ;  /* 0x000000080e0e7e25 */ /* 0x000fca000f8e020f */
[----:B------:R0:W-:Y:S02]  /*2f80*/  STG.E.64 desc[UR18][R14.64], R18 ;  /* 0x000000120e007986 */ /* 0x0001e4000c101b12 */
.L_x_402:
[----:B------:R-:W-:Y:S05]  /*2f90*/  BSYNC.RECONVERGENT B1 ;  /* 0x0000000000017941 */ /* 0x000fea0003800200 */
.L_x_401:
[----:B------:R-:W-:Y:S01]  /*2fa0*/  VIADD R3, R3, 0x180 ;  /* 0x0000018003037836 */ /* 0x000fe20000000000 */
        /* <DEDUP_REMOVED lines=24> */
.L_x_408:
[----:B------:R-:W-:Y:S05]  /*3130*/  BSYNC.RECONVERGENT B2 ;  /* 0x0000000000027941 */ /* 0x000fea0003800200 */
.L_x_407:
[----:B------:R-:W-:-:S05]  /*3140*/  MOV R2, 0x8 ;  /* 0x0000000800027802 */ /* 0x000fca0000000f00 */
[----:B------:R-:W-:-:S05]  /*3150*/  IMAD.WIDE R2, R3, R2, UR8 ;  /* 0x0000000803027e25 */ /* 0x000fca000f8e0202 */
[----:B------:R0:W-:Y:S02]  /*3160*/  STG.E.64 desc[UR18][R2.64], R18 ;  /* 0x0000001202007986 */ /* 0x0001e4000c101b12 */
.L_x_406:
[----:B------:R-:W-:Y:S05]  /*3170*/  BSYNC.RECONVERGENT B1 ;  /* 0x0000000000017941 */ /* 0x000fea0003800200 */
.L_x_405:
[----:B------:R-:W-:-:S07]  /*3180*/  VIADD R27, R27, 0x4 ;  /* 0x000000041b1b7836 */ /* 0x000fce0000000000 */
.L_x_392:
[----:B------:R-:W-:-:S13]  /*3190*/  ISETP.NE.AND P0, PT, RZ, UR5, PT ;  /* 0x00000005ff007c0c */ /* 0x000fda000bf05270 */
[----:B------:R-:W-:Y:S05]  /*31a0*/  @!P0 EXIT ;  /* 0x000000000000894d */ /* 0x000fea0003800000 */
[----:B------:R-:W-:-:S09]  /*31b0*/  UISETP.NE.AND UP0, UPT, UR5, 0x1, UPT ;  /* 0x000000010500788c */ /* 0x000fd2000bf05270 */
        /* <DEDUP_REMOVED lines=26> */
.L_x_413:
[----:B------:R-:W-:Y:S05]  /*3360*/  BSYNC.RECONVERGENT B2 ;  /* 0x0000000000027941 */ /* 0x000fea0003800200 */
.L_x_412:
[----:B------:R-:W-:-:S05]  /*3370*/  MOV R4, 0x8 ;  /* 0x0000000800047802 */ /* 0x000fca0000000f00 */
[----:B------:R-:W-:-:S05]  /*3380*/  IMAD.WIDE R4, R3, R4, UR8 ;  /* 0x0000000803047e25 */ /* 0x000fca000f8e0204 */
[----:B------:R0:W-:Y:S02]  /*3390*/  STG.E.64 desc[UR18][R4.64], R18 ;  /* 0x0000001204007986 */ /* 0x0001e4000c101b12 */
.L_x_411:
[----:B------:R-:W-:Y:S05]  /*33a0*/  BSYNC.RECONVERGENT B1 ;  /* 0x0000000000017941 */ /* 0x000fea0003800200 */
.L_x_410:
        /* <DEDUP_REMOVED lines=25> */
.L_x_417:
[----:B------:R-:W-:Y:S05]  /*3540*/  BSYNC.RECONVERGENT B2 ;  /* 0x0000000000027941 */ /* 0x000fea0003800200 */
.L_x_416:
[----:B------:R-:W-:-:S04]  /*3550*/  IMAD.MOV.U32 R2, RZ, RZ, 0x8 ;  /* 0x00000008ff027424 */ /* 0x000fc800078e00ff */
[----:B------:R-:W-:-:S05]  /*3560*/  IMAD.WIDE R2, R3, R2, UR8 ;  /* 0x0000000803027e25 */ /* 0x000fca000f8e0202 */
[----:B------:R0:W-:Y:S02]  /*3570*/  STG.E.64 desc[UR18][R2.64], R18 ;  /* 0x0000001202007986 */ /* 0x0001e4000c101b12 */
.L_x_415:
[----:B------:R-:W-:Y:S05]  /*3580*/  BSYNC.RECONVERGENT B1 ;  /* 0x0000000000017941 */ /* 0x000fea0003800200 */
.L_x_414:
[----:B------:R-:W-:-:S07]  /*3590*/  IADD3 R27, PT, PT, R27, 0x2, RZ ;  /* 0x000000021b1b7810 */ /* 0x000fce0007ffe0ff */
.L_x_409:
[----:B------:R-:W5:Y:S02]  /*35a0*/  LDC R0, c[0x0][0x384] ;  /* 0x0000e100ff007b82 */ /* 0x000f640000000800 */
[----:B-----5:R-:W-:-:S04]  /*35b0*/  LOP3.LUT R0, R0, 0x1, RZ, 0xc0, !PT ;  /* 0x0000000100007812 */ /* 0x020fc800078ec0ff */
[----:B------:R-:W-:-:S13]  /*35c0*/  ISETP.NE.U32.AND P0, PT, R0, 0x1, PT ;  /* 0x000000010000780c */ /* 0x000fda0003f05070 */
[----:B------:R-:W-:Y:S05]  /*35d0*/  @P0 EXIT ;  /* 0x000000000000094d */ /* 0x000fea0003800000 */
[----:B------:R-:W-:-:S05]  /*35e0*/  IMAD R27, R27, 0x80, R29 ;  /* 0x000000801b1b7824 */ /* 0x000fca00078e021d */
[----:B------:R-:W-:-:S13]  /*35f0*/  ISETP.GE.AND P0, PT, R27, UR17, PT ;  /* 0x000000111b007c0c */ /* 0x000fda000bf06270 */
[----:B------:R-:W-:Y:S05]  /*3600*/  @P0 EXIT ;  /* 0x000000000000094d */ /* 0x000fea0003800000 */
[----:B------:R-:W-:-:S06]  /*3610*/  IMAD.WIDE R12, R27, 0x8, R12 ;  /* 0x000000081b0c7825 */ /* 0x000fcc00078e020c */
[----:B------:R-:W5:Y:S01]  /*3620*/  LDG.E.64 R12, desc[UR18][R12.64] ;  /* 0x000000120c0c7981 */ /* 0x000f62000c1e1b00 */
[----:B0-----:R-:W-:Y:S01]  /*3630*/  IMAD.MOV.U32 R2, RZ, RZ, 0x1 ;  /* 0x00000001ff027424 */ /* 0x001fe200078e00ff */
        /* <DEDUP_REMOVED lines=17> */
[----:B-1234-:R-:W-:Y:S05]  /*3750*/  CALL.REL.NOINC `($__internal_1_$__cuda_sm20_div_rn_f64_full) ;  /* 0x0000000000187944 */ /* 0x01efea0003c00000 */
[----:B------:R-:W-:-:S07]  /*3760*/  IMAD.MOV.U32 R3, RZ, RZ, R19 ;  /* 0x000000ffff037224 */ /* 0x000fce00078e0013 */
.L_x_419:
[----:B------:R-:W-:Y:S05]  /*3770*/  BSYNC.RECONVERGENT B1 ;  /* 0x0000000000017941 */ /* 0x000fea0003800200 */
.L_x_418:
[----:B------:R-:W-:-:S05]  /*3780*/  MOV R4, 0x8 ;  /* 0x0000000800047802 */ /* 0x000fca0000000f00 */
[----:B------:R-:W-:-:S05]  /*3790*/  IMAD.WIDE R4, R27, R4, UR8 ;  /* 0x000000081b047e25 */ /* 0x000fca000f8e0204 */
[----:B------:R-:W-:Y:S01]  /*37a0*/  STG.E.64 desc[UR18][R4.64], R2 ;  /* 0x0000000204007986 */ /* 0x000fe2000c101b12 */
[----:B------:R-:W-:Y:S05]  /*37b0*/  EXIT ;  /* 0x000000000000794d */ /* 0x000fea0003800000 */
        .weak           $__internal_1_$__cuda_sm20_div_rn_f64_full
        .type           $__internal_1_$__cuda_sm20_div_rn_f64_full,@function
        .size           $__internal_1_$__cuda_sm20_div_rn_f64_full,(.L_x_435 - $__internal_1_$__cuda_sm20_div_rn_f64_full)
$__internal_1_$__cuda_sm20_div_rn_f64_full:
[C---:B------:R-:W-:Y:S01]  /*37c0*/  FSETP.GEU.AND P0, PT, |R2|.reuse, 1.469367938527859385e-39, PT ;  /* 0x001000000200780b */ /* 0x040fe20003f0e200 */
[----:B------:R-:W-:Y:S01]  /*37d0*/  IMAD.MOV.U32 R8, RZ, RZ, R4 ;  /* 0x000000ffff087224 */ /* 0x000fe200078e0004 */
[----:B------:R-:W-:Y:S01]  /*37e0*/  LOP3.LUT R10, R2, 0x800fffff, RZ, 0xc0, !PT ;  /* 0x800fffff020a7812 */ /* 0x000fe200078ec0ff */
[----:B------:R-:W-:Y:S01]  /*37f0*/  IMAD.MOV.U32 R9, RZ, RZ, R2 ;  /* 0x000000ffff097224 */ /* 0x000fe200078e0002 */
[----:B------:R-:W-:Y:S01]  /*3800*/  MOV R7, UR13 ;  /* 0x0000000d00077c02 */ /* 0x000fe20008000f00 */
[----:B------:R-:W-:Y:S01]  /*3810*/  IMAD.MOV.U32 R18, RZ, RZ, 0x1 ;  /* 0x00000001ff127424 */ /* 0x000fe200078e00ff */
[----:B------:R-:W-:Y:S01]  /*3820*/  LOP3.LUT R11, R10, 0x3ff00000, RZ, 0xfc, !PT ;  /* 0x3ff000000a0b7812 */ /* 0x000fe200078efcff */
[----:B------:R-:W-:Y:S01]  /*3830*/  IMAD.MOV.U32 R21, RZ, RZ, 0x1ca00000 ;  /* 0x1ca00000ff157424 */ /* 0x000fe200078e00ff */
[----:B------:R-:W-:Y:S01]  /*3840*/  MOV R10, R4 ;  /* 0x00000004000a7202 */ /* 0x000fe20000000f00 */
[----:B------:R-:W-:Y:S01]  /*3850*/  IMAD.U32 R6, RZ, RZ, UR4 ;  /* 0x00000004ff067e24 */ /* 0x000fe2000f8e00ff */
[----:B------:R-:W-:-:S02]  /*3860*/  LOP3.LUT R25, R2, 0x7ff00000, RZ, 0xc0, !PT ;  /* 0x7ff0000002197812 */ /* 0x000fc400078ec0ff */
[----:B------:R-:W-:Y:S01]  /*3870*/  LOP3.LUT R26, R7, 0x7ff00000, RZ, 0xc0, !PT ;  /* 0x7ff00000071a7812 */ /* 0x000fe200078ec0ff */
[----:B------:R-:W-:-:S03]  /*3880*/  @!P0 DMUL R10, R8, 8.98846567431157953865e+307 ;  /* 0x7fe00000080a8828 */ /* 0x000fc60000000000 */
[----:B------:R-:W-:-:S03]  /*3890*/  ISETP.GE.U32.AND P2, PT, R26, R25, PT ;  /* 0x000000191a00720c */ /* 0x000fc60003f46070 */
[----:B------:R-:W0:Y:S01]  /*38a0*/  MUFU.RCP64H R19, R11 ;  /* 0x0000000b00137308 */ /* 0x000e220000001800 */
[----:B------:R-:W-:Y:S02]  /*38b0*/  SEL R2, R21, 0x63400000, !P2 ;  /* 0x6340000015027807 */ /* 0x000fe40005000000 */
        /* <DEDUP_REMOVED lines=18> */
.L_x_420:
[----:B------:R-:W-:Y:S01]  /*39e0*/  DMUL R20, R18, R4 ;  /* 0x0000000412147228 */ /* 0x000fe20000000000 */
[----:B------:R-:W-:Y:S01]  /*39f0*/  @!P0 LOP3.LUT R25, R11, 0x7ff00000, RZ, 0xc0, !PT ;  /* 0x7ff000000b198812 */ /* 0x000fe200078ec0ff */
[----:B------:R-:W-:Y:S06]  /*3a00*/  BSSY.RECONVERGENT B0, `(.L_x_421) ;  /* 0x000003e000007945 */ /* 0x000fec0003800200 */
[----:B------:R-:W-:-:S08]  /*3a10*/  DFMA R22, R20, -R10, R4 ;  /* 0x8000000a1416722b */ /* 0x000fd00000000004 */
[----:B------:R-:W-:Y:S01]  /*3a20*/  DFMA R22, R18, R22, R20 ;  /* 0x000000161216722b */ /* 0x000fe20000000014 */
[----:B------:R-:W-:-:S05]  /*3a30*/  VIADD R18, R2, 0xffffffff ;  /* 0xffffffff02127836 */ /* 0x000fca0000000000 */
[----:B------:R-:W-:Y:S02]  /*3a40*/  ISETP.GT.U32.AND P0, PT, R18, 0x7feffffe, PT ;  /* 0x7feffffe1200780c */ /* 0x000fe40003f04070 */
[----:B------:R-:W-:-:S04]  /*3a50*/  IADD3 R18, PT, PT, R25, -0x1, RZ ;  /* 0xffffffff19127810 */ /* 0x000fc80007ffe0ff */
[----:B------:R-:W-:-:S13]  /*3a60*/  ISETP.GT.U32.OR P0, PT, R18, 0x7feffffe, P0 ;  /* 0x7feffffe1200780c */ /* 0x000fda0000704470 */
[----:B------:R-:W-:Y:S05]  /*3a70*/  @P0 BRA `(.L_x_422) ;  /* 0x0000000000780947 */ /* 0x000fea0003800000 */
[----:B------:R-:W-:Y:S01]  /*3a80*/  LOP3.LUT R2, R9, 0x7ff00000, RZ, 0xc0, !PT ;  /* 0x7ff0000009027812 */ /* 0x000fe200078ec0ff */
[----:B------:R-:W-:-:S03]  /*3a90*/  IMAD.MOV.U32 R21, RZ, RZ, 0x1ca00000 ;  /* 0x1ca00000ff157424 */ /* 0x000fc600078e00ff */
        /* <DEDUP_REMOVED lines=28> */
.L_x_422:
        /* <DEDUP_REMOVED lines=17> */
.L_x_425:
[----:B------:R-:W-:-:S05]  /*3d70*/  LOP3.LUT R18, R9, 0x80000, RZ, 0xfc, !PT ;  /* 0x0008000009127812 */ /* 0x000fca00078efcff */
[----:B------:R-:W-:Y:S02]  /*3d80*/  IMAD.MOV.U32 R19, RZ, RZ, R18 ;  /* 0x000000ffff137224 */ /* 0x000fe400078e0012 */
[----:B------:R-:W-:Y:S01]  /*3d90*/  IMAD.MOV.U32 R18, RZ, RZ, R8 ;  /* 0x000000ffff127224 */ /* 0x000fe200078e0008 */
[----:B------:R-:W-:Y:S06]  /*3da0*/  BRA `(.L_x_423) ;  /* 0x00000000000c7947 */ /* 0x000fec0003800000 */
.L_x_424:
[----:B------:R-:W-:-:S04]  /*3db0*/  LOP3.LUT R18, R7, 0x80000, RZ, 0xfc, !PT ;  /* 0x0008000007127812 */ /* 0x000fc800078efcff */
[----:B------:R-:W-:Y:S01]  /*3dc0*/  MOV R19, R18 ;  /* 0x0000001200137202 */ /* 0x000fe20000000f00 */
[----:B------:R-:W-:-:S07]  /*3dd0*/  IMAD.MOV.U32 R18, RZ, RZ, R6 ;  /* 0x000000ffff127224 */ /* 0x000fce00078e0006 */
.L_x_423:
[----:B------:R-:W-:Y:S05]  /*3de0*/  BSYNC.RECONVERGENT B0 ;  /* 0x0000000000007941 */ /* 0x000fea0003800200 */
.L_x_421:
[----:B------:R-:W-:Y:S01]  /*3df0*/  MOV R4, R0 ;  /* 0x0000000000047202 */ /* 0x000fe20000000f00 */
[----:B------:R-:W-:Y:S02]  /*3e00*/  IMAD.MOV.U32 R5, RZ, RZ, 0x0 ;  /* 0x00000000ff057424 */ /* 0x000fe400078e00ff */
[----:B------:R-:W-:Y:S02]  /*3e10*/  IMAD.MOV.U32 R2, RZ, RZ, R18 ;  /* 0x000000ffff027224 */ /* 0x000fe400078e0012 */
[----:B------:R-:W-:Y:S05]  /*3e20*/  RET.REL.NODEC R4 `(_ZN3cub18CUB_300001_SM_10006detail9transform16transform_kernelINS2_10policy_hubILb1EN4cuda3std3__45tupleIJN6thrust24THRUST_300001_SM_1000_NS6detail15normal_iteratorINSA_10device_ptrIdEEEEEEEE10policy1000Ei8functionSF_JPdEEEvT0_iT1_T2_DpNS2_10kernel_argIT3_EE) ;  /* 0xffffffc004747950 */ /* 0x000fea0003c3ffff */
.L_x_426:
        /* <DEDUP_REMOVED lines=13> */
.L_x_435:


//--------------------- .text._ZN3cub18CUB_300001_SM_10006detail8for_each13static_kernelINS2_12policy_hub_t12policy_500_tElN6thrust24THRUST_300001_SM_1000_NS8cuda_cub10__tabulate7functorINS7_6detail15normal_iteratorINS7_10device_ptrIdEEEENS7_6system6detail7generic6detail22compute_sequence_valueIdvEElEEEEvT0_T1_ --------------------------
	.section	.text._ZN3cub18CUB_300001_SM_10006detail8for_each13static_kernelINS2_12policy_hub_t12policy_500_tElN6thrust24THRUST_300001_SM_1000_NS8cuda_cub10__tabulate7functorINS7_6detail15normal_iteratorINS7_10device_ptrIdEEEENS7_6system6detail7generic6detail22compute_sequence_valueIdvEElEEEEvT0_T1_,"ax",@progbits
	.align	128
        .global         _ZN3cub18CUB_300001_SM_10006detail8for_each13static_kernelINS2_12policy_hub_t12policy_500_tElN6thrust24THRUST_300001_SM_1000_NS8cuda_cub10__tabulate7functorINS7_6detail15normal_iteratorINS7_10device_ptrIdEEEENS7_6system6detail7generic6detail22compute_sequence_valueIdvEElEEEEvT0_T1_
        .type           _ZN3cub18CUB_300001_SM_10006detail8for_each13static_kernelINS2_12policy_hub_t12policy_500_tElN6thrust24THRUST_300001_SM_1000_NS8cuda_cub10__tabulate7functorINS7_6detail15normal_iteratorINS7_10device_ptrIdEEEENS7_6system6detail7generic6detail22compute_sequence_valueIdvEElEEEEvT0_T1_,@function
        .size           _ZN3cub18CUB_300001_SM_10006detail8for_each13static_kernelINS2_12policy_hub_t12policy_500_tElN6thrust24THRUST_300001_SM_1000_NS8cuda_cub10__tabulate7functorINS7_6detail15normal_iteratorINS7_10device_ptrIdEEEENS7_6system6detail7generic6detail22compute_sequence_valueIdvEElEEEEvT0_T1_,(.L_x_446 - _ZN3cub18CUB_300001_SM_10006detail8for_each13static_kernelINS2_12policy_hub_t12policy_500_tElN6thrust24THRUST_300001_SM_1000_NS8cuda_cub10__tabulate7functorINS7_6detail15normal_iteratorINS7_10device_ptrIdEEEENS7_6system6detail7generic6detail22compute_sequence_valueIdvEElEEEEvT0_T1_)
        .other          _ZN3cub18CUB_300001_SM_10006detail8for_each13static_kernelINS2_12policy_hub_t12policy_500_tElN6thrust24THRUST_300001_SM_1000_NS8cuda_cub10__tabulate7functorINS7_6detail15normal_iteratorINS7_10device_ptrIdEEEENS7_6system6detail7generic6detail22compute_sequence_valueIdvEElEEEEvT0_T1_,@"STO_CUDA_ENTRY STV_DEFAULT"
_ZN3cub18CUB_300001_SM_10006detail8for_each13static_kernelINS2_12policy_hub_t12policy_500_tElN6thrust24THRUST_300001_SM_1000_NS8cuda_cub10__tabulate7functorINS7_6detail15normal_iteratorINS7_10device_ptrIdEEEENS7_6system6detail7generic6detail22compute_sequence_valueIdvEElEEEEvT0_T1_:
.text._ZN3cub18CUB_300001_SM_10006detail8for_each13static_kernelINS2_12policy_hub_t12policy_500_tElN6thrust24THRUST_300001_SM_1000_NS8cuda_cub10__tabulate7functorINS7_6detail15normal_iteratorINS7_10device_ptrIdEEEENS7_6system6detail7generic6detail22compute_sequence_valueIdvEElEEEEvT0_T1_:
[----:B------:R-:W-:Y:S08]  /*0000*/  LDC R1, c[0x0][0x37c] ;  /* 0x0000df00ff017b82 */ /* 0x000ff00000000800 */
[----:B------:R-:W0:Y:S01]  /*0010*/  S2UR UR4, SR_CTAID.X ;  /* 0x00000000000479c3 */ /* 0x000e220000002500 */
[----:B------:R-:W1:Y:S01]  /*0020*/  LDCU.64 UR6, c[0x0][0x380] ;  /* 0x00007000ff0677ac */ /* 0x000e620008000a00 */
[----:B------:R-:W2:Y:S01]  /*0030*/  LDCU.64 UR8, c[0x0][0x358] ;  /* 0x00006b00ff0877ac */ /* 0x000ea20008000a00 */
[----:B0-----:R-:W-:-:S04]  /*0040*/  UIMAD.WIDE.U32 UR4, UR4, 0x200, URZ ;  /* 0x00000200040478a5 */ /* 0x001fc8000f8e00ff */
[----:B-1----:R-:W-:-:S04]  /*0050*/  UIADD3 UR6, UP0, UPT, -UR4, UR6, URZ ;  /* 0x0000000604067290 */ /* 0x002fc8000ff1e1ff */
[----:B------:R-:W-:Y:S02]  /*0060*/  UIADD3.X UR7, UPT, UPT, ~UR5, UR7, URZ, UP0, !UPT ;  /* 0x0000000705077290 */ /* 0x000fe400087fe5ff */
[----:B------:R-:W-:-:S04]  /*0070*/  UISETP.GE.U32.AND UP0, UPT, UR6, 0x200, UPT ;  /* 0x000002000600788c */ /* 0x000fc8000bf06070 */
[----:B------:R-:W-:-:S09]  /*0080*/  UISETP.GE.AND.EX UP0, UPT, UR7, URZ, UPT, UP0 ;  /* 0x000000ff0700728c */ /* 0x000fd2000bf06300 */
[----:B--2---:R-:W-:Y:S05]  /*0090*/  BRA.U !UP0, `(.L_x_427) ;  /* 0x0000000108447547 */ /* 0x004fea000b800000 */
[----:B------:R-:W0:Y:S01]  /*00a0*/  S2R R8, SR_TID.X ;  /* 0x0000000000087919 */ /* 0x000e220000002100 */
[----:B------:R-:W1:Y:S01]  /*00b0*/  LDC.64 R14, c[0x0][0x390] ;  /* 0x0000e400ff0e7b82 */ /* 0x000e620000000a00 */
[----:B------:R-:W2:Y:S07]  /*00c0*/  LDCU.64 UR10, c[0x0][0x388] ;  /* 0x00007100ff0a77ac */ /* 0x000eae0008000a00 */
[----:B------:R-:W1:Y:S01]  /*00d0*/  LDC.64 R12, c[0x0][0x398] ;  /* 0x0000e600ff0c7b82 */ /* 0x000e620000000a00 */
[----:B0-----:R-:W-:-:S05]  /*00e0*/  IADD3 R8, P0, PT, R8, UR4, RZ ;  /* 0x0000000408087c10 */ /* 0x001fca000ff1e0ff */
[----:B------:R-:W-:Y:S01]  /*00f0*/  IMAD.X R9, RZ, RZ, UR5, P0 ;  /* 0x00000005ff097e24 */ /* 0x000fe200080e06ff */
[----:B------:R-:W-:-:S03]  /*0100*/  IADD3 R10, P0, PT, R8, 0x100, RZ ;  /* 0x00000100080a7810 */ /* 0x000fc60007f1e0ff */
[----:B------:R-:W1:Y:S02]  /*0110*/  I2F.F64.U64 R2, R8 ;  /* 0x0000000800027312 */ /* 0x000e640000301800 */
[----:B------:R-:W-:Y:S01]  /*0120*/  IMAD.X R11, RZ, RZ, R9, P0 ;  /* 0x000000ffff0b7224 */ /* 0x000fe200000e0609 */
[----:B--2---:R-:W-:-:S04]  /*0130*/  LEA R4, P0, R8, UR10, 0x3 ;  /* 0x0000000a08047c11 */ /* 0x004fc8000f8018ff */
[----:B------:R-:W-:Y:S01]  /*0140*/  LEA.HI.X R5, R8, UR11, R9, 0x3, P0 ;  /* 0x0000000b08057c11 */ /* 0x000fe200080f1c09 */
[----:B------:R-:W0:Y:S01]  /*0150*/  I2F.F64.U64 R6, R10 ;  /* 0x0000000a00067312 */ /* 0x000e220000301800 */
[----:B-1----:R-:W-:-:S07]  /*0160*/  DFMA R2, R2, R12, R14 ;  /* 0x0000000c0202722b */ /* 0x002fce000000000e */
[----:B------:R-:W-:Y:S01]  /*0170*/  STG.E.64 desc[UR8][R4.64], R2 ;  /* 0x0000000204007986 */ /* 0x000fe2000c101b08 */
[----:B0-----:R-:W-:-:S07]  /*0180*/  DFMA R6, R6, R12, R14 ;  /* 0x0000000c0606722b */ /* 0x001fce000000000e */
[----:B------:R-:W-:Y:S01]  /*0190*/  STG.E.64 desc[UR8][R4.64+0x800], R6 ;  /* 0x0008000604007986 */ /* 0x000fe2000c101b08 */
[----:B------:R-:W-:Y:S05]  /*01a0*/  EXIT ;  /* 0x000000000000794d */ /* 0x000fea0003800000 */
.L_x_427:
[----:B------:R-:W0:Y:S01]  /*01b0*/  S2R R2, SR_TID.X ;  /* 0x0000000000027919 */ /* 0x000e220000002100 */
[----:B------:R-:W-:Y:S01]  /*01c0*/  USHF.R.S32.HI UR7, URZ, 0x1f, UR6 ;  /* 0x0000001fff077899 */ /* 0x000fe20008011406 */
[----:B------:R-:W-:Y:S05]  /*01d0*/  BSSY.RECONVERGENT B0, `(.L_x_428) ;  /* 0x0000013000007945 */ /* 0x000fea0003800200 */
[----:B------:R-:W-:Y:S02]  /*01e0*/  IMAD.U32 R3, RZ, RZ, UR7 ;  /* 0x00000007ff037e24 */ /* 0x000fe4000f8e00ff */
[----:B------:R-:W-:Y:S01]  /*01f0*/  IMAD.U32 R4, RZ, RZ, UR7 ;  /* 0x00000007ff047e24 */ /* 0x000fe2000f8e00ff */
[C---:B0-----:R-:W-:Y:S01]  /*0200*/  ISETP.LT.U32.AND P0, PT, R2.reuse, UR6, PT ;  /* 0x0000000602007c0c */ /* 0x041fe2000bf01070 */
[----:B------:R-:W-:-:S03]  /*0210*/  VIADD R0, R2, 0x100 ;  /* 0x0000010002007836 */ /* 0x000fc60000000000 */
[----:B------:R-:W-:Y:S02]  /*0220*/  ISETP.GT.AND.EX P0, PT, R3, RZ, PT, P0 ;  /* 0x000000ff0300720c */ /* 0x000fe40003f04300 */
[----:B------:R-:W-:-:S04]  /*0230*/  ISETP.LT.U32.AND P1, PT, R0, UR6, PT ;  /* 0x0000000600007c0c */ /* 0x000fc8000bf21070 */
[----:B------:R-:W-:-:S07]  /*0240*/  ISETP.GT.AND.EX P1, PT, R4, RZ, PT, P1 ;  /* 0x000000ff0400720c */ /* 0x000fce0003f24310 */
[----:B------:R-:W-:Y:S06]  /*0250*/  @!P0 BRA `(.L_x_429) ;  /* 0x0000000000288947 */ /* 0x000fec0003800000 */
[----:B------:R-:W-:Y:S01]  /*0260*/  IADD3 R2, P0, PT, R2, UR4, RZ ;  /* 0x0000000402027c10 */ /* 0x000fe2000ff1e0ff */
[----:B------:R-:W0:Y:S01]  /*0270*/  LDC.64 R8, c[0x0][0x390] ;  /* 0x0000e400ff087b82 */ /* 0x000e220000000a00 */
[----:B------:R-:W1:Y:S03]  /*0280*/  LDCU.64 UR10, c[0x0][0x388] ;  /* 0x00007100ff0a77ac */ /* 0x000e660008000a00 */
[----:B------:R-:W-:-:S04]  /*0290*/  IMAD.X R3, RZ, RZ, UR5, P0 ;  /* 0x00000005ff037e24 */ /* 0x000fc800080e06ff */
[----:B------:R-:W0:Y:S01]  /*02a0*/  LDC.64 R6, c[0x0][0x398] ;  /* 0x0000e600ff067b82 */ /* 0x000e220000000a00 */
[----:B------:R-:W0:Y:S01]  /*02b0*/  I2F.F64.U64 R4, R2 ;  /* 0x0000000200047312 */ /* 0x000e220000301800 */
[----:B-1----:R-:W-:-:S04]  /*02c0*/  LEA R10, P0, R2, UR10, 0x3 ;  /* 0x0000000a020a7c11 */ /* 0x002fc8000f8018ff */
[----:B------:R-:W-:Y:S01]  /*02d0*/  LEA.HI.X R11, R2, UR11, R3, 0x3, P0 ;  /* 0x0000000b020b7c11 */ /* 0x000fe200080f1c03 */
[----:B0-----:R-:W-:-:S07]  /*02e0*/  DFMA R4, R4, R6, R8 ;  /* 0x000000060404722b */ /* 0x001fce0000000008 */
[----:B------:R0:W-:Y:S04]  /*02f0*/  STG.E.64 desc[UR8][R10.64], R4 ;  /* 0x000000040a007986 */ /* 0x0001e8000c101b08 */
.L_x_429:
[----:B------:R-:W-:Y:S05]  /*0300*/  BSYNC.RECONVERGENT B0 ;  /* 0x0000000000007941 */ /* 0x000fea0003800200 */
.L_x_428:
[----:B------:R-:W-:Y:S05]  /*0310*/  @!P1 EXIT ;  /* 0x000000000000994d */ /* 0x000fea0003800000 */
[----:B0-----:R-:W-:Y:S01]  /*0320*/  IADD3 R4, P0, PT, R0, UR4, RZ ;  /* 0x0000000400047c10 */ /* 0x001fe2000ff1e0ff */
        /* <DEDUP_REMOVED lines=8> */
[----:B------:R-:W-:Y:S01]  /*03b0*/  STG.E.64 desc[UR8][R6.64], R2 ;  /* 0x0000000206007986 */ /* 0x000fe2000c101b08 */
[----:B------:R-:W-:Y:S05]  /*03c0*/  EXIT ;  /* 0x000000000000794d */ /* 0x000fea0003800000 */
.L_x_430:
        /* <DEDUP_REMOVED lines=11> */
.L_x_446:


//--------------------- .text._ZN3cub18CUB_300001_SM_10006detail8for_each13static_kernelINS2_12policy_hub_t12policy_500_tEmN6thrust24THRUST_300001_SM_1000_NS8cuda_cub20__uninitialized_fill7functorINS7_10device_ptrIdEEdEEEEvT0_T1_ --------------------------
	.section	.text._ZN3cub18CUB_300001_SM_10006detail8for_each13static_kernelINS2_12policy_hub_t12policy_500_tEmN6thrust24THRUST_300001_SM_1000_NS8cuda_cub20__uninitialized_fill7functorINS7_10device_ptrIdEEdEEEEvT0_T1_,"ax",@progbits
	.align	128
        .global         _ZN3cub18CUB_300001_SM_10006detail8for_each13static_kernelINS2_12policy_hub_t12policy_500_tEmN6thrust24THRUST_300001_SM_1000_NS8cuda_cub20__uninitialized_fill7functorINS7_10device_ptrIdEEdEEEEvT0_T1_
        .type           _ZN3cub18CUB_300001_SM_10006detail8for_each13static_kernelINS2_12policy_hub_t12policy_500_tEmN6thrust24THRUST_300001_SM_1000_NS8cuda_cub20__uninitialized_fill7functorINS7_10device_ptrIdEEdEEEEvT0_T1_,@function
        .size           _ZN3cub18CUB_300001_SM_10006detail8for_each13static_kernelINS2_12policy_hub_t12policy_500_tEmN6thrust24THRUST_300001_SM_1000_NS8cuda_cub20__uninitialized_fill7functorINS7_10device_ptrIdEEdEEEEvT0_T1_,(.L_x_447 - _ZN3cub18CUB_300001_SM_10006detail8for_each13static_kernelINS2_12policy_hub_t12policy_500_tEmN6thrust24THRUST_300001_SM_1000_NS8cuda_cub20__uninitialized_fill7functorINS7_10device_ptrIdEEdEEEEvT0_T1_)
        .other          _ZN3cub18CUB_300001_SM_10006detail8for_each13static_kernelINS2_12policy_hub_t12policy_500_tEmN6thrust24THRUST_300001_SM_1000_NS8cuda_cub20__uninitialized_fill7functorINS7_10device_ptrIdEEdEEEEvT0_T1_,@"STO_CUDA_ENTRY STV_DEFAULT"
_ZN3cub18CUB_300001_SM_10006detail8for_each13static_kernelINS2_12policy_hub_t12policy_500_tEmN6thrust24THRUST_300001_SM_1000_NS8cuda_cub20__uninitialized_fill7functorINS7_10device_ptrIdEEdEEEEvT0_T1_:
.text._ZN3cub18CUB_300001_SM_10006detail8for_each13static_kernelINS2_12policy_hub_t12policy_500_tEmN6thrust24THRUST_300001_SM_1000_NS8cuda_cub20__uninitialized_fill7functorINS7_10device_ptrIdEEdEEEEvT0_T1_:
        /* <DEDUP_REMOVED lines=8> */
[----:B------:R-:W-:-:S09]  /*0080*/  UISETP.GE.U32.AND.EX UP0, UPT, UR7, URZ, UPT, UP0 ;  /* 0x000000ff0700728c */ /* 0x000fd2000bf06100 */
[----:B--2---:R-:W-:Y:S05]  /*0090*/  BRA.U !UP0, `(.L_x_431) ;  /* 0x0000000108287547 */ /* 0x004fea000b800000 */
[----:B------:R-:W0:Y:S01]  /*00a0*/  S2R R0, SR_TID.X ;  /* 0x0000000000007919 */ /* 0x000e220000002100 */
[----:B------:R-:W1:Y:S01]  /*00b0*/  LDCU.64 UR6, c[0x0][0x388] ;  /* 0x00007100ff0677ac */ /* 0x000e620008000a00 */
[----:B------:R-:W2:Y:S01]  /*00c0*/  LDC.64 R4, c[0x0][0x390] ;  /* 0x0000e400ff047b82 */ /* 0x000ea20000000a00 */
[----:B0-----:R-:W-:-:S05]  /*00d0*/  IADD3 R0, P0, PT, R0, UR4, RZ ;  /* 0x0000000400007c10 */ /* 0x001fca000ff1e0ff */
[----:B------:R-:W-:Y:S01]  /*00e0*/  IMAD.X R3, RZ, RZ, UR5, P0 ;  /* 0x00000005ff037e24 */ /* 0x000fe200080e06ff */
[----:B-1----:R-:W-:-:S04]  /*00f0*/  LEA R2, P0, R0, UR6, 0x3 ;  /* 0x0000000600027c11 */ /* 0x002fc8000f8018ff */
[----:B------:R-:W-:-:S05]  /*0100*/  LEA.HI.X R3, R0, UR7, R3, 0x3, P0 ;  /* 0x0000000700037c11 */ /* 0x000fca00080f1c03 */
[----:B--2---:R-:W-:Y:S04]  /*0110*/  STG.E.64 desc[UR8][R2.64], R4 ;  /* 0x0000000402007986 */ /* 0x004fe8000c101b08 */
[----:B------:R-:W-:Y:S01]  /*0120*/  STG.E.64 desc[UR8][R2.64+0x800], R4 ;  /* 0x0008000402007986 */ /* 0x000fe2000c101b08 */
[----:B------:R-:W-:Y:S05]  /*0130*/  EXIT ;  /* 0x000000000000794d */ /* 0x000fea0003800000 */
.L_x_431:
[----:B------:R-:W0:Y:S01]  /*0140*/  S2R R0, SR_TID.X ;  /* 0x0000000000007919 */ /* 0x000e220000002100 */
[----:B------:R-:W-:Y:S01]  /*0150*/  IMAD.U32 R2, RZ, RZ, UR7 ;  /* 0x00000007ff027e24 */ /* 0x000fe2000f8e00ff */
[----:B------:R-:W1:Y:S01]  /*0160*/  LDCU.64 UR10, c[0x0][0x388] ;  /* 0x00007100ff0a77ac */ /* 0x000e620008000a00 */
[----:B------:R-:W-:Y:S01]  /*0170*/  IMAD.U32 R6, RZ, RZ, UR7 ;  /* 0x00000007ff067e24 */ /* 0x000fe2000f8e00ff */
[----:B0-----:R-:W-:-:S04]  /*0180*/  ISETP.LT.U32.AND P0, PT, R0, UR6, PT ;  /* 0x0000000600007c0c */ /* 0x001fc8000bf01070 */
[----:B------:R-:W-:Y:S01]  /*0190*/  ISETP.GT.U32.AND.EX P0, PT, R2, RZ, PT, P0 ;  /* 0x000000ff0200720c */ /* 0x000fe20003f04100 */
[C---:B------:R-:W-:Y:S01]  /*01a0*/  VIADD R2, R0.reuse, 0x100 ;  /* 0x0000010000027836 */ /* 0x040fe20000000000 */
[----:B------:R-:W-:-:S04]  /*01b0*/  IADD3 R0, P2, PT, R0, UR4, RZ ;  /* 0x0000000400007c10 */ /* 0x000fc8000ff5e0ff */
[----:B------:R-:W-:Y:S01]  /*01c0*/  ISETP.LT.U32.AND P1, PT, R2, UR6, PT ;  /* 0x0000000602007c0c */ /* 0x000fe2000bf21070 */
[----:B------:R-:W-:Y:S01]  /*01d0*/  IMAD.X R3, RZ, RZ, UR5, P2 ;  /* 0x00000005ff037e24 */ /* 0x000fe200090e06ff */
[----:B-1----:R-:W-:Y:S02]  /*01e0*/  LEA R2, P2, R0, UR10, 0x3 ;  /* 0x0000000a00027c11 */ /* 0x002fe4000f8418ff */
[----:B------:R-:W-:Y:S02]  /*01f0*/  ISETP.GT.U32.AND.EX P1, PT, R6, RZ, PT, P1 ;  /* 0x000000ff0600720c */ /* 0x000fe40003f24110 */
[----:B------:R-:W-:Y:S01]  /*0200*/  LEA.HI.X R3, R0, UR11, R3, 0x3, P2 ;  /* 0x0000000b00037c11 */ /* 0x000fe200090f1c03 */
[----:B------:R-:W0:Y:S04]  /*0210*/  @P0 LDC.64 R4, c[0x0][0x390] ;  /* 0x0000e400ff040b82 */ /* 0x000e280000000a00 */
[----:B0-----:R0:W-:Y:S06]  /*0220*/  @P0 STG.E.64 desc[UR8][R2.64], R4 ;  /* 0x0000000402000986 */ /* 0x0011ec000c101b08 */
[----:B------:R-:W-:Y:S05]  /*0230*/  @!P1 EXIT ;  /* 0x000000000000994d */ /* 0x000fea0003800000 */
[----:B0-----:R-:W0:Y:S02]  /*0240*/  LDC.64 R4, c[0x0][0x390] ;  /* 0x0000e400ff047b82 */ /* 0x001e240000000a00 */
[----:B0-----:R-:W-:Y:S01]  /*0250*/  STG.E.64 desc[UR8][R2.64+0x800], R4 ;  /* 0x0008000402007986 */ /* 0x001fe2000c101b08 */
[----:B------:R-:W-:Y:S05]  /*0260*/  EXIT ;  /* 0x000000000000794d */ /* 0x000fea0003800000 */
.L_x_432:
        /* <DEDUP_REMOVED lines=9> */
.L_x_447:


//--------------------- .text._ZN3cub18CUB_300001_SM_10006detail11EmptyKernelIvEEvv --------------------------
	.section	.text._ZN3cub18CUB_300001_SM_10006detail11EmptyKernelIvEEvv,"ax",@progbits
	.align	128
        .global         _ZN3cub18CUB_300001_SM_10006detail11EmptyKernelIvEEvv
        .type           _ZN3cub18CUB_300001_SM_10006detail11EmptyKernelIvEEvv,@function
        .size           _ZN3cub18CUB_300001_SM_10006detail11EmptyKernelIvEEvv,(.L_x_448 - _ZN3cub18CUB_300001_SM_10006detail11EmptyKernelIvEEvv)
        .other          _ZN3cub18CUB_300001_SM_10006detail11EmptyKernelIvEEvv,@"STO_CUDA_ENTRY STV_DEFAULT"
_ZN3cub18CUB_300001_SM_10006detail11EmptyKernelIvEEvv:
.text._ZN3cub18CUB_300001_SM_10006detail11EmptyKernelIvEEvv:
[----:B------:R-:W-:Y:S01]  /*0000*/  LDC R1, c[0x0][0x37c] ;  /* 0x0000df00ff017b82 */ /* 0x000fe20000000800 */
[----:B------:R-:W-:Y:S05]  /*0010*/  EXIT ;  /* 0x000000000000794d */ /* 0x000fea0003800000 */
.L_x_433:
        /* <DEDUP_REMOVED lines=14> */
.L_x_448:


//--------------------- .nv.shared._ZN3cub18CUB_300001_SM_10006detail6reduce28DeviceReduceSingleTileKernelINS2_10policy_hubIdyN4cuda3std3__44plusIdEEE10Policy1000EPdSC_iS9_ddNS7_10__identityEEEvT0_T1_T2_T3_T4_T6_ --------------------------
	.section	.nv.shared._ZN3cub18CUB_300001_SM_10006detail6reduce28DeviceReduceSingleTileKernelINS2_10policy_hubIdyN4cuda3std3__44plusIdEEE10Policy1000EPdSC_iS9_ddNS7_10__identityEEEvT0_T1_T2_T3_T4_T6_,"aw",@nobits
	.sectionflags	@""
	.align	8
.nv.shared._ZN3cub18CUB_300001_SM_10006detail6reduce28DeviceReduceSingleTileKernelINS2_10policy_hubIdyN4cuda3std3__44plusIdEEE10Policy1000EPdSC_iS9_ddNS7_10__identityEEEvT0_T1_T2_T3_T4_T6_:
	.zero		1176


//--------------------- .nv.shared.reserved.0     --------------------------
	.section	.nv.shared.reserved.0,"aw",@nobits
	.weak		__nv_reservedSMEM_offset_0_alias
	.size		__nv_reservedSMEM_offset_0_alias, 0, 64
	.other		__nv_reservedSMEM_offset_0_alias,@"STO_CUDA_RESERVED_SHARED STV_DEFAULT"
__nv_reservedSMEM_offset_0_alias:
	.zero		0
	.zero		64


//--------------------- .nv.global                --------------------------
	.section	.nv.global,"aw",@nobits
.nv.global:
	.type		_ZN27_INTERNAL_106e5c21_4_k_cu_N6thrust24THRUST_300001_SM_1000_NS3seqE,@object
	.size		_ZN27_INTERNAL_106e5c21_4_k_cu_N6thrust24THRUST_300001_SM_1000_NS3seqE,(_ZN27_INTERNAL_106e5c21_4_k_cu_N4cuda3std3__48in_placeE - _ZN27_INTERNAL_106e5c21_4_k_cu_N6thrust24THRUST_300001_SM_1000_NS3seqE)
_ZN27_INTERNAL_106e5c21_4_k_cu_N6thrust24THRUST_300001_SM_1000_NS3seqE:
	.zero		1
	.type		_ZN27_INTERNAL_106e5c21_4_k_cu_N4cuda3std3__48in_placeE,@object
	.size		_ZN27_INTERNAL_106e5c21_4_k_cu_N4cuda3std3__48in_placeE,(_ZN27_INTERNAL_106e5c21_4_k_cu_N4cuda3std6ranges3__45__cpo4sizeE - _ZN27_INTERNAL_106e5c21_4_k_cu_N4cuda3std3__48in_placeE)
_ZN27_INTERNAL_106e5c21_4_k_cu_N4cuda3std3__48in_placeE:
	.zero		1
	.type		_ZN27_INTERNAL_106e5c21_4_k_cu_N4cuda3std6ranges3__45__cpo4sizeE,@object
	.size		_ZN27_INTERNAL_106e5c21_4_k_cu_N4cuda3std6ranges3__45__cpo4sizeE,(_ZN27_INTERNAL_106e5c21_4_k_cu_N6thrust24THRUST_300001_SM_1000_NS12placeholders2_3E - _ZN27_INTERNAL_106e5c21_4_k_cu_N4cuda3std6ranges3__45__cpo4sizeE)
_ZN27_INTERNAL_106e5c21_4_k_cu_N4cuda3std6ranges3__45__cpo4sizeE:
	.zero		1
	.type		_ZN27_INTERNAL_106e5c21_4_k_cu_N6thrust24THRUST_300001_SM_1000_NS12placeholders2_3E,@object
	.size		_ZN27_INTERNAL_106e5c21_4_k_cu_N6thrust24THRUST_300001_SM_1000_NS12placeholders2_3E,(_ZN27_INTERNAL_106e5c21_4_k_cu_N4cuda3std3__45__cpo6cbeginE - _ZN27_INTERNAL_106e5c21_4_k_cu_N6thrust24THRUST_300001_SM_1000_NS12placeholders2_3E)
_ZN27_INTERNAL_106e5c21_4_k_cu_N6thrust24THRUST_300001_SM_1000_NS12placeholders2_3E:
	.zero		1
	.type		_ZN27_INTERNAL_106e5c21_4_k_cu_N4cuda3std3__45__cpo6cbeginE,@object
	.size		_ZN27_INTERNAL_106e5c21_4_k_cu_N4cuda3std3__45__cpo6cbeginE,(_ZN27_INTERNAL_106e5c21_4_k_cu_N4cuda3std6ranges3__45__cpo6cbeginE - _ZN27_INTERNAL_106e5c21_4_k_cu_N4cuda3std3__45__cpo6cbeginE)
_ZN27_INTERNAL_106e5c21_4_k_cu_N4cuda3std3__45__cpo6cbeginE:
	.zero		1
	.type		_ZN27_INTERNAL_106e5c21_4_k_cu_N4cuda3std6ranges3__45__cpo6cbeginE,@object
	.size		_ZN27_INTERNAL_106e5c21_4_k_cu_N4cuda3std6ranges3__45__cpo6cbeginE,(_ZN27_INTERNAL_106e5c21_4_k_cu_N6thrust24THRUST_300001_SM_1000_NS12placeholders2_7E - _ZN27_INTERNAL_106e5c21_4_k_cu_N4cuda3std6ranges3__45__cpo6cbeginE)
_ZN27_INTERNAL_106e5c21_4_k_cu_N4cuda3std6ranges3__45__cpo6cbeginE:
	.zero		1
	.type		_ZN27_INTERNAL_106e5c21_4_k_cu_N6thrust24THRUST_300001_SM_1000_NS12placeholders2_7E,@object
	.size		_ZN27_INTERNAL_106e5c21_4_k_cu_N6thrust24THRUST_300001_SM_1000_NS12placeholders2_7E,(_ZN27_INTERNAL_106e5c21_4_k_cu_N4cuda3std3__45__cpo7crbeginE - _ZN27_INTERNAL_106e5c21_4_k_cu_N6thrust24THRUST_300001_SM_1000_NS12placeholders2_7E)
_ZN27_INTERNAL_106e5c21_4_k_cu_N6thrust24THRUST_300001_SM_1000_NS12placeholders2_7E:
	.zero		1
	.type		_ZN27_INTERNAL_106e5c21_4_k_cu_N4cuda3std3__45__cpo7crbeginE,@object
	.size		_ZN27_INTERNAL_106e5c21_4_k_cu_N4cuda3std3__45__cpo7crbeginE,(_ZN27_INTERNAL_106e5c21_4_k_cu_N4cuda3std6ranges3__45__cpo4nextE - _ZN27_INTERNAL_106e5c21_4_k_cu_N4cuda3std3__45__cpo7crbeginE)
_ZN27_INTERNAL_106e5c21_4_k_cu_N4cuda3std3__45__cpo7crbeginE:
	.zero		1
	.type		_ZN27_INTERNAL_106e5c21_4_k_cu_N4cuda3std6ranges3__45__cpo4nextE,@object
	.size		_ZN27_INTERNAL_106e5c21_4_k_cu_N4cuda3std6ranges3__45__cpo4nextE,(_ZN27_INTERNAL_106e5c21_4_k_cu_N4cuda3std6ranges3__45__cpo4swapE - _ZN27_INTERNAL_106e5c21_4_k_cu_N4cuda3std6ranges3__45__cpo4nextE)
_ZN27_INTERNAL_106e5c21_4_k_cu_N4cuda3std6ranges3__45__cpo4nextE:
	.zero		1
	.type		_ZN27_INTERNAL_106e5c21_4_k_cu_N4cuda3std6ranges3__45__cpo4swapE,@object
	.size		_ZN27_INTERNAL_106e5c21_4_k_cu_N4cuda3std6ranges3__45__cpo4swapE,(_ZN27_INTERNAL_106e5c21_4_k_cu_N6thrust24THRUST_300001_SM_1000_NS8cuda_cub10par_nosyncE - _ZN27_INTERNAL_106e5c21_4_k_cu_N4cuda3std6ranges3__45__cpo4swapE)
_ZN27_INTERNAL_106e5c21_4_k_cu_N4cuda3std6ranges3__45__cpo4swapE:
	.zero		1
	.type		_ZN27_INTERNAL_106e5c21_4_k_cu_N6thrust24THRUST_300001_SM_1000_NS8cuda_cub10par_nosyncE,@object
	.size		_ZN27_INTERNAL_106e5c21_4_k_cu_N6thrust24THRUST_300001_SM_1000_NS8cuda_cub10par_nosyncE,(_ZN27_INTERNAL_106e5c21_4_k_cu_N6thrust24THRUST_300001_SM_1000_NS12placeholders2_9E - _ZN27_INTERNAL_106e5c21_4_k_cu_N6thrust24THRUST_300001_SM_1000_NS8cuda_cub10par_nosyncE)
_ZN27_INTERNAL_106e5c21_4_k_cu_N6thrust24THRUST_300001_SM_1000_NS8cuda_cub10par_nosyncE:
	.zero		1
	.type		_ZN27_INTERNAL_106e5c21_4_k_cu_N6thrust24THRUST_300001_SM_1000_NS12placeholders2_9E,@object
	.size		_ZN27_INTERNAL_106e5c21_4_k_cu_N6thrust24THRUST_300001_SM_1000_NS12placeholders2_9E,(_ZN27_INTERNAL_106e5c21_4_k_cu_N4cuda3std3__429_GLOBAL__N__106e5c21_4_k_cu_N6ignoreE - _ZN27_INTERNAL_106e5c21_4_k_cu_N6thrust24THRUST_300001_SM_1000_NS12placeholders2_9E)
_ZN27_INTERNAL_106e5c21_4_k_cu_N6thrust24THRUST_300001_SM_1000_NS12placeholders2_9E:
	.zero		1
	.type		_ZN27_INTERNAL_106e5c21_4_k_cu_N4cuda3std3__429_GLOBAL__N__106e5c21_4_k_cu_N6ignoreE,@object
	.size		_ZN27_INTERNAL_106e5c21_4_k_cu_N4cuda3std3__429_GLOBAL__N__106e5c21_4_k_cu_N6ignoreE,(_ZN27_INTERNAL_106e5c21_4_k_cu_N4cuda3std6ranges3__45__cpo4dataE - _ZN27_INTERNAL_106e5c21_4_k_cu_N4cuda3std3__429_GLOBAL__N__106e5c21_4_k_cu_N6ignoreE)
_ZN27_INTERNAL_106e5c21_4_k_cu_N4cuda3std3__429_GLOBAL__N__106e5c21_4_k_cu_N6ignoreE:
	.zero		1
	.type		_ZN27_INTERNAL_106e5c21_4_k_cu_N4cuda3std6ranges3__45__cpo4dataE,@object
	.size		_ZN27_INTERNAL_106e5c21_4_k_cu_N4cuda3std6ranges3__45__cpo4dataE,(_ZN27_INTERNAL_106e5c21_4_k_cu_N6thrust24THRUST_300001_SM_1000_NS12placeholders2_1E - _ZN27_INTERNAL_106e5c21_4_k_cu_N4cuda3std6ranges3__45__cpo4dataE)
_ZN27_INTERNAL_106e5c21_4_k_cu_N4cuda3std6ranges3__45__cpo4dataE:
	.zero		1
	.type		_ZN27_INTERNAL_106e5c21_4_k_cu_N6thrust24THRUST_300001_SM_1000_NS12placeholders2_1E,@object
	.size		_ZN27_INTERNAL_106e5c21_4_k_cu_N6thrust24THRUST_300001_SM_1000_NS12placeholders2_1E,(_ZN27_INTERNAL_106e5c21_4_k_cu_N4cuda3std3__45__cpo5beginE - _ZN27_INTERNAL_106e5c21_4_k_cu_N6thrust24THRUST_300001_SM_1000_NS12placeholders2_1E)
_ZN27_INTERNAL_106e5c21_4_k_cu_N6thrust24THRUST_300001_SM_1000_NS12placeholders2_1E:
	.zero		1
	.type		_ZN27_INTERNAL_106e5c21_4_k_cu_N4cuda3std3__45__cpo5beginE,@object
	.size		_ZN27_INTERNAL_106e5c21_4_k_cu_N4cuda3std3__45__cpo5beginE,(_ZN27_INTERNAL_106e5c21_4_k_cu_N4cuda3std6ranges3__45__cpo5beginE - _ZN27_INTERNAL_106e5c21_4_k_cu_N4cuda3std3__45__cpo5beginE)
_ZN27_INTERNAL_106e5c21_4_k_cu_N4cuda3std3__45__cpo5beginE:
	.zero		1
	.type		_ZN27_INTERNAL_106e5c21_4_k_cu_N4cuda3std6ranges3__45__cpo5beginE,@object
	.size		_ZN27_INTERNAL_106e5c21_4_k_cu_N4cuda3std6ranges3__45__cpo5beginE,(_ZN27_INTERNAL_106e5c21_4_k_cu_N6thrust24THRUST_300001_SM_1000_NS12placeholders2_5E - _ZN27_INTERNAL_106e5c21_4_k_cu_N4cuda3std6ranges3__45__cpo5beginE)
_ZN27_INTERNAL_106e5c21_4_k_cu_N4cuda3std6ranges3__45__cpo5beginE:
	.zero		1
	.type		_ZN27_INTERNAL_106e5c21_4_k_cu_N6thrust24THRUST_300001_SM_1000_NS12placeholders2_5E,@object
	.size		_ZN27_INTERNAL_106e5c21_4_k_cu_N6thrust24THRUST_300001_SM_1000_NS12placeholders2_5E,(_ZN27_INTERNAL_106e5c21_4_k_cu_N4cuda3std3__45__cpo6rbeginE - _ZN27_INTERNAL_106e5c21_4_k_cu_N6thrust24THRUST_300001_SM_1000_NS12placeholders2_5E)
_ZN27_INTERNAL_106e5c21_4_k_cu_N6thrust24THRUST_300001_SM_1000_NS12placeholders2_5E:
	.zero		1
	.type		_ZN27_INTERNAL_106e5c21_4_k_cu_N4cuda3std3__45__cpo6rbeginE,@object
	.size		_ZN27_INTERNAL_106e5c21_4_k_cu_N4cuda3std3__45__cpo6rbeginE,(_ZN27_INTERNAL_106e5c21_4_k_cu_N4cuda3std6ranges3__45__cpo7advanceE - _ZN27_INTERNAL_106e5c21_4_k_cu_N4cuda3std3__45__cpo6rbeginE)
_ZN27_INTERNAL_106e5c21_4_k_cu_N4cuda3std3__45__cpo6rbeginE:
	.zero		1
	.type		_ZN27_INTERNAL_106e5c21_4_k_cu_N4cuda3std6ranges3__45__cpo7advanceE,@object
	.size		_ZN27_INTERNAL_106e5c21_4_k_cu_N4cuda3std6ranges3__45__cpo7advanceE,(_ZN27_INTERNAL_106e5c21_4_k_cu_N4cuda3std3__47nulloptE - _ZN27_INTERNAL_106e5c21_4_k_cu_N4cuda3std6ranges3__45__cpo7advanceE)
_ZN27_INTERNAL_106e5c21_4_k_cu_N4cuda3std6ranges3__45__cpo7advanceE:
	.zero		1
	.type		_ZN27_INTERNAL_106e5c21_4_k_cu_N4cuda3std3__47nulloptE,@object
	.size		_ZN27_INTERNAL_106e5c21_4_k_cu_N4cuda3std3__47nulloptE,(_ZN27_INTERNAL_106e5c21_4_k_cu_N4cuda3std6ranges3__45__cpo8distanceE - _ZN27_INTERNAL_106e5c21_4_k_cu_N4cuda3std3__47nulloptE)
_ZN27_INTERNAL_106e5c21_4_k_cu_N4cuda3std3__47nulloptE:
	.zero		1
	.type		_ZN27_INTERNAL_106e5c21_4_k_cu_N4cuda3std6ranges3__45__cpo8distanceE,@object
	.size		_ZN27_INTERNAL_106e5c21_4_k_cu_N4cuda3std6ranges3__45__cpo8distanceE,(_ZN27_INTERNAL_106e5c21_4_k_cu_N6thrust24THRUST_300001_SM_1000_NS12placeholders3_10E - _ZN27_INTERNAL_106e5c21_4_k_cu_N4cuda3std6ranges3__45__cpo8distanceE)
_ZN27_INTERNAL_106e5c21_4_k_cu_N4cuda3std6ranges3__45__cpo8distanceE:
	.zero		1
	.type		_ZN27_INTERNAL_106e5c21_4_k_cu_N6thrust24THRUST_300001_SM_1000_NS12placeholders3_10E,@object
	.size		_ZN27_INTERNAL_106e5c21_4_k_cu_N6thrust24THRUST_300001_SM_1000_NS12placeholders3_10E,(_ZN27_INTERNAL_106e5c21_4_k_cu_N4cuda3std3__419piecewise_constructE - _ZN27_INTERNAL_106e5c21_4_k_cu_N6thrust24THRUST_300001_SM_1000_NS12placeholders3_10E)
_ZN27_INTERNAL_106e5c21_4_k_cu_N6thrust24THRUST_300001_SM_1000_NS12placeholders3_10E:
	.zero		1
	.type		_ZN27_INTERNAL_106e5c21_4_k_cu_N4cuda3std3__419piecewise_constructE,@object
	.size		_ZN27_INTERNAL_106e5c21_4_k_cu_N4cuda3std3__419piecewise_constructE,(_ZN27_INTERNAL_106e5c21_4_k_cu_N4cuda3std6ranges3__45__cpo5cdataE - _ZN27_INTERNAL_106e5c21_4_k_cu_N4cuda3std3__419piecewise_constructE)
_ZN27_INTERNAL_106e5c21_4_k_cu_N4cuda3std3__419piecewise_constructE:
	.zero		1
	.type		_ZN27_INTERNAL_106e5c21_4_k_cu_N4cuda3std6ranges3__45__cpo5cdataE,@object
	.size		_ZN27_INTERNAL_106e5c21_4_k_cu_N4cuda3std6ranges3__45__cpo5cdataE,(_ZN27_INTERNAL_106e5c21_4_k_cu_N6thrust24THRUST_300001_SM_1000_NS12placeholders2_2E - _ZN27_INTERNAL_106e5c21_4_k_cu_N4cuda3std6ranges3__45__cpo5cdataE)
_ZN27_INTERNAL_106e5c21_4_k_cu_N4cuda3std6ranges3__45__cpo5cdataE:
	.zero		1
	.type		_ZN27_INTERNAL_106e5c21_4_k_cu_N6thrust24THRUST_300001_SM_1000_NS12placeholders2_2E,@object
	.size		_ZN27_INTERNAL_106e5c21_4_k_cu_N6thrust24THRUST_300001_SM_1000_NS12placeholders2_2E,(_ZN27_INTERNAL_106e5c21_4_k_cu_N4cuda3std3__45__cpo3endE - _ZN27_INTERNAL_106e5c21_4_k_cu_N6thrust24THRUST_300001_SM_1000_NS12placeholders2_2E)
_ZN27_INTERNAL_106e5c21_4_k_cu_N6thrust24THRUST_300001_SM_1000_NS12placeholders2_2E:
	.zero		1
	.type		_ZN27_INTERNAL_106e5c21_4_k_cu_N4cuda3std3__45__cpo3endE,@object
	.size		_ZN27_INTERNAL_106e5c21_4_k_cu_N4cuda3std3__45__cpo3endE,(_ZN27_INTERNAL_106e5c21_4_k_cu_N4cuda3std6ranges3__45__cpo3endE - _ZN27_INTERNAL_106e5c21_4_k_cu_N4cuda3std3__45__cpo3endE)
_ZN27_INTERNAL_106e5c21_4_k_cu_N4cuda3std3__45__cpo3endE:
	.zero		1
	.type		_ZN27_INTERNAL_106e5c21_4_k_cu_N4cuda3std6ranges3__45__cpo3endE,@object
	.size		_ZN27_INTERNAL_106e5c21_4_k_cu_N4cuda3std6ranges3__45__cpo3endE,(_ZN27_INTERNAL_106e5c21_4_k_cu_N6thrust24THRUST_300001_SM_1000_NS12placeholders2_6E - _ZN27_INTERNAL_106e5c21_4_k_cu_N4cuda3std6ranges3__45__cpo3endE)
_ZN27_INTERNAL_106e5c21_4_k_cu_N4cuda3std6ranges3__45__cpo3endE:
	.zero		1
	.type		_ZN27_INTERNAL_106e5c21_4_k_cu_N6thrust24THRUST_300001_SM_1000_NS12placeholders2_6E,@object
	.size		_ZN27_INTERNAL_106e5c21_4_k_cu_N6thrust24THRUST_300001_SM_1000_NS12placeholders2_6E,(_ZN27_INTERNAL_106e5c21_4_k_cu_N4cuda3std3__45__cpo4rendE - _ZN27_INTERNAL_106e5c21_4_k_cu_N6thrust24THRUST_300001_SM_1000_NS12placeholders2_6E)
_ZN27_INTERNAL_106e5c21_4_k_cu_N6thrust24THRUST_300001_SM_1000_NS12placeholders2_6E:
	.zero		1
	.type		_ZN27_INTERNAL_106e5c21_4_k_cu_N4cuda3std3__45__cpo4rendE,@object
	.size		_ZN27_INTERNAL_106e5c21_4_k_cu_N4cuda3std3__45__cpo4rendE,(_ZN27_INTERNAL_106e5c21_4_k_cu_N4cuda3std6ranges3__45__cpo9iter_swapE - _ZN27_INTERNAL_106e5c21_4_k_cu_N4cuda3std3__45__cpo4rendE)
_ZN27_INTERNAL_106e5c21_4_k_cu_N4cuda3std3__45__cpo4rendE:
	.zero		1
	.type		_ZN27_INTERNAL_106e5c21_4_k_cu_N4cuda3std6ranges3__45__cpo9iter_swapE,@object
	.size		_ZN27_INTERNAL_106e5c21_4_k_cu_N4cuda3std6ranges3__45__cpo9iter_swapE,(_ZN27_INTERNAL_106e5c21_4_k_cu_N4cuda3std3__48unexpectE - _ZN27_INTERNAL_106e5c21_4_k_cu_N4cuda3std6ranges3__45__cpo9iter_swapE)
_ZN27_INTERNAL_106e5c21_4_k_cu_N4cuda3std6ranges3__45__cpo9iter_swapE:
	.zero		1
	.type		_ZN27_INTERNAL_106e5c21_4_k_cu_N4cuda3std3__48unexpectE,@object
	.size		_ZN27_INTERNAL_106e5c21_4_k_cu_N4cuda3std3__48unexpectE,(_ZN27_INTERNAL_106e5c21_4_k_cu_N6thrust24THRUST_300001_SM_1000_NS8cuda_cub3parE - _ZN27_INTERNAL_106e5c21_4_k_cu_N4cuda3std3__48unexpectE)
_ZN27_INTERNAL_106e5c21_4_k_cu_N4cuda3std3__48unexpectE:
	.zero		1
	.type		_ZN27_INTERNAL_106e5c21_4_k_cu_N6thrust24THRUST_300001_SM_1000_NS8cuda_cub3parE,@object
	.size		_ZN27_INTERNAL_106e5c21_4_k_cu_N6thrust24THRUST_300001_SM_1000_NS8cuda_cub3parE,(_ZN27_INTERNAL_106e5c21_4_k_cu_N6thrust24THRUST_300001_SM_1000_NS12placeholders2_4E - _ZN27_INTERNAL_106e5c21_4_k_cu_N6thrust24THRUST_300001_SM_1000_NS8cuda_cub3parE)
_ZN27_INTERNAL_106e5c21_4_k_cu_N6thrust24THRUST_300001_SM_1000_NS8cuda_cub3parE:
	.zero		1
	.type		_ZN27_INTERNAL_106e5c21_4_k_cu_N6thrust24THRUST_300001_SM_1000_NS12placeholders2_4E,@object
	.size		_ZN27_INTERNAL_106e5c21_4_k_cu_N6thrust24THRUST_300001_SM_1000_NS12placeholders2_4E,(_ZN27_INTERNAL_106e5c21_4_k_cu_N4cuda3std3__45__cpo4cendE - _ZN27_INTERNAL_106e5c21_4_k_cu_N6thrust24THRUST_300001_SM_1000_NS12placeholders2_4E)
_ZN27_INTERNAL_106e5c21_4_k_cu_N6thrust24THRUST_300001_SM_1000_NS12placeholders2_4E:
	.zero		1
	.type		_ZN27_INTERNAL_106e5c21_4_k_cu_N4cuda3std3__45__cpo4cendE,@object
	.size		_ZN27_INTERNAL_106e5c21_4_k_cu_N4cuda3std3__45__cpo4cendE,(_ZN27_INTERNAL_106e5c21_4_k_cu_N4cuda3std6ranges3__45__cpo4cendE - _ZN27_INTERNAL_106e5c21_4_k_cu_N4cuda3std3__45__cpo4cendE)
_ZN27_INTERNAL_106e5c21_4_k_cu_N4cuda3std3__45__cpo4cendE:
	.zero		1
	.type		_ZN27_INTERNAL_106e5c21_4_k_cu_N4cuda3std6ranges3__45__cpo4cendE,@object
	.size		_ZN27_INTERNAL_106e5c21_4_k_cu_N4cuda3std6ranges3__45__cpo4cendE,(_ZN27_INTERNAL_106e5c21_4_k_cu_N4cuda3std3__420unreachable_sentinelE - _ZN27_INTERNAL_106e5c21_4_k_cu_N4cuda3std6ranges3__45__cpo4cendE)
_ZN27_INTERNAL_106e5c21_4_k_cu_N4cuda3std6ranges3__45__cpo4cendE:
	.zero		1
	.type		_ZN27_INTERNAL_106e5c21_4_k_cu_N4cuda3std3__420unreachable_sentinelE,@object
	.size		_ZN27_INTERNAL_106e5c21_4_k_cu_N4cuda3std3__420unreachable_sentinelE,(_ZN27_INTERNAL_106e5c21_4_k_cu_N4cuda3std6ranges3__45__cpo5ssizeE - _ZN27_INTERNAL_106e5c21_4_k_cu_N4cuda3std3__420unreachable_sentinelE)
_ZN27_INTERNAL_106e5c21_4_k_cu_N4cuda3std3__420unreachable_sentinelE:
	.zero		1
	.type		_ZN27_INTERNAL_106e5c21_4_k_cu_N4cuda3std6ranges3__45__cpo5ssizeE,@object
	.size		_ZN27_INTERNAL_106e5c21_4_k_cu_N4cuda3std6ranges3__45__cpo5ssizeE,(_ZN27_INTERNAL_106e5c21_4_k_cu_N6thrust24THRUST_300001_SM_1000_NS12placeholders2_8E - _ZN27_INTERNAL_106e5c21_4_k_cu_N4cuda3std6ranges3__45__cpo5ssizeE)
_ZN27_INTERNAL_106e5c21_4_k_cu_N4cuda3std6ranges3__45__cpo5ssizeE:
	.zero		1
	.type		_ZN27_INTERNAL_106e5c21_4_k_cu_N6thrust24THRUST_300001_SM_1000_NS12placeholders2_8E,@object
	.size		_ZN27_INTERNAL_106e5c21_4_k_cu_N6thrust24THRUST_300001_SM_1000_NS12placeholders2_8E,(_ZN27_INTERNAL_106e5c21_4_k_cu_N4cuda3std3__45__cpo5crendE - _ZN27_INTERNAL_106e5c21_4_k_cu_N6thrust24THRUST_300001_SM_1000_NS12placeholders2_8E)
_ZN27_INTERNAL_106e5c21_4_k_cu_N6thrust24THRUST_300001_SM_1000_NS12placeholders2_8E:
	.zero		1
	.type		_ZN27_INTERNAL_106e5c21_4_k_cu_N4cuda3std3__45__cpo5crendE,@object
	.size		_ZN27_INTERNAL_106e5c21_4_k_cu_N4cuda3std3__45__cpo5crendE,(_ZN27_INTERNAL_106e5c21_4_k_cu_N4cuda3std6ranges3__45__cpo4prevE - _ZN27_INTERNAL_106e5c21_4_k_cu_N4cuda3std3__45__cpo5crendE)
_ZN27_INTERNAL_106e5c21_4_k_cu_N4cuda3std3__45__cpo5crendE:
	.zero		1
	.type		_ZN27_INTERNAL_106e5c21_4_k_cu_N4cuda3std6ranges3__45__cpo4prevE,@object
	.size		_ZN27_INTERNAL_106e5c21_4_k_cu_N4cuda3std6ranges3__45__cpo4prevE,(_ZN27_INTERNAL_106e5c21_4_k_cu_N4cuda3std6ranges3__45__cpo9iter_moveE - _ZN27_INTERNAL_106e5c21_4_k_cu_N4cuda3std6ranges3__45__cpo4prevE)
_ZN27_INTERNAL_106e5c21_4_k_cu_N4cuda3std6ranges3__45__cpo4prevE:
	.zero		1
	.type		_ZN27_INTERNAL_106e5c21_4_k_cu_N4cuda3std6ranges3__45__cpo9iter_moveE,@object
	.size		_ZN27_INTERNAL_106e5c21_4_k_cu_N4cuda3std6ranges3__45__cpo9iter_moveE,(_ZN27_INTERNAL_106e5c21_4_k_cu_N6thrust24THRUST_300001_SM_1000_NS6system6detail10sequential3seqE - _ZN27_INTERNAL_106e5c21_4_k_cu_N4cuda3std6ranges3__45__cpo9iter_moveE)
_ZN27_INTERNAL_106e5c21_4_k_cu_N4cuda3std6ranges3__45__cpo9iter_moveE:
	.zero		1
	.type		_ZN27_INTERNAL_106e5c21_4_k_cu_N6thrust24THRUST_300001_SM_1000_NS6system6detail10sequential3seqE,@object
	.size		_ZN27_INTERNAL_106e5c21_4_k_cu_N6thrust24THRUST_300001_SM_1000_NS6system6detail10sequential3seqE,(.L_31 - _ZN27_INTERNAL_106e5c21_4_k_cu_N6thrust24THRUST_300001_SM_1000_NS6system6detail10sequential3seqE)
_ZN27_INTERNAL_106e5c21_4_k_cu_N6thrust24THRUST_300001_SM_1000_NS6system6detail10sequential3seqE:
	.zero		1
.L_31:


//--------------------- .nv.shared._ZN3cub18CUB_300001_SM_10006detail6reduce18DeviceReduceKernelINS2_10policy_hubIdyN4cuda3std3__44plusIdEEE10Policy1000EN6thrust24THRUST_300001_SM_1000_NS6detail15normal_iteratorINSD_10device_ptrIdEEEEyS9_dNS7_10__identityEEEvT0_PT3_T1_NS0_13GridEvenShareISN_EET2_T4_ --------------------------
	.section	.nv.shared._ZN3cub18CUB_300001_SM_10006detail6reduce18DeviceReduceKernelINS2_10policy_hubIdyN4cuda3std3__44plusIdEEE10Policy1000EN6thrust24THRUST_300001_SM_1000_NS6detail15normal_iteratorINSD_10device_ptrIdEEEEyS9_dNS7_10__identityEEEvT0_PT3_T1_NS0_13GridEvenShareISN_EET2_T4_,"aw",@nobits
	.sectionflags	@""
	.align	8
.nv.shared._ZN3cub18CUB_300001_SM_10006detail6reduce18DeviceReduceKernelINS2_10policy_hubIdyN4cuda3std3__44plusIdEEE10Policy1000EN6thrust24THRUST_300001_SM_1000_NS6detail15normal_iteratorINSD_10device_ptrIdEEEEyS9_dNS7_10__identityEEEvT0_PT3_T1_NS0_13GridEvenShareISN_EET2_T4_:
	.zero		1176


//--------------------- .nv.shared._ZN3cub18CUB_300001_SM_10006detail6reduce28DeviceReduceSingleTileKernelINS2_10policy_hubIdyN4cuda3std3__44plusIdEEE10Policy1000EN6thrust24THRUST_300001_SM_1000_NS6detail15normal_iteratorINSD_10device_ptrIdEEEEPdyS9_ddNS7_10__identityEEEvT0_T1_T2_T3_T4_T6_ --------------------------
	.section	.nv.shared._ZN3cub18CUB_300001_SM_10006detail6reduce28DeviceReduceSingleTileKernelINS2_10policy_hubIdyN4cuda3std3__44plusIdEEE10Policy1000EN6thrust24THRUST_300001_SM_1000_NS6detail15normal_iteratorINSD_10device_ptrIdEEEEPdyS9_ddNS7_10__identityEEEvT0_T1_T2_T3_T4_T6_,"aw",@nobits
	.sectionflags	@""
	.align	8
.nv.shared._ZN3cub18CUB_300001_SM_10006detail6reduce28DeviceReduceSingleTileKernelINS2_10policy_hubIdyN4cuda3std3__44plusIdEEE10Policy1000EN6thrust24THRUST_300001_SM_1000_NS6detail15normal_iteratorINSD_10device_ptrIdEEEEPdyS9_ddNS7_10__identityEEEvT0_T1_T2_T3_T4_T6_:
	.zero		1176


//--------------------- .nv.shared._ZN3cub18CUB_300001_SM_10006detail6reduce28DeviceReduceSingleTileKernelINS2_10policy_hubIdjN4cuda3std3__44plusIdEEE10Policy1000EPdSC_iS9_ddNS7_10__identityEEEvT0_T1_T2_T3_T4_T6_ --------------------------
	.section	.nv.shared._ZN3cub18CUB_300001_SM_10006detail6reduce28DeviceReduceSingleTileKernelINS2_10policy_hubIdjN4cuda3std3__44plusIdEEE10Policy1000EPdSC_iS9_ddNS7_10__identityEEEvT0_T1_T2_T3_T4_T6_,"aw",@nobits
	.sectionflags	@""
	.align	8
.nv.shared._ZN3cub18CUB_300001_SM_10006detail6reduce28DeviceReduceSingleTileKernelINS2_10policy_hubIdjN4cuda3std3__44plusIdEEE10Policy1000EPdSC_iS9_ddNS7_10__identityEEEvT0_T1_T2_T3_T4_T6_:
	.zero		1216


//--------------------- .nv.shared._ZN3cub18CUB_300001_SM_10006detail6reduce18DeviceReduceKernelINS2_10policy_hubIdjN4cuda3std3__44plusIdEEE10Policy1000EN6thrust24THRUST_300001_SM_1000_NS6detail15normal_iteratorINSD_10device_ptrIdEEEEjS9_dNS7_10__identityEEEvT0_PT3_T1_NS0_13GridEvenShareISN_EET2_T4_ --------------------------
	.section	.nv.shared._ZN3cub18CUB_300001_SM_10006detail6reduce18DeviceReduceKernelINS2_10policy_hubIdjN4cuda3std3__44plusIdEEE10Policy1000EN6thrust24THRUST_300001_SM_1000_NS6detail15normal_iteratorINSD_10device_ptrIdEEEEjS9_dNS7_10__identityEEEvT0_PT3_T1_NS0_13GridEvenShareISN_EET2_T4_,"aw",@nobits
	.sectionflags	@""
	.align	8
.nv.shared._ZN3cub18CUB_300001_SM_10006detail6reduce18DeviceReduceKernelINS2_10policy_hubIdjN4cuda3std3__44plusIdEEE10Policy1000EN6thrust24THRUST_300001_SM_1000_NS6detail15normal_iteratorINSD_10device_ptrIdEEEEjS9_dNS7_10__identityEEEvT0_PT3_T1_NS0_13GridEvenShareISN_EET2_T4_:
	.zero		1216


//--------------------- .nv.shared._ZN3cub18CUB_300001_SM_10006detail6reduce28DeviceReduceSingleTileKernelINS2_10policy_hubIdjN4cuda3std3__44plusIdEEE10Policy1000EN6thrust24THRUST_300001_SM_1000_NS6detail15normal_iteratorINSD_10device_ptrIdEEEEPdjS9_ddNS7_10__identityEEEvT0_T1_T2_T3_T4_T6_ --------------------------
	.section	.nv.shared._ZN3cub18CUB_300001_SM_10006detail6reduce28DeviceReduceSingleTileKernelINS2_10policy_hubIdjN4cuda3std3__44plusIdEEE10Policy1000EN6thrust24THRUST_300001_SM_1000_NS6detail15normal_iteratorINSD_10device_ptrIdEEEEPdjS9_ddNS7_10__identityEEEvT0_T1_T2_T3_T4_T6_,"aw",@nobits
	.sectionflags	@""
	.align	8
.nv.shared._ZN3cub18CUB_300001_SM_10006detail6reduce28DeviceReduceSingleTileKernelINS2_10policy_hubIdjN4cuda3std3__44plusIdEEE10Policy1000EN6thrust24THRUST_300001_SM_1000_NS6detail15normal_iteratorINSD_10device_ptrIdEEEEPdjS9_ddNS7_10__identityEEEvT0_T1_T2_T3_T4_T6_:
	.zero		1216


//--------------------- .nv.constant0._ZN3cub18CUB_300001_SM_10006detail6reduce28DeviceReduceSingleTileKernelINS2_10policy_hubIdyN4cuda3std3__44plusIdEEE10Policy1000EPdSC_iS9_ddNS7_10__identityEEEvT0_T1_T2_T3_T4_T6_ --------------------------
	.section	.nv.constant0._ZN3cub18CUB_300001_SM_10006detail6reduce28DeviceReduceSingleTileKernelINS2_10policy_hubIdyN4cuda3std3__44plusIdEEE10Policy1000EPdSC_iS9_ddNS7_10__identityEEEvT0_T1_T2_T3_T4_T6_,"a",@progbits
	.sectionflags	@""
	.align	4
.nv.constant0._ZN3cub18CUB_300001_SM_10006detail6reduce28DeviceReduceSingleTileKernelINS2_10policy_hubIdyN4cuda3std3__44plusIdEEE10Policy1000EPdSC_iS9_ddNS7_10__identityEEEvT0_T1_T2_T3_T4_T6_:
	.zero		929


//--------------------- .nv.constant0._ZN3cub18CUB_300001_SM_10006detail6reduce18DeviceReduceKernelINS2_10policy_hubIdyN4cuda3std3__44plusIdEEE10Policy1000EN6thrust24THRUST_300001_SM_1000_NS6detail15normal_iteratorINSD_10device_ptrIdEEEEyS9_dNS7_10__identityEEEvT0_PT3_T1_NS0_13GridEvenShareISN_EET2_T4_ --------------------------
	.section	.nv.constant0._ZN3cub18CUB_300001_SM_10006detail6reduce18DeviceReduceKernelINS2_10policy_hubIdyN4cuda3std3__44plusIdEEE10Policy1000EN6thrust24THRUST_300001_SM_1000_NS6detail15normal_iteratorINSD_10device_ptrIdEEEEyS9_dNS7_10__identityEEEvT0_PT3_T1_NS0_13GridEvenShareISN_EET2_T4_,"a",@progbits
	.sectionflags	@""
	.align	4
.nv.constant0._ZN3cub18CUB_300001_SM_10006detail6reduce18DeviceReduceKernelINS2_10policy_hubIdyN4cuda3std3__44plusIdEEE10Policy1000EN6thrust24THRUST_300001_SM_1000_NS6detail15normal_iteratorINSD_10device_ptrIdEEEEyS9_dNS7_10__identityEEEvT0_PT3_T1_NS0_13GridEvenShareISN_EET2_T4_:
	.zero		994


//--------------------- .nv.constant0._ZN3cub18CUB_300001_SM_10006detail6reduce28DeviceReduceSingleTileKernelINS2_10policy_hubIdyN4cuda3std3__44plusIdEEE10Policy1000EN6thrust24THRUST_300001_SM_1000_NS6detail15normal_iteratorINSD_10device_ptrIdEEEEPdyS9_ddNS7_10__identityEEEvT0_T1_T2_T3_T4_T6_ --------------------------
	.section	.nv.constant0._ZN3cub18CUB_300001_SM_10006detail6reduce28DeviceReduceSingleTileKernelINS2_10policy_hubIdyN4cuda3std3__44plusIdEEE10Policy1000EN6thrust24THRUST_300001_SM_1000_NS6detail15normal_iteratorINSD_10device_ptrIdEEEEPdyS9_ddNS7_10__identityEEEvT0_T1_T2_T3_T4_T6_,"a",@progbits
	.sectionflags	@""
	.align	4
.nv.constant0._ZN3cub18CUB_300001_SM_10006detail6reduce28DeviceReduceSingleTileKernelINS2_10policy_hubIdyN4cuda3std3__44plusIdEEE10Policy1000EN6thrust24THRUST_300001_SM_1000_NS6detail15normal_iteratorINSD_10device_ptrIdEEEEPdyS9_ddNS7_10__identityEEEvT0_T1_T2_T3_T4_T6_:
	.zero		937


//--------------------- .nv.constant0._ZN3cub18CUB_300001_SM_10006detail6reduce28DeviceReduceSingleTileKernelINS2_10policy_hubIdjN4cuda3std3__44plusIdEEE10Policy1000EPdSC_iS9_ddNS7_10__identityEEEvT0_T1_T2_T3_T4_T6_ --------------------------
	.section	.nv.constant0._ZN3cub18CUB_300001_SM_10006detail6reduce28DeviceReduceSingleTileKernelINS2_10policy_hubIdjN4cuda3std3__44plusIdEEE10Policy1000EPdSC_iS9_ddNS7_10__identityEEEvT0_T1_T2_T3_T4_T6_,"a",@progbits
	.sectionflags	@""
	.align	4
.nv.constant0._ZN3cub18CUB_300001_SM_10006detail6reduce28DeviceReduceSingleTileKernelINS2_10policy_hubIdjN4cuda3std3__44plusIdEEE10Policy1000EPdSC_iS9_ddNS7_10__identityEEEvT0_T1_T2_T3_T4_T6_:
	.zero		929


//--------------------- .nv.constant0._ZN3cub18CUB_300001_SM_10006detail6reduce18DeviceReduceKernelINS2_10policy_hubIdjN4cuda3std3__44plusIdEEE10Policy1000EN6thrust24THRUST_300001_SM_1000_NS6detail15normal_iteratorINSD_10device_ptrIdEEEEjS9_dNS7_10__identityEEEvT0_PT3_T1_NS0_13GridEvenShareISN_EET2_T4_ --------------------------
	.section	.nv.constant0._ZN3cub18CUB_300001_SM_10006detail6reduce18DeviceReduceKernelINS2_10policy_hubIdjN4cuda3std3__44plusIdEEE10Policy1000EN6thrust24THRUST_300001_SM_1000_NS6detail15normal_iteratorINSD_10device_ptrIdEEEEjS9_dNS7_10__identityEEEvT0_PT3_T1_NS0_13GridEvenShareISN_EET2_T4_,"a",@progbits
	.sectionflags	@""
	.align	4
.nv.constant0._ZN3cub18CUB_300001_SM_10006detail6reduce18DeviceReduceKernelINS2_10policy_hubIdjN4cuda3std3__44plusIdEEE10Policy1000EN6thrust24THRUST_300001_SM_1000_NS6detail15normal_iteratorINSD_10device_ptrIdEEEEjS9_dNS7_10__identityEEEvT0_PT3_T1_NS0_13GridEvenShareISN_EET2_T4_:
	.zero		958


//--------------------- .nv.constant0._ZN3cub18CUB_300001_SM_10006detail6reduce28DeviceReduceSingleTileKernelINS2_10policy_hubIdjN4cuda3std3__44plusIdEEE10Policy1000EN6thrust24THRUST_300001_SM_1000_NS6detail15normal_iteratorINSD_10device_ptrIdEEEEPdjS9_ddNS7_10__identityEEEvT0_T1_T2_T3_T4_T6_ --------------------------
	.section	.nv.constant0._ZN3cub18CUB_300001_SM_10006detail6reduce28DeviceReduceSingleTileKernelINS2_10policy_hubIdjN4cuda3std3__44plusIdEEE10Policy1000EN6thrust24THRUST_300001_SM_1000_NS6detail15normal_iteratorINSD_10device_ptrIdEEEEPdjS9_ddNS7_10__identityEEEvT0_T1_T2_T3_T4_T6_,"a",@progbits
	.sectionflags	@""
	.align	4
.nv.constant0._ZN3cub18CUB_300001_SM_10006detail6reduce28DeviceReduceSingleTileKernelINS2_10policy_hubIdjN4cuda3std3__44plusIdEEE10Policy1000EN6thrust24THRUST_300001_SM_1000_NS6detail15normal_iteratorINSD_10device_ptrIdEEEEPdjS9_ddNS7_10__identityEEEvT0_T1_T2_T3_T4_T6_:
	.zero		929


//--------------------- .nv.constant0._ZN3cub18CUB_300001_SM_10006detail9transform16transform_kernelINS2_10policy_hubILb1EN4cuda3std3__45tupleIJN6thrust24THRUST_300001_SM_1000_NS6detail15normal_iteratorINSA_10device_ptrIdEEEEEEEE10policy1000ElNSB_10functional5actorINSJ_9compositeIJNSJ_16operator_adaptorINS7_10multipliesIvEEEENSK_INSJ_5valueIdEEEENSK_INSJ_8argumentILj0EEEEEEEEEESF_JPdEEEvT0_iT1_T2_DpNS2_10kernel_argIT3_EE --------------------------
	.section	.nv.constant0._ZN3cub18CUB_300001_SM_10006detail9transform16transform_kernelINS2_10policy_hubILb1EN4cuda3std3__45tupleIJN6thrust24THRUST_300001_SM_1000_NS6detail15normal_iteratorINSA_10device_ptrIdEEEEEEEE10policy1000ElNSB_10functional5actorINSJ_9compositeIJNSJ_16operator_adaptorINS7_10multipliesIvEEEENSK_INSJ_5valueIdEEEENSK_INSJ_8argumentILj0EEEEEEEEEESF_JPdEEEvT0_iT1_T2_DpNS2_10kernel_argIT3_EE,"a",@progbits
	.sectionflags	@""
	.align	4
.nv.constant0._ZN3cub18CUB_300001_SM_10006detail9transform16transform_kernelINS2_10policy_hubILb1EN4cuda3std3__45tupleIJN6thrust24THRUST_300001_SM_1000_NS6detail15normal_iteratorINSA_10device_ptrIdEEEEEEEE10policy1000ElNSB_10functional5actorINSJ_9compositeIJNSJ_16operator_adaptorINS7_10multipliesIvEEEENSK_INSJ_5valueIdEEEENSK_INSJ_8argumentILj0EEEEEEEEEESF_JPdEEEvT0_iT1_T2_DpNS2_10kernel_argIT3_EE:
	.zero		960


//--------------------- .nv.constant0._ZN3cub18CUB_300001_SM_10006detail9transform16transform_kernelINS2_10policy_hubILb1EN4cuda3std3__45tupleIJN6thrust24THRUST_300001_SM_1000_NS6detail15normal_iteratorINSA_10device_ptrIdEEEEEEEE10policy1000EiNSB_10functional5actorINSJ_9compositeIJNSJ_16operator_adaptorINS7_10multipliesIvEEEENSK_INSJ_5valueIdEEEENSK_INSJ_8argumentILj0EEEEEEEEEESF_JPdEEEvT0_iT1_T2_DpNS2_10kernel_argIT3_EE --------------------------
	.section	.nv.constant0._ZN3cub18CUB_300001_SM_10006detail9transform16transform_kernelINS2_10policy_hubILb1EN4cuda3std3__45tupleIJN6thrust24THRUST_300001_SM_1000_NS6detail15normal_iteratorINSA_10device_ptrIdEEEEEEEE10policy1000EiNSB_10functional5actorINSJ_9compositeIJNSJ_16operator_adaptorINS7_10multipliesIvEEEENSK_INSJ_5valueIdEEEENSK_INSJ_8argumentILj0EEEEEEEEEESF_JPdEEEvT0_iT1_T2_DpNS2_10kernel_argIT3_EE,"a",@progbits
	.sectionflags	@""
	.align	4
.nv.constant0._ZN3cub18CUB_300001_SM_10006detail9transform16transform_kernelINS2_10policy_hubILb1EN4cuda3std3__45tupleIJN6thrust24THRUST_300001_SM_1000_NS6detail15normal_iteratorINSA_10device_ptrIdEEEEEEEE10policy1000EiNSB_10functional5actorINSJ_9compositeIJNSJ_16operator_adaptorINS7_10multipliesIvEEEENSK_INSJ_5valueIdEEEENSK_INSJ_8argumentILj0EEEEEEEEEESF_JPdEEEvT0_iT1_T2_DpNS2_10kernel_argIT3_EE:
	.zero		952


//--------------------- .nv.constant0._ZN3cub18CUB_300001_SM_10006detail9transform16transform_kernelINS2_10policy_hubILb1EN4cuda3std3__45tupleIJN6thrust24THRUST_300001_SM_1000_NS6detail15normal_iteratorINSA_10device_ptrIdEEEEEEEE10policy1000El8functionSF_JPdEEEvT0_iT1_T2_DpNS2_10kernel_argIT3_EE --------------------------
	.section	.nv.constant0._ZN3cub18CUB_300001_SM_10006detail9transform16transform_kernelINS2_10policy_hubILb1EN4cuda3std3__45tupleIJN6thrust24THRUST_300001_SM_1000_NS6detail15normal_iteratorINSA_10device_ptrIdEEEEEEEE10policy1000El8functionSF_JPdEEEvT0_iT1_T2_DpNS2_10kernel_argIT3_EE,"a",@progbits
	.sectionflags	@""
	.align	4
.nv.constant0._ZN3cub18CUB_300001_SM_10006detail9transform16transform_kernelINS2_10policy_hubILb1EN4cuda3std3__45tupleIJN6thrust24THRUST_300001_SM_1000_NS6detail15normal_iteratorINSA_10device_ptrIdEEEEEEEE10policy1000El8functionSF_JPdEEEvT0_iT1_T2_DpNS2_10kernel_argIT3_EE:
	.zero		936


//--------------------- .nv.constant0._ZN3cub18CUB_300001_SM_10006detail9transform16transform_kernelINS2_10policy_hubILb1EN4cuda3std3__45tupleIJN6thrust24THRUST_300001_SM_1000_NS6detail15normal_iteratorINSA_10device_ptrIdEEEEEEEE10policy1000Ei8functionSF_JPdEEEvT0_iT1_T2_DpNS2_10kernel_argIT3_EE --------------------------
	.section	.nv.constant0._ZN3cub18CUB_300001_SM_10006detail9transform16transform_kernelINS2_10policy_hubILb1EN4cuda3std3__45tupleIJN6thrust24THRUST_300001_SM_1000_NS6detail15normal_iteratorINSA_10device_ptrIdEEEEEEEE10policy1000Ei8functionSF_JPdEEEvT0_iT1_T2_DpNS2_10kernel_argIT3_EE,"a",@progbits
	.sectionflags	@""
	.align	4
.nv.constant0._ZN3cub18CUB_300001_SM_10006detail9transform16transform_kernelINS2_10policy_hubILb1EN4cuda3std3__45tupleIJN6thrust24THRUST_300001_SM_1000_NS6detail15normal_iteratorINSA_10device_ptrIdEEEEEEEE10policy1000Ei8functionSF_JPdEEEvT0_iT1_T2_DpNS2_10kernel_argIT3_EE:
	.zero		936


//--------------------- .nv.constant0._ZN3cub18CUB_300001_SM_10006detail8for_each13static_kernelINS2_12policy_hub_t12policy_500_tElN6thrust24THRUST_300001_SM_1000_NS8cuda_cub10__tabulate7functorINS7_6detail15normal_iteratorINS7_10device_ptrIdEEEENS7_6system6detail7generic6detail22compute_sequence_valueIdvEElEEEEvT0_T1_ --------------------------
	.section	.nv.constant0._ZN3cub18CUB_300001_SM_10006detail8for_each13static_kernelINS2_12policy_hub_t12policy_500_tElN6thrust24THRUST_300001_SM_1000_NS8cuda_cub10__tabulate7functorINS7_6detail15normal_iteratorINS7_10device_ptrIdEEEENS7_6system6detail7generic6detail22compute_sequence_valueIdvEElEEEEvT0_T1_,"a",@progbits
	.sectionflags	@""
	.align	4
.nv.constant0._ZN3cub18CUB_300001_SM_10006detail8for_each13static_kernelINS2_12policy_hub_t12policy_500_tElN6thrust24THRUST_300001_SM_1000_NS8cuda_cub10__tabulate7functorINS7_6detail15normal_iteratorINS7_10device_ptrIdEEEENS7_6system6detail7generic6detail22compute_sequence_valueIdvEElEEEEvT0_T1_:
	.zero		928


//--------------------- .nv.constant0._ZN3cub18CUB_300001_SM_10006detail8for_each13static_kernelINS2_12policy_hub_t12policy_500_tEmN6thrust24THRUST_300001_SM_1000_NS8cuda_cub20__uninitialized_fill7functorINS7_10device_ptrIdEEdEEEEvT0_T1_ --------------------------
	.section	.nv.constant0._ZN3cub18CUB_300001_SM_10006detail8for_each13static_kernelINS2_12policy_hub_t12policy_500_tEmN6thrust24THRUST_300001_SM_1000_NS8cuda_cub20__uninitialized_fill7functorINS7_10device_ptrIdEEdEEEEvT0_T1_,"a",@progbits
	.sectionflags	@""
	.align	4
.nv.constant0._ZN3cub18CUB_300001_SM_10006detail8for_each13static_kernelINS2_12policy_hub_t12policy_500_tEmN6thrust24THRUST_300001_SM_1000_NS8cuda_cub20__uninitialized_fill7functorINS7_10device_ptrIdEEdEEEEvT0_T1_:
	.zero		920


//--------------------- .nv.constant0._ZN3cub18CUB_300001_SM_10006detail11EmptyKernelIvEEvv --------------------------
	.section	.nv.constant0._ZN3cub18CUB_300001_SM_10006detail11EmptyKernelIvEEvv,"a",@progbits
	.sectionflags	@""
	.align	4
.nv.constant0._ZN3cub18CUB_300001_SM_10006detail11EmptyKernelIvEEvv:
	.zero		896


//--------------------- SYMBOLS --------------------------

	.type		.nv.reservedSmem.offset0,@object
	.size		.nv.reservedSmem.offset0,0x4
	.type		.nv.reservedSmem.cap,@object
	.size		.nv.reservedSmem.cap,0x4
